//
// Generated by NVIDIA NVVM Compiler
//
// Compiler Build ID: CL-36424714
// Cuda compilation tools, release 13.0, V13.0.88
// Based on NVVM 20.0.0
//

.version 9.0
.target sm_100
.address_size 64

	// .globl	_ZN3cub18CUB_300001_SM_10006detail11EmptyKernelIvEEvv
.extern .func  (.param .b32 func_retval0) vprintf
(
	.param .b64 vprintf_param_0,
	.param .b64 vprintf_param_1
)
;
.global .align 4 .b8 precalc_xorwow_matrix[102400];
.global .align 4 .b8 precalc_xorwow_offset_matrix[102400];
.global .align 4 .b8 mrg32k3aM1[2304];
.global .align 4 .b8 mrg32k3aM2[2304];
.global .align 4 .b8 mrg32k3aM1SubSeq[2016];
.global .align 4 .b8 mrg32k3aM2SubSeq[2016];
.global .align 4 .b8 mrg32k3aM1Seq[2304];
.global .align 4 .b8 mrg32k3aM2Seq[2304];
.const .align 8 .b8 __cr_lgamma_table[72];
.global .align 1 .b8 _ZN30_INTERNAL_15e80b7d_4_k_cu_main4cuda3std3__45__cpo5beginE[1];
.global .align 1 .b8 _ZN30_INTERNAL_15e80b7d_4_k_cu_main4cuda3std3__45__cpo3endE[1];
.global .align 1 .b8 _ZN30_INTERNAL_15e80b7d_4_k_cu_main4cuda3std3__45__cpo6cbeginE[1];
.global .align 1 .b8 _ZN30_INTERNAL_15e80b7d_4_k_cu_main4cuda3std3__45__cpo4cendE[1];
.global .align 1 .b8 _ZN30_INTERNAL_15e80b7d_4_k_cu_main4cuda3std3__45__cpo6rbeginE[1];
.global .align 1 .b8 _ZN30_INTERNAL_15e80b7d_4_k_cu_main4cuda3std3__45__cpo4rendE[1];
.global .align 1 .b8 _ZN30_INTERNAL_15e80b7d_4_k_cu_main4cuda3std3__45__cpo7crbeginE[1];
.global .align 1 .b8 _ZN30_INTERNAL_15e80b7d_4_k_cu_main4cuda3std3__45__cpo5crendE[1];
.global .align 1 .b8 _ZN30_INTERNAL_15e80b7d_4_k_cu_main4cuda3std3__432_GLOBAL__N__15e80b7d_4_k_cu_main6ignoreE[1];
.global .align 1 .b8 _ZN30_INTERNAL_15e80b7d_4_k_cu_main4cuda3std3__419piecewise_constructE[1];
.global .align 1 .b8 _ZN30_INTERNAL_15e80b7d_4_k_cu_main4cuda3std3__48in_placeE[1];
.global .align 1 .b8 _ZN30_INTERNAL_15e80b7d_4_k_cu_main4cuda3std3__420unreachable_sentinelE[1];
.global .align 1 .b8 _ZN30_INTERNAL_15e80b7d_4_k_cu_main4cuda3std3__47nulloptE[1];
.global .align 1 .b8 _ZN30_INTERNAL_15e80b7d_4_k_cu_main4cuda3std6ranges3__45__cpo4swapE[1];
.global .align 1 .b8 _ZN30_INTERNAL_15e80b7d_4_k_cu_main4cuda3std6ranges3__45__cpo9iter_moveE[1];
.global .align 1 .b8 _ZN30_INTERNAL_15e80b7d_4_k_cu_main4cuda3std6ranges3__45__cpo5beginE[1];
.global .align 1 .b8 _ZN30_INTERNAL_15e80b7d_4_k_cu_main4cuda3std6ranges3__45__cpo3endE[1];
.global .align 1 .b8 _ZN30_INTERNAL_15e80b7d_4_k_cu_main4cuda3std6ranges3__45__cpo6cbeginE[1];
.global .align 1 .b8 _ZN30_INTERNAL_15e80b7d_4_k_cu_main4cuda3std6ranges3__45__cpo4cendE[1];
.global .align 1 .b8 _ZN30_INTERNAL_15e80b7d_4_k_cu_main4cuda3std6ranges3__45__cpo7advanceE[1];
.global .align 1 .b8 _ZN30_INTERNAL_15e80b7d_4_k_cu_main4cuda3std6ranges3__45__cpo9iter_swapE[1];
.global .align 1 .b8 _ZN30_INTERNAL_15e80b7d_4_k_cu_main4cuda3std6ranges3__45__cpo4nextE[1];
.global .align 1 .b8 _ZN30_INTERNAL_15e80b7d_4_k_cu_main4cuda3std6ranges3__45__cpo4prevE[1];
.global .align 1 .b8 _ZN30_INTERNAL_15e80b7d_4_k_cu_main4cuda3std6ranges3__45__cpo4dataE[1];
.global .align 1 .b8 _ZN30_INTERNAL_15e80b7d_4_k_cu_main4cuda3std6ranges3__45__cpo5cdataE[1];
.global .align 1 .b8 _ZN30_INTERNAL_15e80b7d_4_k_cu_main4cuda3std6ranges3__45__cpo4sizeE[1];
.global .align 1 .b8 _ZN30_INTERNAL_15e80b7d_4_k_cu_main4cuda3std6ranges3__45__cpo5ssizeE[1];
.global .align 1 .b8 _ZN30_INTERNAL_15e80b7d_4_k_cu_main4cuda3std6ranges3__45__cpo8distanceE[1];
.global .align 1 .b8 _ZN30_INTERNAL_15e80b7d_4_k_cu_main6thrust24THRUST_300001_SM_1000_NS6system6detail10sequential3seqE[1];
.global .align 1 .b8 _ZN30_INTERNAL_15e80b7d_4_k_cu_main6thrust24THRUST_300001_SM_1000_NS12placeholders2_1E[1];
.global .align 1 .b8 _ZN30_INTERNAL_15e80b7d_4_k_cu_main6thrust24THRUST_300001_SM_1000_NS12placeholders2_2E[1];
.global .align 1 .b8 _ZN30_INTERNAL_15e80b7d_4_k_cu_main6thrust24THRUST_300001_SM_1000_NS12placeholders2_3E[1];
.global .align 1 .b8 _ZN30_INTERNAL_15e80b7d_4_k_cu_main6thrust24THRUST_300001_SM_1000_NS12placeholders2_4E[1];
.global .align 1 .b8 _ZN30_INTERNAL_15e80b7d_4_k_cu_main6thrust24THRUST_300001_SM_1000_NS12placeholders2_5E[1];
.global .align 1 .b8 _ZN30_INTERNAL_15e80b7d_4_k_cu_main6thrust24THRUST_300001_SM_1000_NS12placeholders2_6E[1];
.global .align 1 .b8 _ZN30_INTERNAL_15e80b7d_4_k_cu_main6thrust24THRUST_300001_SM_1000_NS12placeholders2_7E[1];
.global .align 1 .b8 _ZN30_INTERNAL_15e80b7d_4_k_cu_main6thrust24THRUST_300001_SM_1000_NS12placeholders2_8E[1];
.global .align 1 .b8 _ZN30_INTERNAL_15e80b7d_4_k_cu_main6thrust24THRUST_300001_SM_1000_NS12placeholders2_9E[1];
.global .align 1 .b8 _ZN30_INTERNAL_15e80b7d_4_k_cu_main6thrust24THRUST_300001_SM_1000_NS12placeholders3_10E[1];
.global .align 1 .b8 $str[47] = {32, 105, 100, 58, 37, 52, 117, 32, 116, 104, 114, 101, 97, 100, 95, 111, 102, 102, 115, 101, 116, 58, 37, 117, 32, 115, 101, 113, 48, 58, 37, 108, 108, 117, 32, 115, 101, 113, 49, 58, 37, 108, 108, 117, 32, 10};
.global .align 1 .b8 $str$1[6] = {32, 37, 108, 102, 32};
.global .align 1 .b8 $str$2[2] = {10};

.visible .entry _ZN3cub18CUB_300001_SM_10006detail11EmptyKernelIvEEvv()
{


	ret;

}
	// .globl	_ZN3cub18CUB_300001_SM_10006detail8for_each13static_kernelINS2_12policy_hub_t12policy_500_tElNS2_12op_wrapper_tIl13curand_printfIyEN6thrust24THRUST_300001_SM_1000_NS17counting_iteratorIiNSA_11use_defaultESC_SC_EEEEEEvT0_T1_
.visible .entry _ZN3cub18CUB_300001_SM_10006detail8for_each13static_kernelINS2_12policy_hub_t12policy_500_tElNS2_12op_wrapper_tIl13curand_printfIyEN6thrust24THRUST_300001_SM_1000_NS17counting_iteratorIiNSA_11use_defaultESC_SC_EEEEEEvT0_T1_(
	.param .u64 _ZN3cub18CUB_300001_SM_10006detail8for_each13static_kernelINS2_12policy_hub_t12policy_500_tElNS2_12op_wrapper_tIl13curand_printfIyEN6thrust24THRUST_300001_SM_1000_NS17counting_iteratorIiNSA_11use_defaultESC_SC_EEEEEEvT0_T1__param_0,
	.param .align 8 .b8 _ZN3cub18CUB_300001_SM_10006detail8for_each13static_kernelINS2_12policy_hub_t12policy_500_tElNS2_12op_wrapper_tIl13curand_printfIyEN6thrust24THRUST_300001_SM_1000_NS17counting_iteratorIiNSA_11use_defaultESC_SC_EEEEEEvT0_T1__param_1[48]
)
.maxntid 256
{
	.local .align 8 .b8 	__local_depot1[72];
	.reg .b64 	%SP;
	.reg .b64 	%SPL;
	.reg .pred 	%p<1113>;
	.reg .b32 	%r<19602>;
	.reg .b32 	%f<85>;
	.reg .b64 	%rd<723>;
	.reg .b64 	%fd<43>;

	mov.u64 	%SPL, __local_depot1;
	cvta.local.u64 	%SP, %SPL;
	ld.param.u64 	%rd208, [_ZN3cub18CUB_300001_SM_10006detail8for_each13static_kernelINS2_12policy_hub_t12policy_500_tElNS2_12op_wrapper_tIl13curand_printfIyEN6thrust24THRUST_300001_SM_1000_NS17counting_iteratorIiNSA_11use_defaultESC_SC_EEEEEEvT0_T1__param_1+40];
	ld.param.u64 	%rd207, [_ZN3cub18CUB_300001_SM_10006detail8for_each13static_kernelINS2_12policy_hub_t12policy_500_tElNS2_12op_wrapper_tIl13curand_printfIyEN6thrust24THRUST_300001_SM_1000_NS17counting_iteratorIiNSA_11use_defaultESC_SC_EEEEEEvT0_T1__param_1+32];
	ld.param.u64 	%rd206, [_ZN3cub18CUB_300001_SM_10006detail8for_each13static_kernelINS2_12policy_hub_t12policy_500_tElNS2_12op_wrapper_tIl13curand_printfIyEN6thrust24THRUST_300001_SM_1000_NS17counting_iteratorIiNSA_11use_defaultESC_SC_EEEEEEvT0_T1__param_1+24];
	ld.param.u64 	%rd205, [_ZN3cub18CUB_300001_SM_10006detail8for_each13static_kernelINS2_12policy_hub_t12policy_500_tElNS2_12op_wrapper_tIl13curand_printfIyEN6thrust24THRUST_300001_SM_1000_NS17counting_iteratorIiNSA_11use_defaultESC_SC_EEEEEEvT0_T1__param_1+16];
	ld.param.u64 	%rd204, [_ZN3cub18CUB_300001_SM_10006detail8for_each13static_kernelINS2_12policy_hub_t12policy_500_tElNS2_12op_wrapper_tIl13curand_printfIyEN6thrust24THRUST_300001_SM_1000_NS17counting_iteratorIiNSA_11use_defaultESC_SC_EEEEEEvT0_T1__param_1+8];
	ld.param.u32 	%r8794, [_ZN3cub18CUB_300001_SM_10006detail8for_each13static_kernelINS2_12policy_hub_t12policy_500_tElNS2_12op_wrapper_tIl13curand_printfIyEN6thrust24THRUST_300001_SM_1000_NS17counting_iteratorIiNSA_11use_defaultESC_SC_EEEEEEvT0_T1__param_1];
	ld.param.u64 	%rd209, [_ZN3cub18CUB_300001_SM_10006detail8for_each13static_kernelINS2_12policy_hub_t12policy_500_tElNS2_12op_wrapper_tIl13curand_printfIyEN6thrust24THRUST_300001_SM_1000_NS17counting_iteratorIiNSA_11use_defaultESC_SC_EEEEEEvT0_T1__param_0];
	add.u64 	%rd1, %SPL, 0;
	add.u64 	%rd2, %SPL, 48;
	add.u64 	%rd3, %SPL, 0;
	add.u64 	%rd4, %SPL, 48;
	mov.u32 	%r8795, %ctaid.x;
	mul.wide.u32 	%rd5, %r8795, 512;
	sub.s64 	%rd6, %rd209, %rd5;
	setp.lt.s64 	%p1, %rd6, 512;
	@%p1 bra 	$L__BB1_519;
	mov.u32 	%r13373, %tid.x;
	cvt.u32.u64 	%r13374, %rd5;
	add.s32 	%r13375, %r13373, %r13374;
	add.s32 	%r1, %r13375, %r8794;
	cvt.u32.u64 	%r13376, %rd204;
	xor.b32  	%r13377, %r13376, -1429050551;
	mul.lo.s32 	%r13378, %r13377, 1099087573;
	{ .reg .b32 tmp; mov.b64 {tmp, %r13379}, %rd204; }
	xor.b32  	%r13380, %r13379, -136515619;
	mul.lo.s32 	%r13381, %r13380, -1703105765;
	add.s32 	%r13382, %r13378, %r13381;
	add.s32 	%r2, %r13382, 6615241;
	add.s32 	%r15868, %r13378, 123456789;
	xor.b32  	%r15867, %r13378, 362436069;
	add.s32 	%r15866, %r13381, 521288629;
	xor.b32  	%r15865, %r13381, 88675123;
	add.s32 	%r15864, %r13378, 5783321;
	not.b64 	%rd559, %rd208;
	add.s64 	%rd10, %rd207, %rd559;
	st.local.v2.u32 	[%rd3], {%r2, %r15868};
	st.local.v2.u32 	[%rd3+8], {%r15867, %r15866};
	st.local.v2.u32 	[%rd3+16], {%r15865, %r15864};
	setp.eq.s32 	%p825, %r1, 0;
	mov.u32 	%r15268, %r15864;
	mov.u32 	%r15269, %r15865;
	mov.u32 	%r15270, %r15866;
	mov.u32 	%r15271, %r15867;
	mov.u32 	%r15272, %r15868;
	@%p825 bra 	$L__BB1_116;
	cvt.u64.u32 	%rd695, %r1;
	mov.b32 	%r14968, 0;
	mov.u32 	%r15268, %r15864;
	mov.u32 	%r15269, %r15865;
	mov.u32 	%r15270, %r15866;
	mov.u32 	%r15271, %r15867;
	mov.u32 	%r15272, %r15868;
$L__BB1_3:
	mov.u64 	%rd13, %rd695;
	and.b64  	%rd14, %rd13, 3;
	setp.eq.s64 	%p826, %rd14, 0;
	@%p826 bra 	$L__BB1_115;
	mul.wide.u32 	%rd560, %r14968, 3200;
	mov.u64 	%rd561, precalc_xorwow_matrix;
	add.s64 	%rd15, %rd561, %rd560;
	mov.b32 	%r15268, 0;
	mov.u32 	%r15269, %r15268;
	mov.u32 	%r15270, %r15268;
	mov.u32 	%r15271, %r15268;
	mov.u32 	%r15272, %r15268;
	mov.u32 	%r14974, %r15268;
$L__BB1_5:
	mul.wide.u32 	%rd562, %r14974, 4;
	add.s64 	%rd563, %rd3, %rd562;
	ld.local.u32 	%r25, [%rd563+4];
	shl.b32 	%r26, %r14974, 5;
	mov.b32 	%r14980, 0;
$L__BB1_6:
	.pragma "nounroll";
	shr.u32 	%r13386, %r25, %r14980;
	and.b32  	%r13387, %r13386, 1;
	setp.eq.b32 	%p827, %r13387, 1;
	not.pred 	%p828, %p827;
	add.s32 	%r13388, %r26, %r14980;
	mul.lo.s32 	%r13389, %r13388, 5;
	mul.wide.u32 	%rd564, %r13389, 4;
	add.s64 	%rd16, %rd15, %rd564;
	@%p828 bra 	$L__BB1_8;
	ld.global.u32 	%r13390, [%rd16];
	xor.b32  	%r15272, %r15272, %r13390;
	ld.global.u32 	%r13391, [%rd16+4];
	xor.b32  	%r15271, %r15271, %r13391;
	ld.global.u32 	%r13392, [%rd16+8];
	xor.b32  	%r15270, %r15270, %r13392;
	ld.global.u32 	%r13393, [%rd16+12];
	xor.b32  	%r15269, %r15269, %r13393;
	ld.global.u32 	%r13394, [%rd16+16];
	xor.b32  	%r15268, %r15268, %r13394;
$L__BB1_8:
	and.b32  	%r13396, %r13386, 2;
	setp.eq.s32 	%p829, %r13396, 0;
	@%p829 bra 	$L__BB1_10;
	ld.global.u32 	%r13397, [%rd16+20];
	xor.b32  	%r15272, %r15272, %r13397;
	ld.global.u32 	%r13398, [%rd16+24];
	xor.b32  	%r15271, %r15271, %r13398;
	ld.global.u32 	%r13399, [%rd16+28];
	xor.b32  	%r15270, %r15270, %r13399;
	ld.global.u32 	%r13400, [%rd16+32];
	xor.b32  	%r15269, %r15269, %r13400;
	ld.global.u32 	%r13401, [%rd16+36];
	xor.b32  	%r15268, %r15268, %r13401;
$L__BB1_10:
	and.b32  	%r13403, %r13386, 4;
	setp.eq.s32 	%p830, %r13403, 0;
	@%p830 bra 	$L__BB1_12;
	ld.global.u32 	%r13404, [%rd16+40];
	xor.b32  	%r15272, %r15272, %r13404;
	ld.global.u32 	%r13405, [%rd16+44];
	xor.b32  	%r15271, %r15271, %r13405;
	ld.global.u32 	%r13406, [%rd16+48];
	xor.b32  	%r15270, %r15270, %r13406;
	ld.global.u32 	%r13407, [%rd16+52];
	xor.b32  	%r15269, %r15269, %r13407;
	ld.global.u32 	%r13408, [%rd16+56];
	xor.b32  	%r15268, %r15268, %r13408;
$L__BB1_12:
	and.b32  	%r13410, %r13386, 8;
	setp.eq.s32 	%p831, %r13410, 0;
	@%p831 bra 	$L__BB1_14;
	ld.global.u32 	%r13411, [%rd16+60];
	xor.b32  	%r15272, %r15272, %r13411;
	ld.global.u32 	%r13412, [%rd16+64];
	xor.b32  	%r15271, %r15271, %r13412;
	ld.global.u32 	%r13413, [%rd16+68];
	xor.b32  	%r15270, %r15270, %r13413;
	ld.global.u32 	%r13414, [%rd16+72];
	xor.b32  	%r15269, %r15269, %r13414;
	ld.global.u32 	%r13415, [%rd16+76];
	xor.b32  	%r15268, %r15268, %r13415;
$L__BB1_14:
	and.b32  	%r13417, %r13386, 16;
	setp.eq.s32 	%p832, %r13417, 0;
	@%p832 bra 	$L__BB1_16;
	ld.global.u32 	%r13418, [%rd16+80];
	xor.b32  	%r15272, %r15272, %r13418;
	ld.global.u32 	%r13419, [%rd16+84];
	xor.b32  	%r15271, %r15271, %r13419;
	ld.global.u32 	%r13420, [%rd16+88];
	xor.b32  	%r15270, %r15270, %r13420;
	ld.global.u32 	%r13421, [%rd16+92];
	xor.b32  	%r15269, %r15269, %r13421;
	ld.global.u32 	%r13422, [%rd16+96];
	xor.b32  	%r15268, %r15268, %r13422;
$L__BB1_16:
	and.b32  	%r13424, %r13386, 32;
	setp.eq.s32 	%p833, %r13424, 0;
	@%p833 bra 	$L__BB1_18;
	ld.global.u32 	%r13425, [%rd16+100];
	xor.b32  	%r15272, %r15272, %r13425;
	ld.global.u32 	%r13426, [%rd16+104];
	xor.b32  	%r15271, %r15271, %r13426;
	ld.global.u32 	%r13427, [%rd16+108];
	xor.b32  	%r15270, %r15270, %r13427;
	ld.global.u32 	%r13428, [%rd16+112];
	xor.b32  	%r15269, %r15269, %r13428;
	ld.global.u32 	%r13429, [%rd16+116];
	xor.b32  	%r15268, %r15268, %r13429;
$L__BB1_18:
	and.b32  	%r13431, %r13386, 64;
	setp.eq.s32 	%p834, %r13431, 0;
	@%p834 bra 	$L__BB1_20;
	ld.global.u32 	%r13432, [%rd16+120];
	xor.b32  	%r15272, %r15272, %r13432;
	ld.global.u32 	%r13433, [%rd16+124];
	xor.b32  	%r15271, %r15271, %r13433;
	ld.global.u32 	%r13434, [%rd16+128];
	xor.b32  	%r15270, %r15270, %r13434;
	ld.global.u32 	%r13435, [%rd16+132];
	xor.b32  	%r15269, %r15269, %r13435;
	ld.global.u32 	%r13436, [%rd16+136];
	xor.b32  	%r15268, %r15268, %r13436;
$L__BB1_20:
	and.b32  	%r13438, %r13386, 128;
	setp.eq.s32 	%p835, %r13438, 0;
	@%p835 bra 	$L__BB1_22;
	ld.global.u32 	%r13439, [%rd16+140];
	xor.b32  	%r15272, %r15272, %r13439;
	ld.global.u32 	%r13440, [%rd16+144];
	xor.b32  	%r15271, %r15271, %r13440;
	ld.global.u32 	%r13441, [%rd16+148];
	xor.b32  	%r15270, %r15270, %r13441;
	ld.global.u32 	%r13442, [%rd16+152];
	xor.b32  	%r15269, %r15269, %r13442;
	ld.global.u32 	%r13443, [%rd16+156];
	xor.b32  	%r15268, %r15268, %r13443;
$L__BB1_22:
	and.b32  	%r13445, %r13386, 256;
	setp.eq.s32 	%p836, %r13445, 0;
	@%p836 bra 	$L__BB1_24;
	ld.global.u32 	%r13446, [%rd16+160];
	xor.b32  	%r15272, %r15272, %r13446;
	ld.global.u32 	%r13447, [%rd16+164];
	xor.b32  	%r15271, %r15271, %r13447;
	ld.global.u32 	%r13448, [%rd16+168];
	xor.b32  	%r15270, %r15270, %r13448;
	ld.global.u32 	%r13449, [%rd16+172];
	xor.b32  	%r15269, %r15269, %r13449;
	ld.global.u32 	%r13450, [%rd16+176];
	xor.b32  	%r15268, %r15268, %r13450;
$L__BB1_24:
	and.b32  	%r13452, %r13386, 512;
	setp.eq.s32 	%p837, %r13452, 0;
	@%p837 bra 	$L__BB1_26;
	ld.global.u32 	%r13453, [%rd16+180];
	xor.b32  	%r15272, %r15272, %r13453;
	ld.global.u32 	%r13454, [%rd16+184];
	xor.b32  	%r15271, %r15271, %r13454;
	ld.global.u32 	%r13455, [%rd16+188];
	xor.b32  	%r15270, %r15270, %r13455;
	ld.global.u32 	%r13456, [%rd16+192];
	xor.b32  	%r15269, %r15269, %r13456;
	ld.global.u32 	%r13457, [%rd16+196];
	xor.b32  	%r15268, %r15268, %r13457;
$L__BB1_26:
	and.b32  	%r13459, %r13386, 1024;
	setp.eq.s32 	%p838, %r13459, 0;
	@%p838 bra 	$L__BB1_28;
	ld.global.u32 	%r13460, [%rd16+200];
	xor.b32  	%r15272, %r15272, %r13460;
	ld.global.u32 	%r13461, [%rd16+204];
	xor.b32  	%r15271, %r15271, %r13461;
	ld.global.u32 	%r13462, [%rd16+208];
	xor.b32  	%r15270, %r15270, %r13462;
	ld.global.u32 	%r13463, [%rd16+212];
	xor.b32  	%r15269, %r15269, %r13463;
	ld.global.u32 	%r13464, [%rd16+216];
	xor.b32  	%r15268, %r15268, %r13464;
$L__BB1_28:
	and.b32  	%r13466, %r13386, 2048;
	setp.eq.s32 	%p839, %r13466, 0;
	@%p839 bra 	$L__BB1_30;
	ld.global.u32 	%r13467, [%rd16+220];
	xor.b32  	%r15272, %r15272, %r13467;
	ld.global.u32 	%r13468, [%rd16+224];
	xor.b32  	%r15271, %r15271, %r13468;
	ld.global.u32 	%r13469, [%rd16+228];
	xor.b32  	%r15270, %r15270, %r13469;
	ld.global.u32 	%r13470, [%rd16+232];
	xor.b32  	%r15269, %r15269, %r13470;
	ld.global.u32 	%r13471, [%rd16+236];
	xor.b32  	%r15268, %r15268, %r13471;
$L__BB1_30:
	and.b32  	%r13473, %r13386, 4096;
	setp.eq.s32 	%p840, %r13473, 0;
	@%p840 bra 	$L__BB1_32;
	ld.global.u32 	%r13474, [%rd16+240];
	xor.b32  	%r15272, %r15272, %r13474;
	ld.global.u32 	%r13475, [%rd16+244];
	xor.b32  	%r15271, %r15271, %r13475;
	ld.global.u32 	%r13476, [%rd16+248];
	xor.b32  	%r15270, %r15270, %r13476;
	ld.global.u32 	%r13477, [%rd16+252];
	xor.b32  	%r15269, %r15269, %r13477;
	ld.global.u32 	%r13478, [%rd16+256];
	xor.b32  	%r15268, %r15268, %r13478;
$L__BB1_32:
	and.b32  	%r13480, %r13386, 8192;
	setp.eq.s32 	%p841, %r13480, 0;
	@%p841 bra 	$L__BB1_34;
	ld.global.u32 	%r13481, [%rd16+260];
	xor.b32  	%r15272, %r15272, %r13481;
	ld.global.u32 	%r13482, [%rd16+264];
	xor.b32  	%r15271, %r15271, %r13482;
	ld.global.u32 	%r13483, [%rd16+268];
	xor.b32  	%r15270, %r15270, %r13483;
	ld.global.u32 	%r13484, [%rd16+272];
	xor.b32  	%r15269, %r15269, %r13484;
	ld.global.u32 	%r13485, [%rd16+276];
	xor.b32  	%r15268, %r15268, %r13485;
$L__BB1_34:
	and.b32  	%r13487, %r13386, 16384;
	setp.eq.s32 	%p842, %r13487, 0;
	@%p842 bra 	$L__BB1_36;
	ld.global.u32 	%r13488, [%rd16+280];
	xor.b32  	%r15272, %r15272, %r13488;
	ld.global.u32 	%r13489, [%rd16+284];
	xor.b32  	%r15271, %r15271, %r13489;
	ld.global.u32 	%r13490, [%rd16+288];
	xor.b32  	%r15270, %r15270, %r13490;
	ld.global.u32 	%r13491, [%rd16+292];
	xor.b32  	%r15269, %r15269, %r13491;
	ld.global.u32 	%r13492, [%rd16+296];
	xor.b32  	%r15268, %r15268, %r13492;
$L__BB1_36:
	and.b32  	%r13494, %r13386, 32768;
	setp.eq.s32 	%p843, %r13494, 0;
	@%p843 bra 	$L__BB1_38;
	ld.global.u32 	%r13495, [%rd16+300];
	xor.b32  	%r15272, %r15272, %r13495;
	ld.global.u32 	%r13496, [%rd16+304];
	xor.b32  	%r15271, %r15271, %r13496;
	ld.global.u32 	%r13497, [%rd16+308];
	xor.b32  	%r15270, %r15270, %r13497;
	ld.global.u32 	%r13498, [%rd16+312];
	xor.b32  	%r15269, %r15269, %r13498;
	ld.global.u32 	%r13499, [%rd16+316];
	xor.b32  	%r15268, %r15268, %r13499;
$L__BB1_38:
	add.s32 	%r14980, %r14980, 16;
	setp.ne.s32 	%p844, %r14980, 32;
	@%p844 bra 	$L__BB1_6;
	mad.lo.s32 	%r13500, %r14974, -31, %r26;
	add.s32 	%r14974, %r13500, 1;
	setp.ne.s32 	%p845, %r14974, 5;
	@%p845 bra 	$L__BB1_5;
	st.local.u32 	[%rd3+4], %r15272;
	st.local.v2.u32 	[%rd3+8], {%r15271, %r15270};
	st.local.v2.u32 	[%rd3+16], {%r15269, %r15268};
	setp.eq.s64 	%p846, %rd14, 1;
	@%p846 bra 	$L__BB1_115;
	mov.b32 	%r15268, 0;
	mov.u32 	%r15269, %r15268;
	mov.u32 	%r15270, %r15268;
	mov.u32 	%r15271, %r15268;
	mov.u32 	%r15272, %r15268;
	mov.u32 	%r15066, %r15268;
$L__BB1_42:
	mul.wide.u32 	%rd565, %r15066, 4;
	add.s64 	%rd566, %rd3, %rd565;
	ld.local.u32 	%r201, [%rd566+4];
	shl.b32 	%r202, %r15066, 5;
	mov.b32 	%r15072, 0;
$L__BB1_43:
	.pragma "nounroll";
	shr.u32 	%r13503, %r201, %r15072;
	and.b32  	%r13504, %r13503, 1;
	setp.eq.b32 	%p847, %r13504, 1;
	not.pred 	%p848, %p847;
	add.s32 	%r13505, %r202, %r15072;
	mul.lo.s32 	%r13506, %r13505, 5;
	mul.wide.u32 	%rd567, %r13506, 4;
	add.s64 	%rd17, %rd15, %rd567;
	@%p848 bra 	$L__BB1_45;
	ld.global.u32 	%r13507, [%rd17];
	xor.b32  	%r15272, %r15272, %r13507;
	ld.global.u32 	%r13508, [%rd17+4];
	xor.b32  	%r15271, %r15271, %r13508;
	ld.global.u32 	%r13509, [%rd17+8];
	xor.b32  	%r15270, %r15270, %r13509;
	ld.global.u32 	%r13510, [%rd17+12];
	xor.b32  	%r15269, %r15269, %r13510;
	ld.global.u32 	%r13511, [%rd17+16];
	xor.b32  	%r15268, %r15268, %r13511;
$L__BB1_45:
	and.b32  	%r13513, %r13503, 2;
	setp.eq.s32 	%p849, %r13513, 0;
	@%p849 bra 	$L__BB1_47;
	ld.global.u32 	%r13514, [%rd17+20];
	xor.b32  	%r15272, %r15272, %r13514;
	ld.global.u32 	%r13515, [%rd17+24];
	xor.b32  	%r15271, %r15271, %r13515;
	ld.global.u32 	%r13516, [%rd17+28];
	xor.b32  	%r15270, %r15270, %r13516;
	ld.global.u32 	%r13517, [%rd17+32];
	xor.b32  	%r15269, %r15269, %r13517;
	ld.global.u32 	%r13518, [%rd17+36];
	xor.b32  	%r15268, %r15268, %r13518;
$L__BB1_47:
	and.b32  	%r13520, %r13503, 4;
	setp.eq.s32 	%p850, %r13520, 0;
	@%p850 bra 	$L__BB1_49;
	ld.global.u32 	%r13521, [%rd17+40];
	xor.b32  	%r15272, %r15272, %r13521;
	ld.global.u32 	%r13522, [%rd17+44];
	xor.b32  	%r15271, %r15271, %r13522;
	ld.global.u32 	%r13523, [%rd17+48];
	xor.b32  	%r15270, %r15270, %r13523;
	ld.global.u32 	%r13524, [%rd17+52];
	xor.b32  	%r15269, %r15269, %r13524;
	ld.global.u32 	%r13525, [%rd17+56];
	xor.b32  	%r15268, %r15268, %r13525;
$L__BB1_49:
	and.b32  	%r13527, %r13503, 8;
	setp.eq.s32 	%p851, %r13527, 0;
	@%p851 bra 	$L__BB1_51;
	ld.global.u32 	%r13528, [%rd17+60];
	xor.b32  	%r15272, %r15272, %r13528;
	ld.global.u32 	%r13529, [%rd17+64];
	xor.b32  	%r15271, %r15271, %r13529;
	ld.global.u32 	%r13530, [%rd17+68];
	xor.b32  	%r15270, %r15270, %r13530;
	ld.global.u32 	%r13531, [%rd17+72];
	xor.b32  	%r15269, %r15269, %r13531;
	ld.global.u32 	%r13532, [%rd17+76];
	xor.b32  	%r15268, %r15268, %r13532;
$L__BB1_51:
	and.b32  	%r13534, %r13503, 16;
	setp.eq.s32 	%p852, %r13534, 0;
	@%p852 bra 	$L__BB1_53;
	ld.global.u32 	%r13535, [%rd17+80];
	xor.b32  	%r15272, %r15272, %r13535;
	ld.global.u32 	%r13536, [%rd17+84];
	xor.b32  	%r15271, %r15271, %r13536;
	ld.global.u32 	%r13537, [%rd17+88];
	xor.b32  	%r15270, %r15270, %r13537;
	ld.global.u32 	%r13538, [%rd17+92];
	xor.b32  	%r15269, %r15269, %r13538;
	ld.global.u32 	%r13539, [%rd17+96];
	xor.b32  	%r15268, %r15268, %r13539;
$L__BB1_53:
	and.b32  	%r13541, %r13503, 32;
	setp.eq.s32 	%p853, %r13541, 0;
	@%p853 bra 	$L__BB1_55;
	ld.global.u32 	%r13542, [%rd17+100];
	xor.b32  	%r15272, %r15272, %r13542;
	ld.global.u32 	%r13543, [%rd17+104];
	xor.b32  	%r15271, %r15271, %r13543;
	ld.global.u32 	%r13544, [%rd17+108];
	xor.b32  	%r15270, %r15270, %r13544;
	ld.global.u32 	%r13545, [%rd17+112];
	xor.b32  	%r15269, %r15269, %r13545;
	ld.global.u32 	%r13546, [%rd17+116];
	xor.b32  	%r15268, %r15268, %r13546;
$L__BB1_55:
	and.b32  	%r13548, %r13503, 64;
	setp.eq.s32 	%p854, %r13548, 0;
	@%p854 bra 	$L__BB1_57;
	ld.global.u32 	%r13549, [%rd17+120];
	xor.b32  	%r15272, %r15272, %r13549;
	ld.global.u32 	%r13550, [%rd17+124];
	xor.b32  	%r15271, %r15271, %r13550;
	ld.global.u32 	%r13551, [%rd17+128];
	xor.b32  	%r15270, %r15270, %r13551;
	ld.global.u32 	%r13552, [%rd17+132];
	xor.b32  	%r15269, %r15269, %r13552;
	ld.global.u32 	%r13553, [%rd17+136];
	xor.b32  	%r15268, %r15268, %r13553;
$L__BB1_57:
	and.b32  	%r13555, %r13503, 128;
	setp.eq.s32 	%p855, %r13555, 0;
	@%p855 bra 	$L__BB1_59;
	ld.global.u32 	%r13556, [%rd17+140];
	xor.b32  	%r15272, %r15272, %r13556;
	ld.global.u32 	%r13557, [%rd17+144];
	xor.b32  	%r15271, %r15271, %r13557;
	ld.global.u32 	%r13558, [%rd17+148];
	xor.b32  	%r15270, %r15270, %r13558;
	ld.global.u32 	%r13559, [%rd17+152];
	xor.b32  	%r15269, %r15269, %r13559;
	ld.global.u32 	%r13560, [%rd17+156];
	xor.b32  	%r15268, %r15268, %r13560;
$L__BB1_59:
	and.b32  	%r13562, %r13503, 256;
	setp.eq.s32 	%p856, %r13562, 0;
	@%p856 bra 	$L__BB1_61;
	ld.global.u32 	%r13563, [%rd17+160];
	xor.b32  	%r15272, %r15272, %r13563;
	ld.global.u32 	%r13564, [%rd17+164];
	xor.b32  	%r15271, %r15271, %r13564;
	ld.global.u32 	%r13565, [%rd17+168];
	xor.b32  	%r15270, %r15270, %r13565;
	ld.global.u32 	%r13566, [%rd17+172];
	xor.b32  	%r15269, %r15269, %r13566;
	ld.global.u32 	%r13567, [%rd17+176];
	xor.b32  	%r15268, %r15268, %r13567;
$L__BB1_61:
	and.b32  	%r13569, %r13503, 512;
	setp.eq.s32 	%p857, %r13569, 0;
	@%p857 bra 	$L__BB1_63;
	ld.global.u32 	%r13570, [%rd17+180];
	xor.b32  	%r15272, %r15272, %r13570;
	ld.global.u32 	%r13571, [%rd17+184];
	xor.b32  	%r15271, %r15271, %r13571;
	ld.global.u32 	%r13572, [%rd17+188];
	xor.b32  	%r15270, %r15270, %r13572;
	ld.global.u32 	%r13573, [%rd17+192];
	xor.b32  	%r15269, %r15269, %r13573;
	ld.global.u32 	%r13574, [%rd17+196];
	xor.b32  	%r15268, %r15268, %r13574;
$L__BB1_63:
	and.b32  	%r13576, %r13503, 1024;
	setp.eq.s32 	%p858, %r13576, 0;
	@%p858 bra 	$L__BB1_65;
	ld.global.u32 	%r13577, [%rd17+200];
	xor.b32  	%r15272, %r15272, %r13577;
	ld.global.u32 	%r13578, [%rd17+204];
	xor.b32  	%r15271, %r15271, %r13578;
	ld.global.u32 	%r13579, [%rd17+208];
	xor.b32  	%r15270, %r15270, %r13579;
	ld.global.u32 	%r13580, [%rd17+212];
	xor.b32  	%r15269, %r15269, %r13580;
	ld.global.u32 	%r13581, [%rd17+216];
	xor.b32  	%r15268, %r15268, %r13581;
$L__BB1_65:
	and.b32  	%r13583, %r13503, 2048;
	setp.eq.s32 	%p859, %r13583, 0;
	@%p859 bra 	$L__BB1_67;
	ld.global.u32 	%r13584, [%rd17+220];
	xor.b32  	%r15272, %r15272, %r13584;
	ld.global.u32 	%r13585, [%rd17+224];
	xor.b32  	%r15271, %r15271, %r13585;
	ld.global.u32 	%r13586, [%rd17+228];
	xor.b32  	%r15270, %r15270, %r13586;
	ld.global.u32 	%r13587, [%rd17+232];
	xor.b32  	%r15269, %r15269, %r13587;
	ld.global.u32 	%r13588, [%rd17+236];
	xor.b32  	%r15268, %r15268, %r13588;
$L__BB1_67:
	and.b32  	%r13590, %r13503, 4096;
	setp.eq.s32 	%p860, %r13590, 0;
	@%p860 bra 	$L__BB1_69;
	ld.global.u32 	%r13591, [%rd17+240];
	xor.b32  	%r15272, %r15272, %r13591;
	ld.global.u32 	%r13592, [%rd17+244];
	xor.b32  	%r15271, %r15271, %r13592;
	ld.global.u32 	%r13593, [%rd17+248];
	xor.b32  	%r15270, %r15270, %r13593;
	ld.global.u32 	%r13594, [%rd17+252];
	xor.b32  	%r15269, %r15269, %r13594;
	ld.global.u32 	%r13595, [%rd17+256];
	xor.b32  	%r15268, %r15268, %r13595;
$L__BB1_69:
	and.b32  	%r13597, %r13503, 8192;
	setp.eq.s32 	%p861, %r13597, 0;
	@%p861 bra 	$L__BB1_71;
	ld.global.u32 	%r13598, [%rd17+260];
	xor.b32  	%r15272, %r15272, %r13598;
	ld.global.u32 	%r13599, [%rd17+264];
	xor.b32  	%r15271, %r15271, %r13599;
	ld.global.u32 	%r13600, [%rd17+268];
	xor.b32  	%r15270, %r15270, %r13600;
	ld.global.u32 	%r13601, [%rd17+272];
	xor.b32  	%r15269, %r15269, %r13601;
	ld.global.u32 	%r13602, [%rd17+276];
	xor.b32  	%r15268, %r15268, %r13602;
$L__BB1_71:
	and.b32  	%r13604, %r13503, 16384;
	setp.eq.s32 	%p862, %r13604, 0;
	@%p862 bra 	$L__BB1_73;
	ld.global.u32 	%r13605, [%rd17+280];
	xor.b32  	%r15272, %r15272, %r13605;
	ld.global.u32 	%r13606, [%rd17+284];
	xor.b32  	%r15271, %r15271, %r13606;
	ld.global.u32 	%r13607, [%rd17+288];
	xor.b32  	%r15270, %r15270, %r13607;
	ld.global.u32 	%r13608, [%rd17+292];
	xor.b32  	%r15269, %r15269, %r13608;
	ld.global.u32 	%r13609, [%rd17+296];
	xor.b32  	%r15268, %r15268, %r13609;
$L__BB1_73:
	and.b32  	%r13611, %r13503, 32768;
	setp.eq.s32 	%p863, %r13611, 0;
	@%p863 bra 	$L__BB1_75;
	ld.global.u32 	%r13612, [%rd17+300];
	xor.b32  	%r15272, %r15272, %r13612;
	ld.global.u32 	%r13613, [%rd17+304];
	xor.b32  	%r15271, %r15271, %r13613;
	ld.global.u32 	%r13614, [%rd17+308];
	xor.b32  	%r15270, %r15270, %r13614;
	ld.global.u32 	%r13615, [%rd17+312];
	xor.b32  	%r15269, %r15269, %r13615;
	ld.global.u32 	%r13616, [%rd17+316];
	xor.b32  	%r15268, %r15268, %r13616;
$L__BB1_75:
	add.s32 	%r15072, %r15072, 16;
	setp.ne.s32 	%p864, %r15072, 32;
	@%p864 bra 	$L__BB1_43;
	mad.lo.s32 	%r13617, %r15066, -31, %r202;
	add.s32 	%r15066, %r13617, 1;
	setp.ne.s32 	%p865, %r15066, 5;
	@%p865 bra 	$L__BB1_42;
	st.local.u32 	[%rd3+4], %r15272;
	st.local.v2.u32 	[%rd3+8], {%r15271, %r15270};
	st.local.v2.u32 	[%rd3+16], {%r15269, %r15268};
	setp.ne.s64 	%p866, %rd14, 3;
	@%p866 bra 	$L__BB1_115;
	mov.b32 	%r15268, 0;
	mov.u32 	%r15269, %r15268;
	mov.u32 	%r15270, %r15268;
	mov.u32 	%r15271, %r15268;
	mov.u32 	%r15272, %r15268;
	mov.u32 	%r15158, %r15268;
$L__BB1_79:
	mul.wide.u32 	%rd568, %r15158, 4;
	add.s64 	%rd569, %rd3, %rd568;
	ld.local.u32 	%r377, [%rd569+4];
	shl.b32 	%r378, %r15158, 5;
	mov.b32 	%r15164, 0;
$L__BB1_80:
	.pragma "nounroll";
	shr.u32 	%r13620, %r377, %r15164;
	and.b32  	%r13621, %r13620, 1;
	setp.eq.b32 	%p867, %r13621, 1;
	not.pred 	%p868, %p867;
	add.s32 	%r13622, %r378, %r15164;
	mul.lo.s32 	%r13623, %r13622, 5;
	mul.wide.u32 	%rd570, %r13623, 4;
	add.s64 	%rd18, %rd15, %rd570;
	@%p868 bra 	$L__BB1_82;
	ld.global.u32 	%r13624, [%rd18];
	xor.b32  	%r15272, %r15272, %r13624;
	ld.global.u32 	%r13625, [%rd18+4];
	xor.b32  	%r15271, %r15271, %r13625;
	ld.global.u32 	%r13626, [%rd18+8];
	xor.b32  	%r15270, %r15270, %r13626;
	ld.global.u32 	%r13627, [%rd18+12];
	xor.b32  	%r15269, %r15269, %r13627;
	ld.global.u32 	%r13628, [%rd18+16];
	xor.b32  	%r15268, %r15268, %r13628;
$L__BB1_82:
	and.b32  	%r13630, %r13620, 2;
	setp.eq.s32 	%p869, %r13630, 0;
	@%p869 bra 	$L__BB1_84;
	ld.global.u32 	%r13631, [%rd18+20];
	xor.b32  	%r15272, %r15272, %r13631;
	ld.global.u32 	%r13632, [%rd18+24];
	xor.b32  	%r15271, %r15271, %r13632;
	ld.global.u32 	%r13633, [%rd18+28];
	xor.b32  	%r15270, %r15270, %r13633;
	ld.global.u32 	%r13634, [%rd18+32];
	xor.b32  	%r15269, %r15269, %r13634;
	ld.global.u32 	%r13635, [%rd18+36];
	xor.b32  	%r15268, %r15268, %r13635;
$L__BB1_84:
	and.b32  	%r13637, %r13620, 4;
	setp.eq.s32 	%p870, %r13637, 0;
	@%p870 bra 	$L__BB1_86;
	ld.global.u32 	%r13638, [%rd18+40];
	xor.b32  	%r15272, %r15272, %r13638;
	ld.global.u32 	%r13639, [%rd18+44];
	xor.b32  	%r15271, %r15271, %r13639;
	ld.global.u32 	%r13640, [%rd18+48];
	xor.b32  	%r15270, %r15270, %r13640;
	ld.global.u32 	%r13641, [%rd18+52];
	xor.b32  	%r15269, %r15269, %r13641;
	ld.global.u32 	%r13642, [%rd18+56];
	xor.b32  	%r15268, %r15268, %r13642;
$L__BB1_86:
	and.b32  	%r13644, %r13620, 8;
	setp.eq.s32 	%p871, %r13644, 0;
	@%p871 bra 	$L__BB1_88;
	ld.global.u32 	%r13645, [%rd18+60];
	xor.b32  	%r15272, %r15272, %r13645;
	ld.global.u32 	%r13646, [%rd18+64];
	xor.b32  	%r15271, %r15271, %r13646;
	ld.global.u32 	%r13647, [%rd18+68];
	xor.b32  	%r15270, %r15270, %r13647;
	ld.global.u32 	%r13648, [%rd18+72];
	xor.b32  	%r15269, %r15269, %r13648;
	ld.global.u32 	%r13649, [%rd18+76];
	xor.b32  	%r15268, %r15268, %r13649;
$L__BB1_88:
	and.b32  	%r13651, %r13620, 16;
	setp.eq.s32 	%p872, %r13651, 0;
	@%p872 bra 	$L__BB1_90;
	ld.global.u32 	%r13652, [%rd18+80];
	xor.b32  	%r15272, %r15272, %r13652;
	ld.global.u32 	%r13653, [%rd18+84];
	xor.b32  	%r15271, %r15271, %r13653;
	ld.global.u32 	%r13654, [%rd18+88];
	xor.b32  	%r15270, %r15270, %r13654;
	ld.global.u32 	%r13655, [%rd18+92];
	xor.b32  	%r15269, %r15269, %r13655;
	ld.global.u32 	%r13656, [%rd18+96];
	xor.b32  	%r15268, %r15268, %r13656;
$L__BB1_90:
	and.b32  	%r13658, %r13620, 32;
	setp.eq.s32 	%p873, %r13658, 0;
	@%p873 bra 	$L__BB1_92;
	ld.global.u32 	%r13659, [%rd18+100];
	xor.b32  	%r15272, %r15272, %r13659;
	ld.global.u32 	%r13660, [%rd18+104];
	xor.b32  	%r15271, %r15271, %r13660;
	ld.global.u32 	%r13661, [%rd18+108];
	xor.b32  	%r15270, %r15270, %r13661;
	ld.global.u32 	%r13662, [%rd18+112];
	xor.b32  	%r15269, %r15269, %r13662;
	ld.global.u32 	%r13663, [%rd18+116];
	xor.b32  	%r15268, %r15268, %r13663;
$L__BB1_92:
	and.b32  	%r13665, %r13620, 64;
	setp.eq.s32 	%p874, %r13665, 0;
	@%p874 bra 	$L__BB1_94;
	ld.global.u32 	%r13666, [%rd18+120];
	xor.b32  	%r15272, %r15272, %r13666;
	ld.global.u32 	%r13667, [%rd18+124];
	xor.b32  	%r15271, %r15271, %r13667;
	ld.global.u32 	%r13668, [%rd18+128];
	xor.b32  	%r15270, %r15270, %r13668;
	ld.global.u32 	%r13669, [%rd18+132];
	xor.b32  	%r15269, %r15269, %r13669;
	ld.global.u32 	%r13670, [%rd18+136];
	xor.b32  	%r15268, %r15268, %r13670;
$L__BB1_94:
	and.b32  	%r13672, %r13620, 128;
	setp.eq.s32 	%p875, %r13672, 0;
	@%p875 bra 	$L__BB1_96;
	ld.global.u32 	%r13673, [%rd18+140];
	xor.b32  	%r15272, %r15272, %r13673;
	ld.global.u32 	%r13674, [%rd18+144];
	xor.b32  	%r15271, %r15271, %r13674;
	ld.global.u32 	%r13675, [%rd18+148];
	xor.b32  	%r15270, %r15270, %r13675;
	ld.global.u32 	%r13676, [%rd18+152];
	xor.b32  	%r15269, %r15269, %r13676;
	ld.global.u32 	%r13677, [%rd18+156];
	xor.b32  	%r15268, %r15268, %r13677;
$L__BB1_96:
	and.b32  	%r13679, %r13620, 256;
	setp.eq.s32 	%p876, %r13679, 0;
	@%p876 bra 	$L__BB1_98;
	ld.global.u32 	%r13680, [%rd18+160];
	xor.b32  	%r15272, %r15272, %r13680;
	ld.global.u32 	%r13681, [%rd18+164];
	xor.b32  	%r15271, %r15271, %r13681;
	ld.global.u32 	%r13682, [%rd18+168];
	xor.b32  	%r15270, %r15270, %r13682;
	ld.global.u32 	%r13683, [%rd18+172];
	xor.b32  	%r15269, %r15269, %r13683;
	ld.global.u32 	%r13684, [%rd18+176];
	xor.b32  	%r15268, %r15268, %r13684;
$L__BB1_98:
	and.b32  	%r13686, %r13620, 512;
	setp.eq.s32 	%p877, %r13686, 0;
	@%p877 bra 	$L__BB1_100;
	ld.global.u32 	%r13687, [%rd18+180];
	xor.b32  	%r15272, %r15272, %r13687;
	ld.global.u32 	%r13688, [%rd18+184];
	xor.b32  	%r15271, %r15271, %r13688;
	ld.global.u32 	%r13689, [%rd18+188];
	xor.b32  	%r15270, %r15270, %r13689;
	ld.global.u32 	%r13690, [%rd18+192];
	xor.b32  	%r15269, %r15269, %r13690;
	ld.global.u32 	%r13691, [%rd18+196];
	xor.b32  	%r15268, %r15268, %r13691;
$L__BB1_100:
	and.b32  	%r13693, %r13620, 1024;
	setp.eq.s32 	%p878, %r13693, 0;
	@%p878 bra 	$L__BB1_102;
	ld.global.u32 	%r13694, [%rd18+200];
	xor.b32  	%r15272, %r15272, %r13694;
	ld.global.u32 	%r13695, [%rd18+204];
	xor.b32  	%r15271, %r15271, %r13695;
	ld.global.u32 	%r13696, [%rd18+208];
	xor.b32  	%r15270, %r15270, %r13696;
	ld.global.u32 	%r13697, [%rd18+212];
	xor.b32  	%r15269, %r15269, %r13697;
	ld.global.u32 	%r13698, [%rd18+216];
	xor.b32  	%r15268, %r15268, %r13698;
$L__BB1_102:
	and.b32  	%r13700, %r13620, 2048;
	setp.eq.s32 	%p879, %r13700, 0;
	@%p879 bra 	$L__BB1_104;
	ld.global.u32 	%r13701, [%rd18+220];
	xor.b32  	%r15272, %r15272, %r13701;
	ld.global.u32 	%r13702, [%rd18+224];
	xor.b32  	%r15271, %r15271, %r13702;
	ld.global.u32 	%r13703, [%rd18+228];
	xor.b32  	%r15270, %r15270, %r13703;
	ld.global.u32 	%r13704, [%rd18+232];
	xor.b32  	%r15269, %r15269, %r13704;
	ld.global.u32 	%r13705, [%rd18+236];
	xor.b32  	%r15268, %r15268, %r13705;
$L__BB1_104:
	and.b32  	%r13707, %r13620, 4096;
	setp.eq.s32 	%p880, %r13707, 0;
	@%p880 bra 	$L__BB1_106;
	ld.global.u32 	%r13708, [%rd18+240];
	xor.b32  	%r15272, %r15272, %r13708;
	ld.global.u32 	%r13709, [%rd18+244];
	xor.b32  	%r15271, %r15271, %r13709;
	ld.global.u32 	%r13710, [%rd18+248];
	xor.b32  	%r15270, %r15270, %r13710;
	ld.global.u32 	%r13711, [%rd18+252];
	xor.b32  	%r15269, %r15269, %r13711;
	ld.global.u32 	%r13712, [%rd18+256];
	xor.b32  	%r15268, %r15268, %r13712;
$L__BB1_106:
	and.b32  	%r13714, %r13620, 8192;
	setp.eq.s32 	%p881, %r13714, 0;
	@%p881 bra 	$L__BB1_108;
	ld.global.u32 	%r13715, [%rd18+260];
	xor.b32  	%r15272, %r15272, %r13715;
	ld.global.u32 	%r13716, [%rd18+264];
	xor.b32  	%r15271, %r15271, %r13716;
	ld.global.u32 	%r13717, [%rd18+268];
	xor.b32  	%r15270, %r15270, %r13717;
	ld.global.u32 	%r13718, [%rd18+272];
	xor.b32  	%r15269, %r15269, %r13718;
	ld.global.u32 	%r13719, [%rd18+276];
	xor.b32  	%r15268, %r15268, %r13719;
$L__BB1_108:
	and.b32  	%r13721, %r13620, 16384;
	setp.eq.s32 	%p882, %r13721, 0;
	@%p882 bra 	$L__BB1_110;
	ld.global.u32 	%r13722, [%rd18+280];
	xor.b32  	%r15272, %r15272, %r13722;
	ld.global.u32 	%r13723, [%rd18+284];
	xor.b32  	%r15271, %r15271, %r13723;
	ld.global.u32 	%r13724, [%rd18+288];
	xor.b32  	%r15270, %r15270, %r13724;
	ld.global.u32 	%r13725, [%rd18+292];
	xor.b32  	%r15269, %r15269, %r13725;
	ld.global.u32 	%r13726, [%rd18+296];
	xor.b32  	%r15268, %r15268, %r13726;
$L__BB1_110:
	and.b32  	%r13728, %r13620, 32768;
	setp.eq.s32 	%p883, %r13728, 0;
	@%p883 bra 	$L__BB1_112;
	ld.global.u32 	%r13729, [%rd18+300];
	xor.b32  	%r15272, %r15272, %r13729;
	ld.global.u32 	%r13730, [%rd18+304];
	xor.b32  	%r15271, %r15271, %r13730;
	ld.global.u32 	%r13731, [%rd18+308];
	xor.b32  	%r15270, %r15270, %r13731;
	ld.global.u32 	%r13732, [%rd18+312];
	xor.b32  	%r15269, %r15269, %r13732;
	ld.global.u32 	%r13733, [%rd18+316];
	xor.b32  	%r15268, %r15268, %r13733;
$L__BB1_112:
	add.s32 	%r15164, %r15164, 16;
	setp.ne.s32 	%p884, %r15164, 32;
	@%p884 bra 	$L__BB1_80;
	mad.lo.s32 	%r13734, %r15158, -31, %r378;
	add.s32 	%r15158, %r13734, 1;
	setp.ne.s32 	%p885, %r15158, 5;
	@%p885 bra 	$L__BB1_79;
	st.local.u32 	[%rd3+4], %r15272;
	st.local.v2.u32 	[%rd3+8], {%r15271, %r15270};
	st.local.v2.u32 	[%rd3+16], {%r15269, %r15268};
$L__BB1_115:
	shr.u64 	%rd695, %rd13, 2;
	add.s32 	%r14968, %r14968, 1;
	setp.lt.u64 	%p886, %rd13, 4;
	@%p886 bra 	$L__BB1_116;
	bra.uni 	$L__BB1_3;
$L__BB1_116:
	setp.eq.s64 	%p887, %rd205, 0;
	@%p887 bra 	$L__BB1_231;
	mov.b32 	%r15255, 0;
	mov.u64 	%rd572, precalc_xorwow_offset_matrix;
	mov.u64 	%rd696, %rd205;
$L__BB1_118:
	mov.u64 	%rd20, %rd696;
	and.b64  	%rd21, %rd20, 3;
	setp.eq.s64 	%p888, %rd21, 0;
	@%p888 bra 	$L__BB1_230;
	mul.wide.u32 	%rd571, %r15255, 3200;
	add.s64 	%rd22, %rd572, %rd571;
	mov.b32 	%r15268, 0;
	mov.u32 	%r15269, %r15268;
	mov.u32 	%r15270, %r15268;
	mov.u32 	%r15271, %r15268;
	mov.u32 	%r15272, %r15268;
	mov.u32 	%r15261, %r15268;
$L__BB1_120:
	mul.wide.u32 	%rd573, %r15261, 4;
	add.s64 	%rd574, %rd3, %rd573;
	ld.local.u32 	%r565, [%rd574+4];
	shl.b32 	%r566, %r15261, 5;
	mov.b32 	%r15267, 0;
$L__BB1_121:
	.pragma "nounroll";
	shr.u32 	%r13738, %r565, %r15267;
	and.b32  	%r13739, %r13738, 1;
	setp.eq.b32 	%p889, %r13739, 1;
	not.pred 	%p890, %p889;
	add.s32 	%r13740, %r566, %r15267;
	mul.lo.s32 	%r13741, %r13740, 5;
	mul.wide.u32 	%rd575, %r13741, 4;
	add.s64 	%rd23, %rd22, %rd575;
	@%p890 bra 	$L__BB1_123;
	ld.global.u32 	%r13742, [%rd23];
	xor.b32  	%r15272, %r15272, %r13742;
	ld.global.u32 	%r13743, [%rd23+4];
	xor.b32  	%r15271, %r15271, %r13743;
	ld.global.u32 	%r13744, [%rd23+8];
	xor.b32  	%r15270, %r15270, %r13744;
	ld.global.u32 	%r13745, [%rd23+12];
	xor.b32  	%r15269, %r15269, %r13745;
	ld.global.u32 	%r13746, [%rd23+16];
	xor.b32  	%r15268, %r15268, %r13746;
$L__BB1_123:
	and.b32  	%r13748, %r13738, 2;
	setp.eq.s32 	%p891, %r13748, 0;
	@%p891 bra 	$L__BB1_125;
	ld.global.u32 	%r13749, [%rd23+20];
	xor.b32  	%r15272, %r15272, %r13749;
	ld.global.u32 	%r13750, [%rd23+24];
	xor.b32  	%r15271, %r15271, %r13750;
	ld.global.u32 	%r13751, [%rd23+28];
	xor.b32  	%r15270, %r15270, %r13751;
	ld.global.u32 	%r13752, [%rd23+32];
	xor.b32  	%r15269, %r15269, %r13752;
	ld.global.u32 	%r13753, [%rd23+36];
	xor.b32  	%r15268, %r15268, %r13753;
$L__BB1_125:
	and.b32  	%r13755, %r13738, 4;
	setp.eq.s32 	%p892, %r13755, 0;
	@%p892 bra 	$L__BB1_127;
	ld.global.u32 	%r13756, [%rd23+40];
	xor.b32  	%r15272, %r15272, %r13756;
	ld.global.u32 	%r13757, [%rd23+44];
	xor.b32  	%r15271, %r15271, %r13757;
	ld.global.u32 	%r13758, [%rd23+48];
	xor.b32  	%r15270, %r15270, %r13758;
	ld.global.u32 	%r13759, [%rd23+52];
	xor.b32  	%r15269, %r15269, %r13759;
	ld.global.u32 	%r13760, [%rd23+56];
	xor.b32  	%r15268, %r15268, %r13760;
$L__BB1_127:
	and.b32  	%r13762, %r13738, 8;
	setp.eq.s32 	%p893, %r13762, 0;
	@%p893 bra 	$L__BB1_129;
	ld.global.u32 	%r13763, [%rd23+60];
	xor.b32  	%r15272, %r15272, %r13763;
	ld.global.u32 	%r13764, [%rd23+64];
	xor.b32  	%r15271, %r15271, %r13764;
	ld.global.u32 	%r13765, [%rd23+68];
	xor.b32  	%r15270, %r15270, %r13765;
	ld.global.u32 	%r13766, [%rd23+72];
	xor.b32  	%r15269, %r15269, %r13766;
	ld.global.u32 	%r13767, [%rd23+76];
	xor.b32  	%r15268, %r15268, %r13767;
$L__BB1_129:
	and.b32  	%r13769, %r13738, 16;
	setp.eq.s32 	%p894, %r13769, 0;
	@%p894 bra 	$L__BB1_131;
	ld.global.u32 	%r13770, [%rd23+80];
	xor.b32  	%r15272, %r15272, %r13770;
	ld.global.u32 	%r13771, [%rd23+84];
	xor.b32  	%r15271, %r15271, %r13771;
	ld.global.u32 	%r13772, [%rd23+88];
	xor.b32  	%r15270, %r15270, %r13772;
	ld.global.u32 	%r13773, [%rd23+92];
	xor.b32  	%r15269, %r15269, %r13773;
	ld.global.u32 	%r13774, [%rd23+96];
	xor.b32  	%r15268, %r15268, %r13774;
$L__BB1_131:
	and.b32  	%r13776, %r13738, 32;
	setp.eq.s32 	%p895, %r13776, 0;
	@%p895 bra 	$L__BB1_133;
	ld.global.u32 	%r13777, [%rd23+100];
	xor.b32  	%r15272, %r15272, %r13777;
	ld.global.u32 	%r13778, [%rd23+104];
	xor.b32  	%r15271, %r15271, %r13778;
	ld.global.u32 	%r13779, [%rd23+108];
	xor.b32  	%r15270, %r15270, %r13779;
	ld.global.u32 	%r13780, [%rd23+112];
	xor.b32  	%r15269, %r15269, %r13780;
	ld.global.u32 	%r13781, [%rd23+116];
	xor.b32  	%r15268, %r15268, %r13781;
$L__BB1_133:
	and.b32  	%r13783, %r13738, 64;
	setp.eq.s32 	%p896, %r13783, 0;
	@%p896 bra 	$L__BB1_135;
	ld.global.u32 	%r13784, [%rd23+120];
	xor.b32  	%r15272, %r15272, %r13784;
	ld.global.u32 	%r13785, [%rd23+124];
	xor.b32  	%r15271, %r15271, %r13785;
	ld.global.u32 	%r13786, [%rd23+128];
	xor.b32  	%r15270, %r15270, %r13786;
	ld.global.u32 	%r13787, [%rd23+132];
	xor.b32  	%r15269, %r15269, %r13787;
	ld.global.u32 	%r13788, [%rd23+136];
	xor.b32  	%r15268, %r15268, %r13788;
$L__BB1_135:
	and.b32  	%r13790, %r13738, 128;
	setp.eq.s32 	%p897, %r13790, 0;
	@%p897 bra 	$L__BB1_137;
	ld.global.u32 	%r13791, [%rd23+140];
	xor.b32  	%r15272, %r15272, %r13791;
	ld.global.u32 	%r13792, [%rd23+144];
	xor.b32  	%r15271, %r15271, %r13792;
	ld.global.u32 	%r13793, [%rd23+148];
	xor.b32  	%r15270, %r15270, %r13793;
	ld.global.u32 	%r13794, [%rd23+152];
	xor.b32  	%r15269, %r15269, %r13794;
	ld.global.u32 	%r13795, [%rd23+156];
	xor.b32  	%r15268, %r15268, %r13795;
$L__BB1_137:
	and.b32  	%r13797, %r13738, 256;
	setp.eq.s32 	%p898, %r13797, 0;
	@%p898 bra 	$L__BB1_139;
	ld.global.u32 	%r13798, [%rd23+160];
	xor.b32  	%r15272, %r15272, %r13798;
	ld.global.u32 	%r13799, [%rd23+164];
	xor.b32  	%r15271, %r15271, %r13799;
	ld.global.u32 	%r13800, [%rd23+168];
	xor.b32  	%r15270, %r15270, %r13800;
	ld.global.u32 	%r13801, [%rd23+172];
	xor.b32  	%r15269, %r15269, %r13801;
	ld.global.u32 	%r13802, [%rd23+176];
	xor.b32  	%r15268, %r15268, %r13802;
$L__BB1_139:
	and.b32  	%r13804, %r13738, 512;
	setp.eq.s32 	%p899, %r13804, 0;
	@%p899 bra 	$L__BB1_141;
	ld.global.u32 	%r13805, [%rd23+180];
	xor.b32  	%r15272, %r15272, %r13805;
	ld.global.u32 	%r13806, [%rd23+184];
	xor.b32  	%r15271, %r15271, %r13806;
	ld.global.u32 	%r13807, [%rd23+188];
	xor.b32  	%r15270, %r15270, %r13807;
	ld.global.u32 	%r13808, [%rd23+192];
	xor.b32  	%r15269, %r15269, %r13808;
	ld.global.u32 	%r13809, [%rd23+196];
	xor.b32  	%r15268, %r15268, %r13809;
$L__BB1_141:
	and.b32  	%r13811, %r13738, 1024;
	setp.eq.s32 	%p900, %r13811, 0;
	@%p900 bra 	$L__BB1_143;
	ld.global.u32 	%r13812, [%rd23+200];
	xor.b32  	%r15272, %r15272, %r13812;
	ld.global.u32 	%r13813, [%rd23+204];
	xor.b32  	%r15271, %r15271, %r13813;
	ld.global.u32 	%r13814, [%rd23+208];
	xor.b32  	%r15270, %r15270, %r13814;
	ld.global.u32 	%r13815, [%rd23+212];
	xor.b32  	%r15269, %r15269, %r13815;
	ld.global.u32 	%r13816, [%rd23+216];
	xor.b32  	%r15268, %r15268, %r13816;
$L__BB1_143:
	and.b32  	%r13818, %r13738, 2048;
	setp.eq.s32 	%p901, %r13818, 0;
	@%p901 bra 	$L__BB1_145;
	ld.global.u32 	%r13819, [%rd23+220];
	xor.b32  	%r15272, %r15272, %r13819;
	ld.global.u32 	%r13820, [%rd23+224];
	xor.b32  	%r15271, %r15271, %r13820;
	ld.global.u32 	%r13821, [%rd23+228];
	xor.b32  	%r15270, %r15270, %r13821;
	ld.global.u32 	%r13822, [%rd23+232];
	xor.b32  	%r15269, %r15269, %r13822;
	ld.global.u32 	%r13823, [%rd23+236];
	xor.b32  	%r15268, %r15268, %r13823;
$L__BB1_145:
	and.b32  	%r13825, %r13738, 4096;
	setp.eq.s32 	%p902, %r13825, 0;
	@%p902 bra 	$L__BB1_147;
	ld.global.u32 	%r13826, [%rd23+240];
	xor.b32  	%r15272, %r15272, %r13826;
	ld.global.u32 	%r13827, [%rd23+244];
	xor.b32  	%r15271, %r15271, %r13827;
	ld.global.u32 	%r13828, [%rd23+248];
	xor.b32  	%r15270, %r15270, %r13828;
	ld.global.u32 	%r13829, [%rd23+252];
	xor.b32  	%r15269, %r15269, %r13829;
	ld.global.u32 	%r13830, [%rd23+256];
	xor.b32  	%r15268, %r15268, %r13830;
$L__BB1_147:
	and.b32  	%r13832, %r13738, 8192;
	setp.eq.s32 	%p903, %r13832, 0;
	@%p903 bra 	$L__BB1_149;
	ld.global.u32 	%r13833, [%rd23+260];
	xor.b32  	%r15272, %r15272, %r13833;
	ld.global.u32 	%r13834, [%rd23+264];
	xor.b32  	%r15271, %r15271, %r13834;
	ld.global.u32 	%r13835, [%rd23+268];
	xor.b32  	%r15270, %r15270, %r13835;
	ld.global.u32 	%r13836, [%rd23+272];
	xor.b32  	%r15269, %r15269, %r13836;
	ld.global.u32 	%r13837, [%rd23+276];
	xor.b32  	%r15268, %r15268, %r13837;
$L__BB1_149:
	and.b32  	%r13839, %r13738, 16384;
	setp.eq.s32 	%p904, %r13839, 0;
	@%p904 bra 	$L__BB1_151;
	ld.global.u32 	%r13840, [%rd23+280];
	xor.b32  	%r15272, %r15272, %r13840;
	ld.global.u32 	%r13841, [%rd23+284];
	xor.b32  	%r15271, %r15271, %r13841;
	ld.global.u32 	%r13842, [%rd23+288];
	xor.b32  	%r15270, %r15270, %r13842;
	ld.global.u32 	%r13843, [%rd23+292];
	xor.b32  	%r15269, %r15269, %r13843;
	ld.global.u32 	%r13844, [%rd23+296];
	xor.b32  	%r15268, %r15268, %r13844;
$L__BB1_151:
	and.b32  	%r13846, %r13738, 32768;
	setp.eq.s32 	%p905, %r13846, 0;
	@%p905 bra 	$L__BB1_153;
	ld.global.u32 	%r13847, [%rd23+300];
	xor.b32  	%r15272, %r15272, %r13847;
	ld.global.u32 	%r13848, [%rd23+304];
	xor.b32  	%r15271, %r15271, %r13848;
	ld.global.u32 	%r13849, [%rd23+308];
	xor.b32  	%r15270, %r15270, %r13849;
	ld.global.u32 	%r13850, [%rd23+312];
	xor.b32  	%r15269, %r15269, %r13850;
	ld.global.u32 	%r13851, [%rd23+316];
	xor.b32  	%r15268, %r15268, %r13851;
$L__BB1_153:
	add.s32 	%r15267, %r15267, 16;
	setp.ne.s32 	%p906, %r15267, 32;
	@%p906 bra 	$L__BB1_121;
	mad.lo.s32 	%r13852, %r15261, -31, %r566;
	add.s32 	%r15261, %r13852, 1;
	setp.ne.s32 	%p907, %r15261, 5;
	@%p907 bra 	$L__BB1_120;
	st.local.u32 	[%rd3+4], %r15272;
	st.local.v2.u32 	[%rd3+8], {%r15271, %r15270};
	st.local.v2.u32 	[%rd3+16], {%r15269, %r15268};
	setp.eq.s64 	%p908, %rd21, 1;
	@%p908 bra 	$L__BB1_230;
	mov.b32 	%r15268, 0;
	mov.u32 	%r15269, %r15268;
	mov.u32 	%r15270, %r15268;
	mov.u32 	%r15271, %r15268;
	mov.u32 	%r15272, %r15268;
	mov.u32 	%r15353, %r15268;
$L__BB1_157:
	mul.wide.u32 	%rd576, %r15353, 4;
	add.s64 	%rd577, %rd3, %rd576;
	ld.local.u32 	%r741, [%rd577+4];
	shl.b32 	%r742, %r15353, 5;
	mov.b32 	%r15359, 0;
$L__BB1_158:
	.pragma "nounroll";
	shr.u32 	%r13855, %r741, %r15359;
	and.b32  	%r13856, %r13855, 1;
	setp.eq.b32 	%p909, %r13856, 1;
	not.pred 	%p910, %p909;
	add.s32 	%r13857, %r742, %r15359;
	mul.lo.s32 	%r13858, %r13857, 5;
	mul.wide.u32 	%rd578, %r13858, 4;
	add.s64 	%rd24, %rd22, %rd578;
	@%p910 bra 	$L__BB1_160;
	ld.global.u32 	%r13859, [%rd24];
	xor.b32  	%r15272, %r15272, %r13859;
	ld.global.u32 	%r13860, [%rd24+4];
	xor.b32  	%r15271, %r15271, %r13860;
	ld.global.u32 	%r13861, [%rd24+8];
	xor.b32  	%r15270, %r15270, %r13861;
	ld.global.u32 	%r13862, [%rd24+12];
	xor.b32  	%r15269, %r15269, %r13862;
	ld.global.u32 	%r13863, [%rd24+16];
	xor.b32  	%r15268, %r15268, %r13863;
$L__BB1_160:
	and.b32  	%r13865, %r13855, 2;
	setp.eq.s32 	%p911, %r13865, 0;
	@%p911 bra 	$L__BB1_162;
	ld.global.u32 	%r13866, [%rd24+20];
	xor.b32  	%r15272, %r15272, %r13866;
	ld.global.u32 	%r13867, [%rd24+24];
	xor.b32  	%r15271, %r15271, %r13867;
	ld.global.u32 	%r13868, [%rd24+28];
	xor.b32  	%r15270, %r15270, %r13868;
	ld.global.u32 	%r13869, [%rd24+32];
	xor.b32  	%r15269, %r15269, %r13869;
	ld.global.u32 	%r13870, [%rd24+36];
	xor.b32  	%r15268, %r15268, %r13870;
$L__BB1_162:
	and.b32  	%r13872, %r13855, 4;
	setp.eq.s32 	%p912, %r13872, 0;
	@%p912 bra 	$L__BB1_164;
	ld.global.u32 	%r13873, [%rd24+40];
	xor.b32  	%r15272, %r15272, %r13873;
	ld.global.u32 	%r13874, [%rd24+44];
	xor.b32  	%r15271, %r15271, %r13874;
	ld.global.u32 	%r13875, [%rd24+48];
	xor.b32  	%r15270, %r15270, %r13875;
	ld.global.u32 	%r13876, [%rd24+52];
	xor.b32  	%r15269, %r15269, %r13876;
	ld.global.u32 	%r13877, [%rd24+56];
	xor.b32  	%r15268, %r15268, %r13877;
$L__BB1_164:
	and.b32  	%r13879, %r13855, 8;
	setp.eq.s32 	%p913, %r13879, 0;
	@%p913 bra 	$L__BB1_166;
	ld.global.u32 	%r13880, [%rd24+60];
	xor.b32  	%r15272, %r15272, %r13880;
	ld.global.u32 	%r13881, [%rd24+64];
	xor.b32  	%r15271, %r15271, %r13881;
	ld.global.u32 	%r13882, [%rd24+68];
	xor.b32  	%r15270, %r15270, %r13882;
	ld.global.u32 	%r13883, [%rd24+72];
	xor.b32  	%r15269, %r15269, %r13883;
	ld.global.u32 	%r13884, [%rd24+76];
	xor.b32  	%r15268, %r15268, %r13884;
$L__BB1_166:
	and.b32  	%r13886, %r13855, 16;
	setp.eq.s32 	%p914, %r13886, 0;
	@%p914 bra 	$L__BB1_168;
	ld.global.u32 	%r13887, [%rd24+80];
	xor.b32  	%r15272, %r15272, %r13887;
	ld.global.u32 	%r13888, [%rd24+84];
	xor.b32  	%r15271, %r15271, %r13888;
	ld.global.u32 	%r13889, [%rd24+88];
	xor.b32  	%r15270, %r15270, %r13889;
	ld.global.u32 	%r13890, [%rd24+92];
	xor.b32  	%r15269, %r15269, %r13890;
	ld.global.u32 	%r13891, [%rd24+96];
	xor.b32  	%r15268, %r15268, %r13891;
$L__BB1_168:
	and.b32  	%r13893, %r13855, 32;
	setp.eq.s32 	%p915, %r13893, 0;
	@%p915 bra 	$L__BB1_170;
	ld.global.u32 	%r13894, [%rd24+100];
	xor.b32  	%r15272, %r15272, %r13894;
	ld.global.u32 	%r13895, [%rd24+104];
	xor.b32  	%r15271, %r15271, %r13895;
	ld.global.u32 	%r13896, [%rd24+108];
	xor.b32  	%r15270, %r15270, %r13896;
	ld.global.u32 	%r13897, [%rd24+112];
	xor.b32  	%r15269, %r15269, %r13897;
	ld.global.u32 	%r13898, [%rd24+116];
	xor.b32  	%r15268, %r15268, %r13898;
$L__BB1_170:
	and.b32  	%r13900, %r13855, 64;
	setp.eq.s32 	%p916, %r13900, 0;
	@%p916 bra 	$L__BB1_172;
	ld.global.u32 	%r13901, [%rd24+120];
	xor.b32  	%r15272, %r15272, %r13901;
	ld.global.u32 	%r13902, [%rd24+124];
	xor.b32  	%r15271, %r15271, %r13902;
	ld.global.u32 	%r13903, [%rd24+128];
	xor.b32  	%r15270, %r15270, %r13903;
	ld.global.u32 	%r13904, [%rd24+132];
	xor.b32  	%r15269, %r15269, %r13904;
	ld.global.u32 	%r13905, [%rd24+136];
	xor.b32  	%r15268, %r15268, %r13905;
$L__BB1_172:
	and.b32  	%r13907, %r13855, 128;
	setp.eq.s32 	%p917, %r13907, 0;
	@%p917 bra 	$L__BB1_174;
	ld.global.u32 	%r13908, [%rd24+140];
	xor.b32  	%r15272, %r15272, %r13908;
	ld.global.u32 	%r13909, [%rd24+144];
	xor.b32  	%r15271, %r15271, %r13909;
	ld.global.u32 	%r13910, [%rd24+148];
	xor.b32  	%r15270, %r15270, %r13910;
	ld.global.u32 	%r13911, [%rd24+152];
	xor.b32  	%r15269, %r15269, %r13911;
	ld.global.u32 	%r13912, [%rd24+156];
	xor.b32  	%r15268, %r15268, %r13912;
$L__BB1_174:
	and.b32  	%r13914, %r13855, 256;
	setp.eq.s32 	%p918, %r13914, 0;
	@%p918 bra 	$L__BB1_176;
	ld.global.u32 	%r13915, [%rd24+160];
	xor.b32  	%r15272, %r15272, %r13915;
	ld.global.u32 	%r13916, [%rd24+164];
	xor.b32  	%r15271, %r15271, %r13916;
	ld.global.u32 	%r13917, [%rd24+168];
	xor.b32  	%r15270, %r15270, %r13917;
	ld.global.u32 	%r13918, [%rd24+172];
	xor.b32  	%r15269, %r15269, %r13918;
	ld.global.u32 	%r13919, [%rd24+176];
	xor.b32  	%r15268, %r15268, %r13919;
$L__BB1_176:
	and.b32  	%r13921, %r13855, 512;
	setp.eq.s32 	%p919, %r13921, 0;
	@%p919 bra 	$L__BB1_178;
	ld.global.u32 	%r13922, [%rd24+180];
	xor.b32  	%r15272, %r15272, %r13922;
	ld.global.u32 	%r13923, [%rd24+184];
	xor.b32  	%r15271, %r15271, %r13923;
	ld.global.u32 	%r13924, [%rd24+188];
	xor.b32  	%r15270, %r15270, %r13924;
	ld.global.u32 	%r13925, [%rd24+192];
	xor.b32  	%r15269, %r15269, %r13925;
	ld.global.u32 	%r13926, [%rd24+196];
	xor.b32  	%r15268, %r15268, %r13926;
$L__BB1_178:
	and.b32  	%r13928, %r13855, 1024;
	setp.eq.s32 	%p920, %r13928, 0;
	@%p920 bra 	$L__BB1_180;
	ld.global.u32 	%r13929, [%rd24+200];
	xor.b32  	%r15272, %r15272, %r13929;
	ld.global.u32 	%r13930, [%rd24+204];
	xor.b32  	%r15271, %r15271, %r13930;
	ld.global.u32 	%r13931, [%rd24+208];
	xor.b32  	%r15270, %r15270, %r13931;
	ld.global.u32 	%r13932, [%rd24+212];
	xor.b32  	%r15269, %r15269, %r13932;
	ld.global.u32 	%r13933, [%rd24+216];
	xor.b32  	%r15268, %r15268, %r13933;
$L__BB1_180:
	and.b32  	%r13935, %r13855, 2048;
	setp.eq.s32 	%p921, %r13935, 0;
	@%p921 bra 	$L__BB1_182;
	ld.global.u32 	%r13936, [%rd24+220];
	xor.b32  	%r15272, %r15272, %r13936;
	ld.global.u32 	%r13937, [%rd24+224];
	xor.b32  	%r15271, %r15271, %r13937;
	ld.global.u32 	%r13938, [%rd24+228];
	xor.b32  	%r15270, %r15270, %r13938;
	ld.global.u32 	%r13939, [%rd24+232];
	xor.b32  	%r15269, %r15269, %r13939;
	ld.global.u32 	%r13940, [%rd24+236];
	xor.b32  	%r15268, %r15268, %r13940;
$L__BB1_182:
	and.b32  	%r13942, %r13855, 4096;
	setp.eq.s32 	%p922, %r13942, 0;
	@%p922 bra 	$L__BB1_184;
	ld.global.u32 	%r13943, [%rd24+240];
	xor.b32  	%r15272, %r15272, %r13943;
	ld.global.u32 	%r13944, [%rd24+244];
	xor.b32  	%r15271, %r15271, %r13944;
	ld.global.u32 	%r13945, [%rd24+248];
	xor.b32  	%r15270, %r15270, %r13945;
	ld.global.u32 	%r13946, [%rd24+252];
	xor.b32  	%r15269, %r15269, %r13946;
	ld.global.u32 	%r13947, [%rd24+256];
	xor.b32  	%r15268, %r15268, %r13947;
$L__BB1_184:
	and.b32  	%r13949, %r13855, 8192;
	setp.eq.s32 	%p923, %r13949, 0;
	@%p923 bra 	$L__BB1_186;
	ld.global.u32 	%r13950, [%rd24+260];
	xor.b32  	%r15272, %r15272, %r13950;
	ld.global.u32 	%r13951, [%rd24+264];
	xor.b32  	%r15271, %r15271, %r13951;
	ld.global.u32 	%r13952, [%rd24+268];
	xor.b32  	%r15270, %r15270, %r13952;
	ld.global.u32 	%r13953, [%rd24+272];
	xor.b32  	%r15269, %r15269, %r13953;
	ld.global.u32 	%r13954, [%rd24+276];
	xor.b32  	%r15268, %r15268, %r13954;
$L__BB1_186:
	and.b32  	%r13956, %r13855, 16384;
	setp.eq.s32 	%p924, %r13956, 0;
	@%p924 bra 	$L__BB1_188;
	ld.global.u32 	%r13957, [%rd24+280];
	xor.b32  	%r15272, %r15272, %r13957;
	ld.global.u32 	%r13958, [%rd24+284];
	xor.b32  	%r15271, %r15271, %r13958;
	ld.global.u32 	%r13959, [%rd24+288];
	xor.b32  	%r15270, %r15270, %r13959;
	ld.global.u32 	%r13960, [%rd24+292];
	xor.b32  	%r15269, %r15269, %r13960;
	ld.global.u32 	%r13961, [%rd24+296];
	xor.b32  	%r15268, %r15268, %r13961;
$L__BB1_188:
	and.b32  	%r13963, %r13855, 32768;
	setp.eq.s32 	%p925, %r13963, 0;
	@%p925 bra 	$L__BB1_190;
	ld.global.u32 	%r13964, [%rd24+300];
	xor.b32  	%r15272, %r15272, %r13964;
	ld.global.u32 	%r13965, [%rd24+304];
	xor.b32  	%r15271, %r15271, %r13965;
	ld.global.u32 	%r13966, [%rd24+308];
	xor.b32  	%r15270, %r15270, %r13966;
	ld.global.u32 	%r13967, [%rd24+312];
	xor.b32  	%r15269, %r15269, %r13967;
	ld.global.u32 	%r13968, [%rd24+316];
	xor.b32  	%r15268, %r15268, %r13968;
$L__BB1_190:
	add.s32 	%r15359, %r15359, 16;
	setp.ne.s32 	%p926, %r15359, 32;
	@%p926 bra 	$L__BB1_158;
	mad.lo.s32 	%r13969, %r15353, -31, %r742;
	add.s32 	%r15353, %r13969, 1;
	setp.ne.s32 	%p927, %r15353, 5;
	@%p927 bra 	$L__BB1_157;
	st.local.u32 	[%rd3+4], %r15272;
	st.local.v2.u32 	[%rd3+8], {%r15271, %r15270};
	st.local.v2.u32 	[%rd3+16], {%r15269, %r15268};
	setp.ne.s64 	%p928, %rd21, 3;
	@%p928 bra 	$L__BB1_230;
	mov.b32 	%r15268, 0;
	mov.u32 	%r15269, %r15268;
	mov.u32 	%r15270, %r15268;
	mov.u32 	%r15271, %r15268;
	mov.u32 	%r15272, %r15268;
	mov.u32 	%r15445, %r15268;
$L__BB1_194:
	mul.wide.u32 	%rd579, %r15445, 4;
	add.s64 	%rd580, %rd3, %rd579;
	ld.local.u32 	%r917, [%rd580+4];
	shl.b32 	%r918, %r15445, 5;
	mov.b32 	%r15451, 0;
$L__BB1_195:
	.pragma "nounroll";
	shr.u32 	%r13972, %r917, %r15451;
	and.b32  	%r13973, %r13972, 1;
	setp.eq.b32 	%p929, %r13973, 1;
	not.pred 	%p930, %p929;
	add.s32 	%r13974, %r918, %r15451;
	mul.lo.s32 	%r13975, %r13974, 5;
	mul.wide.u32 	%rd581, %r13975, 4;
	add.s64 	%rd25, %rd22, %rd581;
	@%p930 bra 	$L__BB1_197;
	ld.global.u32 	%r13976, [%rd25];
	xor.b32  	%r15272, %r15272, %r13976;
	ld.global.u32 	%r13977, [%rd25+4];
	xor.b32  	%r15271, %r15271, %r13977;
	ld.global.u32 	%r13978, [%rd25+8];
	xor.b32  	%r15270, %r15270, %r13978;
	ld.global.u32 	%r13979, [%rd25+12];
	xor.b32  	%r15269, %r15269, %r13979;
	ld.global.u32 	%r13980, [%rd25+16];
	xor.b32  	%r15268, %r15268, %r13980;
$L__BB1_197:
	and.b32  	%r13982, %r13972, 2;
	setp.eq.s32 	%p931, %r13982, 0;
	@%p931 bra 	$L__BB1_199;
	ld.global.u32 	%r13983, [%rd25+20];
	xor.b32  	%r15272, %r15272, %r13983;
	ld.global.u32 	%r13984, [%rd25+24];
	xor.b32  	%r15271, %r15271, %r13984;
	ld.global.u32 	%r13985, [%rd25+28];
	xor.b32  	%r15270, %r15270, %r13985;
	ld.global.u32 	%r13986, [%rd25+32];
	xor.b32  	%r15269, %r15269, %r13986;
	ld.global.u32 	%r13987, [%rd25+36];
	xor.b32  	%r15268, %r15268, %r13987;
$L__BB1_199:
	and.b32  	%r13989, %r13972, 4;
	setp.eq.s32 	%p932, %r13989, 0;
	@%p932 bra 	$L__BB1_201;
	ld.global.u32 	%r13990, [%rd25+40];
	xor.b32  	%r15272, %r15272, %r13990;
	ld.global.u32 	%r13991, [%rd25+44];
	xor.b32  	%r15271, %r15271, %r13991;
	ld.global.u32 	%r13992, [%rd25+48];
	xor.b32  	%r15270, %r15270, %r13992;
	ld.global.u32 	%r13993, [%rd25+52];
	xor.b32  	%r15269, %r15269, %r13993;
	ld.global.u32 	%r13994, [%rd25+56];
	xor.b32  	%r15268, %r15268, %r13994;
$L__BB1_201:
	and.b32  	%r13996, %r13972, 8;
	setp.eq.s32 	%p933, %r13996, 0;
	@%p933 bra 	$L__BB1_203;
	ld.global.u32 	%r13997, [%rd25+60];
	xor.b32  	%r15272, %r15272, %r13997;
	ld.global.u32 	%r13998, [%rd25+64];
	xor.b32  	%r15271, %r15271, %r13998;
	ld.global.u32 	%r13999, [%rd25+68];
	xor.b32  	%r15270, %r15270, %r13999;
	ld.global.u32 	%r14000, [%rd25+72];
	xor.b32  	%r15269, %r15269, %r14000;
	ld.global.u32 	%r14001, [%rd25+76];
	xor.b32  	%r15268, %r15268, %r14001;
$L__BB1_203:
	and.b32  	%r14003, %r13972, 16;
	setp.eq.s32 	%p934, %r14003, 0;
	@%p934 bra 	$L__BB1_205;
	ld.global.u32 	%r14004, [%rd25+80];
	xor.b32  	%r15272, %r15272, %r14004;
	ld.global.u32 	%r14005, [%rd25+84];
	xor.b32  	%r15271, %r15271, %r14005;
	ld.global.u32 	%r14006, [%rd25+88];
	xor.b32  	%r15270, %r15270, %r14006;
	ld.global.u32 	%r14007, [%rd25+92];
	xor.b32  	%r15269, %r15269, %r14007;
	ld.global.u32 	%r14008, [%rd25+96];
	xor.b32  	%r15268, %r15268, %r14008;
$L__BB1_205:
	and.b32  	%r14010, %r13972, 32;
	setp.eq.s32 	%p935, %r14010, 0;
	@%p935 bra 	$L__BB1_207;
	ld.global.u32 	%r14011, [%rd25+100];
	xor.b32  	%r15272, %r15272, %r14011;
	ld.global.u32 	%r14012, [%rd25+104];
	xor.b32  	%r15271, %r15271, %r14012;
	ld.global.u32 	%r14013, [%rd25+108];
	xor.b32  	%r15270, %r15270, %r14013;
	ld.global.u32 	%r14014, [%rd25+112];
	xor.b32  	%r15269, %r15269, %r14014;
	ld.global.u32 	%r14015, [%rd25+116];
	xor.b32  	%r15268, %r15268, %r14015;
$L__BB1_207:
	and.b32  	%r14017, %r13972, 64;
	setp.eq.s32 	%p936, %r14017, 0;
	@%p936 bra 	$L__BB1_209;
	ld.global.u32 	%r14018, [%rd25+120];
	xor.b32  	%r15272, %r15272, %r14018;
	ld.global.u32 	%r14019, [%rd25+124];
	xor.b32  	%r15271, %r15271, %r14019;
	ld.global.u32 	%r14020, [%rd25+128];
	xor.b32  	%r15270, %r15270, %r14020;
	ld.global.u32 	%r14021, [%rd25+132];
	xor.b32  	%r15269, %r15269, %r14021;
	ld.global.u32 	%r14022, [%rd25+136];
	xor.b32  	%r15268, %r15268, %r14022;
$L__BB1_209:
	and.b32  	%r14024, %r13972, 128;
	setp.eq.s32 	%p937, %r14024, 0;
	@%p937 bra 	$L__BB1_211;
	ld.global.u32 	%r14025, [%rd25+140];
	xor.b32  	%r15272, %r15272, %r14025;
	ld.global.u32 	%r14026, [%rd25+144];
	xor.b32  	%r15271, %r15271, %r14026;
	ld.global.u32 	%r14027, [%rd25+148];
	xor.b32  	%r15270, %r15270, %r14027;
	ld.global.u32 	%r14028, [%rd25+152];
	xor.b32  	%r15269, %r15269, %r14028;
	ld.global.u32 	%r14029, [%rd25+156];
	xor.b32  	%r15268, %r15268, %r14029;
$L__BB1_211:
	and.b32  	%r14031, %r13972, 256;
	setp.eq.s32 	%p938, %r14031, 0;
	@%p938 bra 	$L__BB1_213;
	ld.global.u32 	%r14032, [%rd25+160];
	xor.b32  	%r15272, %r15272, %r14032;
	ld.global.u32 	%r14033, [%rd25+164];
	xor.b32  	%r15271, %r15271, %r14033;
	ld.global.u32 	%r14034, [%rd25+168];
	xor.b32  	%r15270, %r15270, %r14034;
	ld.global.u32 	%r14035, [%rd25+172];
	xor.b32  	%r15269, %r15269, %r14035;
	ld.global.u32 	%r14036, [%rd25+176];
	xor.b32  	%r15268, %r15268, %r14036;
$L__BB1_213:
	and.b32  	%r14038, %r13972, 512;
	setp.eq.s32 	%p939, %r14038, 0;
	@%p939 bra 	$L__BB1_215;
	ld.global.u32 	%r14039, [%rd25+180];
	xor.b32  	%r15272, %r15272, %r14039;
	ld.global.u32 	%r14040, [%rd25+184];
	xor.b32  	%r15271, %r15271, %r14040;
	ld.global.u32 	%r14041, [%rd25+188];
	xor.b32  	%r15270, %r15270, %r14041;
	ld.global.u32 	%r14042, [%rd25+192];
	xor.b32  	%r15269, %r15269, %r14042;
	ld.global.u32 	%r14043, [%rd25+196];
	xor.b32  	%r15268, %r15268, %r14043;
$L__BB1_215:
	and.b32  	%r14045, %r13972, 1024;
	setp.eq.s32 	%p940, %r14045, 0;
	@%p940 bra 	$L__BB1_217;
	ld.global.u32 	%r14046, [%rd25+200];
	xor.b32  	%r15272, %r15272, %r14046;
	ld.global.u32 	%r14047, [%rd25+204];
	xor.b32  	%r15271, %r15271, %r14047;
	ld.global.u32 	%r14048, [%rd25+208];
	xor.b32  	%r15270, %r15270, %r14048;
	ld.global.u32 	%r14049, [%rd25+212];
	xor.b32  	%r15269, %r15269, %r14049;
	ld.global.u32 	%r14050, [%rd25+216];
	xor.b32  	%r15268, %r15268, %r14050;
$L__BB1_217:
	and.b32  	%r14052, %r13972, 2048;
	setp.eq.s32 	%p941, %r14052, 0;
	@%p941 bra 	$L__BB1_219;
	ld.global.u32 	%r14053, [%rd25+220];
	xor.b32  	%r15272, %r15272, %r14053;
	ld.global.u32 	%r14054, [%rd25+224];
	xor.b32  	%r15271, %r15271, %r14054;
	ld.global.u32 	%r14055, [%rd25+228];
	xor.b32  	%r15270, %r15270, %r14055;
	ld.global.u32 	%r14056, [%rd25+232];
	xor.b32  	%r15269, %r15269, %r14056;
	ld.global.u32 	%r14057, [%rd25+236];
	xor.b32  	%r15268, %r15268, %r14057;
$L__BB1_219:
	and.b32  	%r14059, %r13972, 4096;
	setp.eq.s32 	%p942, %r14059, 0;
	@%p942 bra 	$L__BB1_221;
	ld.global.u32 	%r14060, [%rd25+240];
	xor.b32  	%r15272, %r15272, %r14060;
	ld.global.u32 	%r14061, [%rd25+244];
	xor.b32  	%r15271, %r15271, %r14061;
	ld.global.u32 	%r14062, [%rd25+248];
	xor.b32  	%r15270, %r15270, %r14062;
	ld.global.u32 	%r14063, [%rd25+252];
	xor.b32  	%r15269, %r15269, %r14063;
	ld.global.u32 	%r14064, [%rd25+256];
	xor.b32  	%r15268, %r15268, %r14064;
$L__BB1_221:
	and.b32  	%r14066, %r13972, 8192;
	setp.eq.s32 	%p943, %r14066, 0;
	@%p943 bra 	$L__BB1_223;
	ld.global.u32 	%r14067, [%rd25+260];
	xor.b32  	%r15272, %r15272, %r14067;
	ld.global.u32 	%r14068, [%rd25+264];
	xor.b32  	%r15271, %r15271, %r14068;
	ld.global.u32 	%r14069, [%rd25+268];
	xor.b32  	%r15270, %r15270, %r14069;
	ld.global.u32 	%r14070, [%rd25+272];
	xor.b32  	%r15269, %r15269, %r14070;
	ld.global.u32 	%r14071, [%rd25+276];
	xor.b32  	%r15268, %r15268, %r14071;
$L__BB1_223:
	and.b32  	%r14073, %r13972, 16384;
	setp.eq.s32 	%p944, %r14073, 0;
	@%p944 bra 	$L__BB1_225;
	ld.global.u32 	%r14074, [%rd25+280];
	xor.b32  	%r15272, %r15272, %r14074;
	ld.global.u32 	%r14075, [%rd25+284];
	xor.b32  	%r15271, %r15271, %r14075;
	ld.global.u32 	%r14076, [%rd25+288];
	xor.b32  	%r15270, %r15270, %r14076;
	ld.global.u32 	%r14077, [%rd25+292];
	xor.b32  	%r15269, %r15269, %r14077;
	ld.global.u32 	%r14078, [%rd25+296];
	xor.b32  	%r15268, %r15268, %r14078;
$L__BB1_225:
	and.b32  	%r14080, %r13972, 32768;
	setp.eq.s32 	%p945, %r14080, 0;
	@%p945 bra 	$L__BB1_227;
	ld.global.u32 	%r14081, [%rd25+300];
	xor.b32  	%r15272, %r15272, %r14081;
	ld.global.u32 	%r14082, [%rd25+304];
	xor.b32  	%r15271, %r15271, %r14082;
	ld.global.u32 	%r14083, [%rd25+308];
	xor.b32  	%r15270, %r15270, %r14083;
	ld.global.u32 	%r14084, [%rd25+312];
	xor.b32  	%r15269, %r15269, %r14084;
	ld.global.u32 	%r14085, [%rd25+316];
	xor.b32  	%r15268, %r15268, %r14085;
$L__BB1_227:
	add.s32 	%r15451, %r15451, 16;
	setp.ne.s32 	%p946, %r15451, 32;
	@%p946 bra 	$L__BB1_195;
	mad.lo.s32 	%r14086, %r15445, -31, %r918;
	add.s32 	%r15445, %r14086, 1;
	setp.ne.s32 	%p947, %r15445, 5;
	@%p947 bra 	$L__BB1_194;
	st.local.u32 	[%rd3+4], %r15272;
	st.local.v2.u32 	[%rd3+8], {%r15271, %r15270};
	st.local.v2.u32 	[%rd3+16], {%r15269, %r15268};
$L__BB1_230:
	shr.u64 	%rd696, %rd20, 2;
	add.s32 	%r15255, %r15255, 1;
	setp.gt.u64 	%p948, %rd20, 3;
	@%p948 bra 	$L__BB1_118;
$L__BB1_231:
	setp.le.u64 	%p949, %rd207, %rd208;
	cvt.u32.u64 	%r14087, %rd205;
	mad.lo.s32 	%r1098, %r14087, 362437, %r2;
	mov.b32 	%r14088, 0;
	st.local.v2.u32 	[%rd4], {%r1, %r14088};
	st.local.u64 	[%rd4+8], %rd206;
	st.local.u64 	[%rd4+16], %rd207;
	mov.u64 	%rd582, $str;
	cvta.global.u64 	%rd583, %rd582;
	add.u64 	%rd584, %SP, 48;
	{ // callseq 64, 0
	.param .b64 param0;
	st.param.b64 	[param0], %rd583;
	.param .b64 param1;
	st.param.b64 	[param1], %rd584;
	.param .b32 retval0;
	call.uni (retval0), 
	vprintf, 
	(
	param0, 
	param1
	);
	ld.param.b32 	%r14089, [retval0];
	} // callseq 64
	@%p949 bra 	$L__BB1_260;
	sub.s64 	%rd585, %rd207, %rd208;
	and.b64  	%rd28, %rd585, 3;
	setp.eq.s64 	%p950, %rd28, 0;
	mov.u32 	%r15542, %r1098;
	mov.u32 	%r15543, %r15268;
	mov.u32 	%r15544, %r15269;
	mov.u32 	%r15545, %r15270;
	mov.u32 	%r15546, %r15271;
	mov.u64 	%rd697, %rd208;
	@%p950 bra 	$L__BB1_245;
	shr.u32 	%r14091, %r15272, 2;
	xor.b32  	%r14092, %r14091, %r15272;
	shl.b32 	%r14093, %r15268, 4;
	shl.b32 	%r14094, %r14092, 1;
	xor.b32  	%r14095, %r14094, %r14093;
	xor.b32  	%r14096, %r14095, %r14092;
	xor.b32  	%r1099, %r14096, %r15268;
	add.s32 	%r15542, %r1098, 362437;
	setp.lt.u64 	%p951, %rd208, %rd206;
	@%p951 bra 	$L__BB1_236;
	add.s32 	%r14097, %r1099, %r15542;
	cvt.rn.f32.u32 	%f57, %r14097;
	fma.rn.f32 	%f58, %f57, 0f2F800000, 0f2F000000;
	cvt.f64.f32 	%fd29, %f58;
	st.local.f64 	[%rd4], %fd29;
	mov.u64 	%rd586, $str$1;
	cvta.global.u64 	%rd587, %rd586;
	{ // callseq 65, 0
	.param .b64 param0;
	st.param.b64 	[param0], %rd587;
	.param .b64 param1;
	st.param.b64 	[param1], %rd584;
	.param .b32 retval0;
	call.uni (retval0), 
	vprintf, 
	(
	param0, 
	param1
	);
	ld.param.b32 	%r14098, [retval0];
	} // callseq 65
	and.b64  	%rd589, %rd208, 3;
	setp.ne.s64 	%p952, %rd589, 3;
	@%p952 bra 	$L__BB1_236;
	mov.u64 	%rd590, $str$2;
	cvta.global.u64 	%rd591, %rd590;
	{ // callseq 66, 0
	.param .b64 param0;
	st.param.b64 	[param0], %rd591;
	.param .b64 param1;
	st.param.b64 	[param1], 0;
	.param .b32 retval0;
	call.uni (retval0), 
	vprintf, 
	(
	param0, 
	param1
	);
	ld.param.b32 	%r14100, [retval0];
	} // callseq 66
$L__BB1_236:
	add.s64 	%rd697, %rd208, 1;
	setp.eq.s64 	%p953, %rd28, 1;
	mov.u32 	%r15543, %r1099;
	mov.u32 	%r15544, %r15268;
	mov.u32 	%r15545, %r15269;
	mov.u32 	%r15546, %r15270;
	mov.u32 	%r15272, %r15271;
	@%p953 bra 	$L__BB1_245;
	shr.u32 	%r14102, %r15271, 2;
	xor.b32  	%r14103, %r14102, %r15271;
	shl.b32 	%r14104, %r1099, 4;
	shl.b32 	%r14105, %r14103, 1;
	xor.b32  	%r14106, %r14105, %r14104;
	xor.b32  	%r14107, %r14106, %r14103;
	xor.b32  	%r1101, %r14107, %r1099;
	add.s32 	%r15542, %r1098, 724874;
	setp.lt.u64 	%p954, %rd697, %rd206;
	@%p954 bra 	$L__BB1_240;
	add.s32 	%r14108, %r1101, %r15542;
	cvt.rn.f32.u32 	%f59, %r14108;
	fma.rn.f32 	%f60, %f59, 0f2F800000, 0f2F000000;
	cvt.f64.f32 	%fd30, %f60;
	st.local.f64 	[%rd4], %fd30;
	mov.u64 	%rd592, $str$1;
	cvta.global.u64 	%rd593, %rd592;
	{ // callseq 67, 0
	.param .b64 param0;
	st.param.b64 	[param0], %rd593;
	.param .b64 param1;
	st.param.b64 	[param1], %rd584;
	.param .b32 retval0;
	call.uni (retval0), 
	vprintf, 
	(
	param0, 
	param1
	);
	ld.param.b32 	%r14109, [retval0];
	} // callseq 67
	and.b64  	%rd595, %rd697, 3;
	setp.ne.s64 	%p955, %rd595, 3;
	@%p955 bra 	$L__BB1_240;
	mov.u64 	%rd596, $str$2;
	cvta.global.u64 	%rd597, %rd596;
	{ // callseq 68, 0
	.param .b64 param0;
	st.param.b64 	[param0], %rd597;
	.param .b64 param1;
	st.param.b64 	[param1], 0;
	.param .b32 retval0;
	call.uni (retval0), 
	vprintf, 
	(
	param0, 
	param1
	);
	ld.param.b32 	%r14111, [retval0];
	} // callseq 68
$L__BB1_240:
	add.s64 	%rd697, %rd208, 2;
	setp.eq.s64 	%p956, %rd28, 2;
	mov.u32 	%r15543, %r1101;
	mov.u32 	%r15544, %r1099;
	mov.u32 	%r15545, %r15268;
	mov.u32 	%r15546, %r15269;
	mov.u32 	%r15272, %r15270;
	@%p956 bra 	$L__BB1_245;
	shr.u32 	%r14113, %r15270, 2;
	xor.b32  	%r14114, %r14113, %r15270;
	shl.b32 	%r14115, %r1101, 4;
	shl.b32 	%r14116, %r14114, 1;
	xor.b32  	%r14117, %r14116, %r14115;
	xor.b32  	%r14118, %r14117, %r14114;
	xor.b32  	%r15543, %r14118, %r1101;
	add.s32 	%r15542, %r1098, 1087311;
	setp.lt.u64 	%p957, %rd697, %rd206;
	@%p957 bra 	$L__BB1_244;
	add.s32 	%r14119, %r15543, %r15542;
	cvt.rn.f32.u32 	%f61, %r14119;
	fma.rn.f32 	%f62, %f61, 0f2F800000, 0f2F000000;
	cvt.f64.f32 	%fd31, %f62;
	st.local.f64 	[%rd4], %fd31;
	mov.u64 	%rd598, $str$1;
	cvta.global.u64 	%rd599, %rd598;
	{ // callseq 69, 0
	.param .b64 param0;
	st.param.b64 	[param0], %rd599;
	.param .b64 param1;
	st.param.b64 	[param1], %rd584;
	.param .b32 retval0;
	call.uni (retval0), 
	vprintf, 
	(
	param0, 
	param1
	);
	ld.param.b32 	%r14120, [retval0];
	} // callseq 69
	and.b64  	%rd601, %rd697, 3;
	setp.ne.s64 	%p958, %rd601, 3;
	@%p958 bra 	$L__BB1_244;
	mov.u64 	%rd602, $str$2;
	cvta.global.u64 	%rd603, %rd602;
	{ // callseq 70, 0
	.param .b64 param0;
	st.param.b64 	[param0], %rd603;
	.param .b64 param1;
	st.param.b64 	[param1], 0;
	.param .b32 retval0;
	call.uni (retval0), 
	vprintf, 
	(
	param0, 
	param1
	);
	ld.param.b32 	%r14122, [retval0];
	} // callseq 70
$L__BB1_244:
	add.s64 	%rd697, %rd208, 3;
	mov.u32 	%r15544, %r1101;
	mov.u32 	%r15545, %r1099;
	mov.u32 	%r15546, %r15268;
	mov.u32 	%r15272, %r15269;
$L__BB1_245:
	setp.lt.u64 	%p959, %rd10, 3;
	@%p959 bra 	$L__BB1_260;
	and.b64  	%rd33, %rd697, 3;
	sub.s64 	%rd604, 2, %rd697;
	and.b64  	%rd34, %rd604, 3;
	neg.s64 	%rd605, %rd697;
	and.b64  	%rd35, %rd605, 3;
	mov.u64 	%rd606, $str$1;
$L__BB1_247:
	mov.u32 	%r1116, %r15272;
	mov.u32 	%r1115, %r15546;
	mov.u32 	%r1114, %r15545;
	mov.u32 	%r1113, %r15544;
	mov.u32 	%r15272, %r15543;
	shr.u32 	%r14124, %r1116, 2;
	xor.b32  	%r14125, %r14124, %r1116;
	shl.b32 	%r14126, %r15272, 4;
	shl.b32 	%r14127, %r14125, 1;
	xor.b32  	%r14128, %r14127, %r14126;
	xor.b32  	%r14129, %r14128, %r14125;
	xor.b32  	%r15546, %r14129, %r15272;
	setp.lt.u64 	%p960, %rd697, %rd206;
	@%p960 bra 	$L__BB1_250;
	setp.ne.s64 	%p961, %rd33, 3;
	add.s32 	%r14130, %r15542, %r15546;
	add.s32 	%r14131, %r14130, 362437;
	cvt.rn.f32.u32 	%f63, %r14131;
	fma.rn.f32 	%f64, %f63, 0f2F800000, 0f2F000000;
	cvt.f64.f32 	%fd32, %f64;
	st.local.f64 	[%rd4], %fd32;
	cvta.global.u64 	%rd607, %rd606;
	add.u64 	%rd608, %SP, 48;
	{ // callseq 71, 0
	.param .b64 param0;
	st.param.b64 	[param0], %rd607;
	.param .b64 param1;
	st.param.b64 	[param1], %rd608;
	.param .b32 retval0;
	call.uni (retval0), 
	vprintf, 
	(
	param0, 
	param1
	);
	ld.param.b32 	%r14132, [retval0];
	} // callseq 71
	@%p961 bra 	$L__BB1_250;
	mov.u64 	%rd609, $str$2;
	cvta.global.u64 	%rd610, %rd609;
	{ // callseq 72, 0
	.param .b64 param0;
	st.param.b64 	[param0], %rd610;
	.param .b64 param1;
	st.param.b64 	[param1], 0;
	.param .b32 retval0;
	call.uni (retval0), 
	vprintf, 
	(
	param0, 
	param1
	);
	ld.param.b32 	%r14134, [retval0];
	} // callseq 72
$L__BB1_250:
	add.s64 	%rd611, %rd697, 1;
	shr.u32 	%r14136, %r1115, 2;
	xor.b32  	%r14137, %r14136, %r1115;
	shl.b32 	%r14138, %r15546, 4;
	shl.b32 	%r14139, %r14137, 1;
	xor.b32  	%r14140, %r14139, %r14138;
	xor.b32  	%r14141, %r14140, %r14137;
	xor.b32  	%r15545, %r14141, %r15546;
	setp.lt.u64 	%p962, %rd611, %rd206;
	@%p962 bra 	$L__BB1_253;
	setp.ne.s64 	%p963, %rd34, 0;
	add.s32 	%r14142, %r15542, %r15545;
	add.s32 	%r14143, %r14142, 724874;
	cvt.rn.f32.u32 	%f65, %r14143;
	fma.rn.f32 	%f66, %f65, 0f2F800000, 0f2F000000;
	cvt.f64.f32 	%fd33, %f66;
	st.local.f64 	[%rd4], %fd33;
	mov.u64 	%rd612, $str$1;
	cvta.global.u64 	%rd613, %rd612;
	add.u64 	%rd614, %SP, 48;
	{ // callseq 73, 0
	.param .b64 param0;
	st.param.b64 	[param0], %rd613;
	.param .b64 param1;
	st.param.b64 	[param1], %rd614;
	.param .b32 retval0;
	call.uni (retval0), 
	vprintf, 
	(
	param0, 
	param1
	);
	ld.param.b32 	%r14144, [retval0];
	} // callseq 73
	@%p963 bra 	$L__BB1_253;
	mov.u64 	%rd615, $str$2;
	cvta.global.u64 	%rd616, %rd615;
	{ // callseq 74, 0
	.param .b64 param0;
	st.param.b64 	[param0], %rd616;
	.param .b64 param1;
	st.param.b64 	[param1], 0;
	.param .b32 retval0;
	call.uni (retval0), 
	vprintf, 
	(
	param0, 
	param1
	);
	ld.param.b32 	%r14146, [retval0];
	} // callseq 74
$L__BB1_253:
	add.s64 	%rd617, %rd697, 2;
	shr.u32 	%r14148, %r1114, 2;
	xor.b32  	%r14149, %r14148, %r1114;
	shl.b32 	%r14150, %r15545, 4;
	shl.b32 	%r14151, %r14149, 1;
	xor.b32  	%r14152, %r14151, %r14150;
	xor.b32  	%r14153, %r14152, %r14149;
	xor.b32  	%r15544, %r14153, %r15545;
	setp.lt.u64 	%p964, %rd617, %rd206;
	@%p964 bra 	$L__BB1_256;
	setp.ne.s64 	%p965, %rd33, 1;
	add.s32 	%r14154, %r15542, %r15544;
	add.s32 	%r14155, %r14154, 1087311;
	cvt.rn.f32.u32 	%f67, %r14155;
	fma.rn.f32 	%f68, %f67, 0f2F800000, 0f2F000000;
	cvt.f64.f32 	%fd34, %f68;
	st.local.f64 	[%rd4], %fd34;
	mov.u64 	%rd618, $str$1;
	cvta.global.u64 	%rd619, %rd618;
	add.u64 	%rd620, %SP, 48;
	{ // callseq 75, 0
	.param .b64 param0;
	st.param.b64 	[param0], %rd619;
	.param .b64 param1;
	st.param.b64 	[param1], %rd620;
	.param .b32 retval0;
	call.uni (retval0), 
	vprintf, 
	(
	param0, 
	param1
	);
	ld.param.b32 	%r14156, [retval0];
	} // callseq 75
	@%p965 bra 	$L__BB1_256;
	mov.u64 	%rd621, $str$2;
	cvta.global.u64 	%rd622, %rd621;
	{ // callseq 76, 0
	.param .b64 param0;
	st.param.b64 	[param0], %rd622;
	.param .b64 param1;
	st.param.b64 	[param1], 0;
	.param .b32 retval0;
	call.uni (retval0), 
	vprintf, 
	(
	param0, 
	param1
	);
	ld.param.b32 	%r14158, [retval0];
	} // callseq 76
$L__BB1_256:
	add.s64 	%rd623, %rd697, 3;
	shr.u32 	%r14160, %r1113, 2;
	xor.b32  	%r14161, %r14160, %r1113;
	shl.b32 	%r14162, %r15544, 4;
	shl.b32 	%r14163, %r14161, 1;
	xor.b32  	%r14164, %r14163, %r14162;
	xor.b32  	%r14165, %r14164, %r14161;
	xor.b32  	%r15543, %r14165, %r15544;
	add.s32 	%r15542, %r15542, 1449748;
	setp.lt.u64 	%p966, %rd623, %rd206;
	@%p966 bra 	$L__BB1_259;
	setp.ne.s64 	%p967, %rd35, 0;
	add.s32 	%r14166, %r15543, %r15542;
	cvt.rn.f32.u32 	%f69, %r14166;
	fma.rn.f32 	%f70, %f69, 0f2F800000, 0f2F000000;
	cvt.f64.f32 	%fd35, %f70;
	st.local.f64 	[%rd4], %fd35;
	mov.u64 	%rd624, $str$1;
	cvta.global.u64 	%rd625, %rd624;
	add.u64 	%rd626, %SP, 48;
	{ // callseq 77, 0
	.param .b64 param0;
	st.param.b64 	[param0], %rd625;
	.param .b64 param1;
	st.param.b64 	[param1], %rd626;
	.param .b32 retval0;
	call.uni (retval0), 
	vprintf, 
	(
	param0, 
	param1
	);
	ld.param.b32 	%r14167, [retval0];
	} // callseq 77
	@%p967 bra 	$L__BB1_259;
	mov.u64 	%rd627, $str$2;
	cvta.global.u64 	%rd628, %rd627;
	{ // callseq 78, 0
	.param .b64 param0;
	st.param.b64 	[param0], %rd628;
	.param .b64 param1;
	st.param.b64 	[param1], 0;
	.param .b32 retval0;
	call.uni (retval0), 
	vprintf, 
	(
	param0, 
	param1
	);
	ld.param.b32 	%r14169, [retval0];
	} // callseq 78
$L__BB1_259:
	add.s64 	%rd697, %rd697, 4;
	setp.lt.u64 	%p968, %rd697, %rd207;
	@%p968 bra 	$L__BB1_247;
$L__BB1_260:
	add.s32 	%r1122, %r1, 256;
	st.local.v2.u32 	[%rd3], {%r2, %r15868};
	st.local.v2.u32 	[%rd3+8], {%r15867, %r15866};
	st.local.v2.u32 	[%rd3+16], {%r15865, %r15864};
	setp.eq.s32 	%p969, %r1122, 0;
	@%p969 bra 	$L__BB1_375;
	cvt.u64.u32 	%rd699, %r1122;
	mov.b32 	%r15559, 0;
	mov.u64 	%rd630, precalc_xorwow_matrix;
$L__BB1_262:
	mov.u64 	%rd39, %rd699;
	and.b64  	%rd40, %rd39, 3;
	setp.eq.s64 	%p970, %rd40, 0;
	@%p970 bra 	$L__BB1_374;
	mul.wide.u32 	%rd629, %r15559, 3200;
	add.s64 	%rd41, %rd630, %rd629;
	mov.b32 	%r15864, 0;
	mov.u32 	%r15865, %r15864;
	mov.u32 	%r15866, %r15864;
	mov.u32 	%r15867, %r15864;
	mov.u32 	%r15868, %r15864;
	mov.u32 	%r15565, %r15864;
$L__BB1_264:
	mul.wide.u32 	%rd631, %r15565, 4;
	add.s64 	%rd632, %rd3, %rd631;
	ld.local.u32 	%r1135, [%rd632+4];
	shl.b32 	%r1136, %r15565, 5;
	mov.b32 	%r15571, 0;
$L__BB1_265:
	.pragma "nounroll";
	shr.u32 	%r14174, %r1135, %r15571;
	and.b32  	%r14175, %r14174, 1;
	setp.eq.b32 	%p971, %r14175, 1;
	not.pred 	%p972, %p971;
	add.s32 	%r14176, %r1136, %r15571;
	mul.lo.s32 	%r14177, %r14176, 5;
	mul.wide.u32 	%rd633, %r14177, 4;
	add.s64 	%rd42, %rd41, %rd633;
	@%p972 bra 	$L__BB1_267;
	ld.global.u32 	%r14178, [%rd42];
	xor.b32  	%r15868, %r15868, %r14178;
	ld.global.u32 	%r14179, [%rd42+4];
	xor.b32  	%r15867, %r15867, %r14179;
	ld.global.u32 	%r14180, [%rd42+8];
	xor.b32  	%r15866, %r15866, %r14180;
	ld.global.u32 	%r14181, [%rd42+12];
	xor.b32  	%r15865, %r15865, %r14181;
	ld.global.u32 	%r14182, [%rd42+16];
	xor.b32  	%r15864, %r15864, %r14182;
$L__BB1_267:
	and.b32  	%r14184, %r14174, 2;
	setp.eq.s32 	%p973, %r14184, 0;
	@%p973 bra 	$L__BB1_269;
	ld.global.u32 	%r14185, [%rd42+20];
	xor.b32  	%r15868, %r15868, %r14185;
	ld.global.u32 	%r14186, [%rd42+24];
	xor.b32  	%r15867, %r15867, %r14186;
	ld.global.u32 	%r14187, [%rd42+28];
	xor.b32  	%r15866, %r15866, %r14187;
	ld.global.u32 	%r14188, [%rd42+32];
	xor.b32  	%r15865, %r15865, %r14188;
	ld.global.u32 	%r14189, [%rd42+36];
	xor.b32  	%r15864, %r15864, %r14189;
$L__BB1_269:
	and.b32  	%r14191, %r14174, 4;
	setp.eq.s32 	%p974, %r14191, 0;
	@%p974 bra 	$L__BB1_271;
	ld.global.u32 	%r14192, [%rd42+40];
	xor.b32  	%r15868, %r15868, %r14192;
	ld.global.u32 	%r14193, [%rd42+44];
	xor.b32  	%r15867, %r15867, %r14193;
	ld.global.u32 	%r14194, [%rd42+48];
	xor.b32  	%r15866, %r15866, %r14194;
	ld.global.u32 	%r14195, [%rd42+52];
	xor.b32  	%r15865, %r15865, %r14195;
	ld.global.u32 	%r14196, [%rd42+56];
	xor.b32  	%r15864, %r15864, %r14196;
$L__BB1_271:
	and.b32  	%r14198, %r14174, 8;
	setp.eq.s32 	%p975, %r14198, 0;
	@%p975 bra 	$L__BB1_273;
	ld.global.u32 	%r14199, [%rd42+60];
	xor.b32  	%r15868, %r15868, %r14199;
	ld.global.u32 	%r14200, [%rd42+64];
	xor.b32  	%r15867, %r15867, %r14200;
	ld.global.u32 	%r14201, [%rd42+68];
	xor.b32  	%r15866, %r15866, %r14201;
	ld.global.u32 	%r14202, [%rd42+72];
	xor.b32  	%r15865, %r15865, %r14202;
	ld.global.u32 	%r14203, [%rd42+76];
	xor.b32  	%r15864, %r15864, %r14203;
$L__BB1_273:
	and.b32  	%r14205, %r14174, 16;
	setp.eq.s32 	%p976, %r14205, 0;
	@%p976 bra 	$L__BB1_275;
	ld.global.u32 	%r14206, [%rd42+80];
	xor.b32  	%r15868, %r15868, %r14206;
	ld.global.u32 	%r14207, [%rd42+84];
	xor.b32  	%r15867, %r15867, %r14207;
	ld.global.u32 	%r14208, [%rd42+88];
	xor.b32  	%r15866, %r15866, %r14208;
	ld.global.u32 	%r14209, [%rd42+92];
	xor.b32  	%r15865, %r15865, %r14209;
	ld.global.u32 	%r14210, [%rd42+96];
	xor.b32  	%r15864, %r15864, %r14210;
$L__BB1_275:
	and.b32  	%r14212, %r14174, 32;
	setp.eq.s32 	%p977, %r14212, 0;
	@%p977 bra 	$L__BB1_277;
	ld.global.u32 	%r14213, [%rd42+100];
	xor.b32  	%r15868, %r15868, %r14213;
	ld.global.u32 	%r14214, [%rd42+104];
	xor.b32  	%r15867, %r15867, %r14214;
	ld.global.u32 	%r14215, [%rd42+108];
	xor.b32  	%r15866, %r15866, %r14215;
	ld.global.u32 	%r14216, [%rd42+112];
	xor.b32  	%r15865, %r15865, %r14216;
	ld.global.u32 	%r14217, [%rd42+116];
	xor.b32  	%r15864, %r15864, %r14217;
$L__BB1_277:
	and.b32  	%r14219, %r14174, 64;
	setp.eq.s32 	%p978, %r14219, 0;
	@%p978 bra 	$L__BB1_279;
	ld.global.u32 	%r14220, [%rd42+120];
	xor.b32  	%r15868, %r15868, %r14220;
	ld.global.u32 	%r14221, [%rd42+124];
	xor.b32  	%r15867, %r15867, %r14221;
	ld.global.u32 	%r14222, [%rd42+128];
	xor.b32  	%r15866, %r15866, %r14222;
	ld.global.u32 	%r14223, [%rd42+132];
	xor.b32  	%r15865, %r15865, %r14223;
	ld.global.u32 	%r14224, [%rd42+136];
	xor.b32  	%r15864, %r15864, %r14224;
$L__BB1_279:
	and.b32  	%r14226, %r14174, 128;
	setp.eq.s32 	%p979, %r14226, 0;
	@%p979 bra 	$L__BB1_281;
	ld.global.u32 	%r14227, [%rd42+140];
	xor.b32  	%r15868, %r15868, %r14227;
	ld.global.u32 	%r14228, [%rd42+144];
	xor.b32  	%r15867, %r15867, %r14228;
	ld.global.u32 	%r14229, [%rd42+148];
	xor.b32  	%r15866, %r15866, %r14229;
	ld.global.u32 	%r14230, [%rd42+152];
	xor.b32  	%r15865, %r15865, %r14230;
	ld.global.u32 	%r14231, [%rd42+156];
	xor.b32  	%r15864, %r15864, %r14231;
$L__BB1_281:
	and.b32  	%r14233, %r14174, 256;
	setp.eq.s32 	%p980, %r14233, 0;
	@%p980 bra 	$L__BB1_283;
	ld.global.u32 	%r14234, [%rd42+160];
	xor.b32  	%r15868, %r15868, %r14234;
	ld.global.u32 	%r14235, [%rd42+164];
	xor.b32  	%r15867, %r15867, %r14235;
	ld.global.u32 	%r14236, [%rd42+168];
	xor.b32  	%r15866, %r15866, %r14236;
	ld.global.u32 	%r14237, [%rd42+172];
	xor.b32  	%r15865, %r15865, %r14237;
	ld.global.u32 	%r14238, [%rd42+176];
	xor.b32  	%r15864, %r15864, %r14238;
$L__BB1_283:
	and.b32  	%r14240, %r14174, 512;
	setp.eq.s32 	%p981, %r14240, 0;
	@%p981 bra 	$L__BB1_285;
	ld.global.u32 	%r14241, [%rd42+180];
	xor.b32  	%r15868, %r15868, %r14241;
	ld.global.u32 	%r14242, [%rd42+184];
	xor.b32  	%r15867, %r15867, %r14242;
	ld.global.u32 	%r14243, [%rd42+188];
	xor.b32  	%r15866, %r15866, %r14243;
	ld.global.u32 	%r14244, [%rd42+192];
	xor.b32  	%r15865, %r15865, %r14244;
	ld.global.u32 	%r14245, [%rd42+196];
	xor.b32  	%r15864, %r15864, %r14245;
$L__BB1_285:
	and.b32  	%r14247, %r14174, 1024;
	setp.eq.s32 	%p982, %r14247, 0;
	@%p982 bra 	$L__BB1_287;
	ld.global.u32 	%r14248, [%rd42+200];
	xor.b32  	%r15868, %r15868, %r14248;
	ld.global.u32 	%r14249, [%rd42+204];
	xor.b32  	%r15867, %r15867, %r14249;
	ld.global.u32 	%r14250, [%rd42+208];
	xor.b32  	%r15866, %r15866, %r14250;
	ld.global.u32 	%r14251, [%rd42+212];
	xor.b32  	%r15865, %r15865, %r14251;
	ld.global.u32 	%r14252, [%rd42+216];
	xor.b32  	%r15864, %r15864, %r14252;
$L__BB1_287:
	and.b32  	%r14254, %r14174, 2048;
	setp.eq.s32 	%p983, %r14254, 0;
	@%p983 bra 	$L__BB1_289;
	ld.global.u32 	%r14255, [%rd42+220];
	xor.b32  	%r15868, %r15868, %r14255;
	ld.global.u32 	%r14256, [%rd42+224];
	xor.b32  	%r15867, %r15867, %r14256;
	ld.global.u32 	%r14257, [%rd42+228];
	xor.b32  	%r15866, %r15866, %r14257;
	ld.global.u32 	%r14258, [%rd42+232];
	xor.b32  	%r15865, %r15865, %r14258;
	ld.global.u32 	%r14259, [%rd42+236];
	xor.b32  	%r15864, %r15864, %r14259;
$L__BB1_289:
	and.b32  	%r14261, %r14174, 4096;
	setp.eq.s32 	%p984, %r14261, 0;
	@%p984 bra 	$L__BB1_291;
	ld.global.u32 	%r14262, [%rd42+240];
	xor.b32  	%r15868, %r15868, %r14262;
	ld.global.u32 	%r14263, [%rd42+244];
	xor.b32  	%r15867, %r15867, %r14263;
	ld.global.u32 	%r14264, [%rd42+248];
	xor.b32  	%r15866, %r15866, %r14264;
	ld.global.u32 	%r14265, [%rd42+252];
	xor.b32  	%r15865, %r15865, %r14265;
	ld.global.u32 	%r14266, [%rd42+256];
	xor.b32  	%r15864, %r15864, %r14266;
$L__BB1_291:
	and.b32  	%r14268, %r14174, 8192;
	setp.eq.s32 	%p985, %r14268, 0;
	@%p985 bra 	$L__BB1_293;
	ld.global.u32 	%r14269, [%rd42+260];
	xor.b32  	%r15868, %r15868, %r14269;
	ld.global.u32 	%r14270, [%rd42+264];
	xor.b32  	%r15867, %r15867, %r14270;
	ld.global.u32 	%r14271, [%rd42+268];
	xor.b32  	%r15866, %r15866, %r14271;
	ld.global.u32 	%r14272, [%rd42+272];
	xor.b32  	%r15865, %r15865, %r14272;
	ld.global.u32 	%r14273, [%rd42+276];
	xor.b32  	%r15864, %r15864, %r14273;
$L__BB1_293:
	and.b32  	%r14275, %r14174, 16384;
	setp.eq.s32 	%p986, %r14275, 0;
	@%p986 bra 	$L__BB1_295;
	ld.global.u32 	%r14276, [%rd42+280];
	xor.b32  	%r15868, %r15868, %r14276;
	ld.global.u32 	%r14277, [%rd42+284];
	xor.b32  	%r15867, %r15867, %r14277;
	ld.global.u32 	%r14278, [%rd42+288];
	xor.b32  	%r15866, %r15866, %r14278;
	ld.global.u32 	%r14279, [%rd42+292];
	xor.b32  	%r15865, %r15865, %r14279;
	ld.global.u32 	%r14280, [%rd42+296];
	xor.b32  	%r15864, %r15864, %r14280;
$L__BB1_295:
	and.b32  	%r14282, %r14174, 32768;
	setp.eq.s32 	%p987, %r14282, 0;
	@%p987 bra 	$L__BB1_297;
	ld.global.u32 	%r14283, [%rd42+300];
	xor.b32  	%r15868, %r15868, %r14283;
	ld.global.u32 	%r14284, [%rd42+304];
	xor.b32  	%r15867, %r15867, %r14284;
	ld.global.u32 	%r14285, [%rd42+308];
	xor.b32  	%r15866, %r15866, %r14285;
	ld.global.u32 	%r14286, [%rd42+312];
	xor.b32  	%r15865, %r15865, %r14286;
	ld.global.u32 	%r14287, [%rd42+316];
	xor.b32  	%r15864, %r15864, %r14287;
$L__BB1_297:
	add.s32 	%r15571, %r15571, 16;
	setp.ne.s32 	%p988, %r15571, 32;
	@%p988 bra 	$L__BB1_265;
	mad.lo.s32 	%r14288, %r15565, -31, %r1136;
	add.s32 	%r15565, %r14288, 1;
	setp.ne.s32 	%p989, %r15565, 5;
	@%p989 bra 	$L__BB1_264;
	st.local.u32 	[%rd3+4], %r15868;
	st.local.v2.u32 	[%rd3+8], {%r15867, %r15866};
	st.local.v2.u32 	[%rd3+16], {%r15865, %r15864};
	setp.eq.s64 	%p990, %rd40, 1;
	@%p990 bra 	$L__BB1_374;
	mov.b32 	%r15864, 0;
	mov.u32 	%r15865, %r15864;
	mov.u32 	%r15866, %r15864;
	mov.u32 	%r15867, %r15864;
	mov.u32 	%r15868, %r15864;
	mov.u32 	%r15657, %r15864;
$L__BB1_301:
	mul.wide.u32 	%rd634, %r15657, 4;
	add.s64 	%rd635, %rd3, %rd634;
	ld.local.u32 	%r1311, [%rd635+4];
	shl.b32 	%r1312, %r15657, 5;
	mov.b32 	%r15663, 0;
$L__BB1_302:
	.pragma "nounroll";
	shr.u32 	%r14291, %r1311, %r15663;
	and.b32  	%r14292, %r14291, 1;
	setp.eq.b32 	%p991, %r14292, 1;
	not.pred 	%p992, %p991;
	add.s32 	%r14293, %r1312, %r15663;
	mul.lo.s32 	%r14294, %r14293, 5;
	mul.wide.u32 	%rd636, %r14294, 4;
	add.s64 	%rd43, %rd41, %rd636;
	@%p992 bra 	$L__BB1_304;
	ld.global.u32 	%r14295, [%rd43];
	xor.b32  	%r15868, %r15868, %r14295;
	ld.global.u32 	%r14296, [%rd43+4];
	xor.b32  	%r15867, %r15867, %r14296;
	ld.global.u32 	%r14297, [%rd43+8];
	xor.b32  	%r15866, %r15866, %r14297;
	ld.global.u32 	%r14298, [%rd43+12];
	xor.b32  	%r15865, %r15865, %r14298;
	ld.global.u32 	%r14299, [%rd43+16];
	xor.b32  	%r15864, %r15864, %r14299;
$L__BB1_304:
	and.b32  	%r14301, %r14291, 2;
	setp.eq.s32 	%p993, %r14301, 0;
	@%p993 bra 	$L__BB1_306;
	ld.global.u32 	%r14302, [%rd43+20];
	xor.b32  	%r15868, %r15868, %r14302;
	ld.global.u32 	%r14303, [%rd43+24];
	xor.b32  	%r15867, %r15867, %r14303;
	ld.global.u32 	%r14304, [%rd43+28];
	xor.b32  	%r15866, %r15866, %r14304;
	ld.global.u32 	%r14305, [%rd43+32];
	xor.b32  	%r15865, %r15865, %r14305;
	ld.global.u32 	%r14306, [%rd43+36];
	xor.b32  	%r15864, %r15864, %r14306;
$L__BB1_306:
	and.b32  	%r14308, %r14291, 4;
	setp.eq.s32 	%p994, %r14308, 0;
	@%p994 bra 	$L__BB1_308;
	ld.global.u32 	%r14309, [%rd43+40];
	xor.b32  	%r15868, %r15868, %r14309;
	ld.global.u32 	%r14310, [%rd43+44];
	xor.b32  	%r15867, %r15867, %r14310;
	ld.global.u32 	%r14311, [%rd43+48];
	xor.b32  	%r15866, %r15866, %r14311;
	ld.global.u32 	%r14312, [%rd43+52];
	xor.b32  	%r15865, %r15865, %r14312;
	ld.global.u32 	%r14313, [%rd43+56];
	xor.b32  	%r15864, %r15864, %r14313;
$L__BB1_308:
	and.b32  	%r14315, %r14291, 8;
	setp.eq.s32 	%p995, %r14315, 0;
	@%p995 bra 	$L__BB1_310;
	ld.global.u32 	%r14316, [%rd43+60];
	xor.b32  	%r15868, %r15868, %r14316;
	ld.global.u32 	%r14317, [%rd43+64];
	xor.b32  	%r15867, %r15867, %r14317;
	ld.global.u32 	%r14318, [%rd43+68];
	xor.b32  	%r15866, %r15866, %r14318;
	ld.global.u32 	%r14319, [%rd43+72];
	xor.b32  	%r15865, %r15865, %r14319;
	ld.global.u32 	%r14320, [%rd43+76];
	xor.b32  	%r15864, %r15864, %r14320;
$L__BB1_310:
	and.b32  	%r14322, %r14291, 16;
	setp.eq.s32 	%p996, %r14322, 0;
	@%p996 bra 	$L__BB1_312;
	ld.global.u32 	%r14323, [%rd43+80];
	xor.b32  	%r15868, %r15868, %r14323;
	ld.global.u32 	%r14324, [%rd43+84];
	xor.b32  	%r15867, %r15867, %r14324;
	ld.global.u32 	%r14325, [%rd43+88];
	xor.b32  	%r15866, %r15866, %r14325;
	ld.global.u32 	%r14326, [%rd43+92];
	xor.b32  	%r15865, %r15865, %r14326;
	ld.global.u32 	%r14327, [%rd43+96];
	xor.b32  	%r15864, %r15864, %r14327;
$L__BB1_312:
	and.b32  	%r14329, %r14291, 32;
	setp.eq.s32 	%p997, %r14329, 0;
	@%p997 bra 	$L__BB1_314;
	ld.global.u32 	%r14330, [%rd43+100];
	xor.b32  	%r15868, %r15868, %r14330;
	ld.global.u32 	%r14331, [%rd43+104];
	xor.b32  	%r15867, %r15867, %r14331;
	ld.global.u32 	%r14332, [%rd43+108];
	xor.b32  	%r15866, %r15866, %r14332;
	ld.global.u32 	%r14333, [%rd43+112];
	xor.b32  	%r15865, %r15865, %r14333;
	ld.global.u32 	%r14334, [%rd43+116];
	xor.b32  	%r15864, %r15864, %r14334;
$L__BB1_314:
	and.b32  	%r14336, %r14291, 64;
	setp.eq.s32 	%p998, %r14336, 0;
	@%p998 bra 	$L__BB1_316;
	ld.global.u32 	%r14337, [%rd43+120];
	xor.b32  	%r15868, %r15868, %r14337;
	ld.global.u32 	%r14338, [%rd43+124];
	xor.b32  	%r15867, %r15867, %r14338;
	ld.global.u32 	%r14339, [%rd43+128];
	xor.b32  	%r15866, %r15866, %r14339;
	ld.global.u32 	%r14340, [%rd43+132];
	xor.b32  	%r15865, %r15865, %r14340;
	ld.global.u32 	%r14341, [%rd43+136];
	xor.b32  	%r15864, %r15864, %r14341;
$L__BB1_316:
	and.b32  	%r14343, %r14291, 128;
	setp.eq.s32 	%p999, %r14343, 0;
	@%p999 bra 	$L__BB1_318;
	ld.global.u32 	%r14344, [%rd43+140];
	xor.b32  	%r15868, %r15868, %r14344;
	ld.global.u32 	%r14345, [%rd43+144];
	xor.b32  	%r15867, %r15867, %r14345;
	ld.global.u32 	%r14346, [%rd43+148];
	xor.b32  	%r15866, %r15866, %r14346;
	ld.global.u32 	%r14347, [%rd43+152];
	xor.b32  	%r15865, %r15865, %r14347;
	ld.global.u32 	%r14348, [%rd43+156];
	xor.b32  	%r15864, %r15864, %r14348;
$L__BB1_318:
	and.b32  	%r14350, %r14291, 256;
	setp.eq.s32 	%p1000, %r14350, 0;
	@%p1000 bra 	$L__BB1_320;
	ld.global.u32 	%r14351, [%rd43+160];
	xor.b32  	%r15868, %r15868, %r14351;
	ld.global.u32 	%r14352, [%rd43+164];
	xor.b32  	%r15867, %r15867, %r14352;
	ld.global.u32 	%r14353, [%rd43+168];
	xor.b32  	%r15866, %r15866, %r14353;
	ld.global.u32 	%r14354, [%rd43+172];
	xor.b32  	%r15865, %r15865, %r14354;
	ld.global.u32 	%r14355, [%rd43+176];
	xor.b32  	%r15864, %r15864, %r14355;
$L__BB1_320:
	and.b32  	%r14357, %r14291, 512;
	setp.eq.s32 	%p1001, %r14357, 0;
	@%p1001 bra 	$L__BB1_322;
	ld.global.u32 	%r14358, [%rd43+180];
	xor.b32  	%r15868, %r15868, %r14358;
	ld.global.u32 	%r14359, [%rd43+184];
	xor.b32  	%r15867, %r15867, %r14359;
	ld.global.u32 	%r14360, [%rd43+188];
	xor.b32  	%r15866, %r15866, %r14360;
	ld.global.u32 	%r14361, [%rd43+192];
	xor.b32  	%r15865, %r15865, %r14361;
	ld.global.u32 	%r14362, [%rd43+196];
	xor.b32  	%r15864, %r15864, %r14362;
$L__BB1_322:
	and.b32  	%r14364, %r14291, 1024;
	setp.eq.s32 	%p1002, %r14364, 0;
	@%p1002 bra 	$L__BB1_324;
	ld.global.u32 	%r14365, [%rd43+200];
	xor.b32  	%r15868, %r15868, %r14365;
	ld.global.u32 	%r14366, [%rd43+204];
	xor.b32  	%r15867, %r15867, %r14366;
	ld.global.u32 	%r14367, [%rd43+208];
	xor.b32  	%r15866, %r15866, %r14367;
	ld.global.u32 	%r14368, [%rd43+212];
	xor.b32  	%r15865, %r15865, %r14368;
	ld.global.u32 	%r14369, [%rd43+216];
	xor.b32  	%r15864, %r15864, %r14369;
$L__BB1_324:
	and.b32  	%r14371, %r14291, 2048;
	setp.eq.s32 	%p1003, %r14371, 0;
	@%p1003 bra 	$L__BB1_326;
	ld.global.u32 	%r14372, [%rd43+220];
	xor.b32  	%r15868, %r15868, %r14372;
	ld.global.u32 	%r14373, [%rd43+224];
	xor.b32  	%r15867, %r15867, %r14373;
	ld.global.u32 	%r14374, [%rd43+228];
	xor.b32  	%r15866, %r15866, %r14374;
	ld.global.u32 	%r14375, [%rd43+232];
	xor.b32  	%r15865, %r15865, %r14375;
	ld.global.u32 	%r14376, [%rd43+236];
	xor.b32  	%r15864, %r15864, %r14376;
$L__BB1_326:
	and.b32  	%r14378, %r14291, 4096;
	setp.eq.s32 	%p1004, %r14378, 0;
	@%p1004 bra 	$L__BB1_328;
	ld.global.u32 	%r14379, [%rd43+240];
	xor.b32  	%r15868, %r15868, %r14379;
	ld.global.u32 	%r14380, [%rd43+244];
	xor.b32  	%r15867, %r15867, %r14380;
	ld.global.u32 	%r14381, [%rd43+248];
	xor.b32  	%r15866, %r15866, %r14381;
	ld.global.u32 	%r14382, [%rd43+252];
	xor.b32  	%r15865, %r15865, %r14382;
	ld.global.u32 	%r14383, [%rd43+256];
	xor.b32  	%r15864, %r15864, %r14383;
$L__BB1_328:
	and.b32  	%r14385, %r14291, 8192;
	setp.eq.s32 	%p1005, %r14385, 0;
	@%p1005 bra 	$L__BB1_330;
	ld.global.u32 	%r14386, [%rd43+260];
	xor.b32  	%r15868, %r15868, %r14386;
	ld.global.u32 	%r14387, [%rd43+264];
	xor.b32  	%r15867, %r15867, %r14387;
	ld.global.u32 	%r14388, [%rd43+268];
	xor.b32  	%r15866, %r15866, %r14388;
	ld.global.u32 	%r14389, [%rd43+272];
	xor.b32  	%r15865, %r15865, %r14389;
	ld.global.u32 	%r14390, [%rd43+276];
	xor.b32  	%r15864, %r15864, %r14390;
$L__BB1_330:
	and.b32  	%r14392, %r14291, 16384;
	setp.eq.s32 	%p1006, %r14392, 0;
	@%p1006 bra 	$L__BB1_332;
	ld.global.u32 	%r14393, [%rd43+280];
	xor.b32  	%r15868, %r15868, %r14393;
	ld.global.u32 	%r14394, [%rd43+284];
	xor.b32  	%r15867, %r15867, %r14394;
	ld.global.u32 	%r14395, [%rd43+288];
	xor.b32  	%r15866, %r15866, %r14395;
	ld.global.u32 	%r14396, [%rd43+292];
	xor.b32  	%r15865, %r15865, %r14396;
	ld.global.u32 	%r14397, [%rd43+296];
	xor.b32  	%r15864, %r15864, %r14397;
$L__BB1_332:
	and.b32  	%r14399, %r14291, 32768;
	setp.eq.s32 	%p1007, %r14399, 0;
	@%p1007 bra 	$L__BB1_334;
	ld.global.u32 	%r14400, [%rd43+300];
	xor.b32  	%r15868, %r15868, %r14400;
	ld.global.u32 	%r14401, [%rd43+304];
	xor.b32  	%r15867, %r15867, %r14401;
	ld.global.u32 	%r14402, [%rd43+308];
	xor.b32  	%r15866, %r15866, %r14402;
	ld.global.u32 	%r14403, [%rd43+312];
	xor.b32  	%r15865, %r15865, %r14403;
	ld.global.u32 	%r14404, [%rd43+316];
	xor.b32  	%r15864, %r15864, %r14404;
$L__BB1_334:
	add.s32 	%r15663, %r15663, 16;
	setp.ne.s32 	%p1008, %r15663, 32;
	@%p1008 bra 	$L__BB1_302;
	mad.lo.s32 	%r14405, %r15657, -31, %r1312;
	add.s32 	%r15657, %r14405, 1;
	setp.ne.s32 	%p1009, %r15657, 5;
	@%p1009 bra 	$L__BB1_301;
	st.local.u32 	[%rd3+4], %r15868;
	st.local.v2.u32 	[%rd3+8], {%r15867, %r15866};
	st.local.v2.u32 	[%rd3+16], {%r15865, %r15864};
	setp.ne.s64 	%p1010, %rd40, 3;
	@%p1010 bra 	$L__BB1_374;
	mov.b32 	%r15864, 0;
	mov.u32 	%r15865, %r15864;
	mov.u32 	%r15866, %r15864;
	mov.u32 	%r15867, %r15864;
	mov.u32 	%r15868, %r15864;
	mov.u32 	%r15749, %r15864;
$L__BB1_338:
	mul.wide.u32 	%rd637, %r15749, 4;
	add.s64 	%rd638, %rd3, %rd637;
	ld.local.u32 	%r1487, [%rd638+4];
	shl.b32 	%r1488, %r15749, 5;
	mov.b32 	%r15755, 0;
$L__BB1_339:
	.pragma "nounroll";
	shr.u32 	%r14408, %r1487, %r15755;
	and.b32  	%r14409, %r14408, 1;
	setp.eq.b32 	%p1011, %r14409, 1;
	not.pred 	%p1012, %p1011;
	add.s32 	%r14410, %r1488, %r15755;
	mul.lo.s32 	%r14411, %r14410, 5;
	mul.wide.u32 	%rd639, %r14411, 4;
	add.s64 	%rd44, %rd41, %rd639;
	@%p1012 bra 	$L__BB1_341;
	ld.global.u32 	%r14412, [%rd44];
	xor.b32  	%r15868, %r15868, %r14412;
	ld.global.u32 	%r14413, [%rd44+4];
	xor.b32  	%r15867, %r15867, %r14413;
	ld.global.u32 	%r14414, [%rd44+8];
	xor.b32  	%r15866, %r15866, %r14414;
	ld.global.u32 	%r14415, [%rd44+12];
	xor.b32  	%r15865, %r15865, %r14415;
	ld.global.u32 	%r14416, [%rd44+16];
	xor.b32  	%r15864, %r15864, %r14416;
$L__BB1_341:
	and.b32  	%r14418, %r14408, 2;
	setp.eq.s32 	%p1013, %r14418, 0;
	@%p1013 bra 	$L__BB1_343;
	ld.global.u32 	%r14419, [%rd44+20];
	xor.b32  	%r15868, %r15868, %r14419;
	ld.global.u32 	%r14420, [%rd44+24];
	xor.b32  	%r15867, %r15867, %r14420;
	ld.global.u32 	%r14421, [%rd44+28];
	xor.b32  	%r15866, %r15866, %r14421;
	ld.global.u32 	%r14422, [%rd44+32];
	xor.b32  	%r15865, %r15865, %r14422;
	ld.global.u32 	%r14423, [%rd44+36];
	xor.b32  	%r15864, %r15864, %r14423;
$L__BB1_343:
	and.b32  	%r14425, %r14408, 4;
	setp.eq.s32 	%p1014, %r14425, 0;
	@%p1014 bra 	$L__BB1_345;
	ld.global.u32 	%r14426, [%rd44+40];
	xor.b32  	%r15868, %r15868, %r14426;
	ld.global.u32 	%r14427, [%rd44+44];
	xor.b32  	%r15867, %r15867, %r14427;
	ld.global.u32 	%r14428, [%rd44+48];
	xor.b32  	%r15866, %r15866, %r14428;
	ld.global.u32 	%r14429, [%rd44+52];
	xor.b32  	%r15865, %r15865, %r14429;
	ld.global.u32 	%r14430, [%rd44+56];
	xor.b32  	%r15864, %r15864, %r14430;
$L__BB1_345:
	and.b32  	%r14432, %r14408, 8;
	setp.eq.s32 	%p1015, %r14432, 0;
	@%p1015 bra 	$L__BB1_347;
	ld.global.u32 	%r14433, [%rd44+60];
	xor.b32  	%r15868, %r15868, %r14433;
	ld.global.u32 	%r14434, [%rd44+64];
	xor.b32  	%r15867, %r15867, %r14434;
	ld.global.u32 	%r14435, [%rd44+68];
	xor.b32  	%r15866, %r15866, %r14435;
	ld.global.u32 	%r14436, [%rd44+72];
	xor.b32  	%r15865, %r15865, %r14436;
	ld.global.u32 	%r14437, [%rd44+76];
	xor.b32  	%r15864, %r15864, %r14437;
$L__BB1_347:
	and.b32  	%r14439, %r14408, 16;
	setp.eq.s32 	%p1016, %r14439, 0;
	@%p1016 bra 	$L__BB1_349;
	ld.global.u32 	%r14440, [%rd44+80];
	xor.b32  	%r15868, %r15868, %r14440;
	ld.global.u32 	%r14441, [%rd44+84];
	xor.b32  	%r15867, %r15867, %r14441;
	ld.global.u32 	%r14442, [%rd44+88];
	xor.b32  	%r15866, %r15866, %r14442;
	ld.global.u32 	%r14443, [%rd44+92];
	xor.b32  	%r15865, %r15865, %r14443;
	ld.global.u32 	%r14444, [%rd44+96];
	xor.b32  	%r15864, %r15864, %r14444;
$L__BB1_349:
	and.b32  	%r14446, %r14408, 32;
	setp.eq.s32 	%p1017, %r14446, 0;
	@%p1017 bra 	$L__BB1_351;
	ld.global.u32 	%r14447, [%rd44+100];
	xor.b32  	%r15868, %r15868, %r14447;
	ld.global.u32 	%r14448, [%rd44+104];
	xor.b32  	%r15867, %r15867, %r14448;
	ld.global.u32 	%r14449, [%rd44+108];
	xor.b32  	%r15866, %r15866, %r14449;
	ld.global.u32 	%r14450, [%rd44+112];
	xor.b32  	%r15865, %r15865, %r14450;
	ld.global.u32 	%r14451, [%rd44+116];
	xor.b32  	%r15864, %r15864, %r14451;
$L__BB1_351:
	and.b32  	%r14453, %r14408, 64;
	setp.eq.s32 	%p1018, %r14453, 0;
	@%p1018 bra 	$L__BB1_353;
	ld.global.u32 	%r14454, [%rd44+120];
	xor.b32  	%r15868, %r15868, %r14454;
	ld.global.u32 	%r14455, [%rd44+124];
	xor.b32  	%r15867, %r15867, %r14455;
	ld.global.u32 	%r14456, [%rd44+128];
	xor.b32  	%r15866, %r15866, %r14456;
	ld.global.u32 	%r14457, [%rd44+132];
	xor.b32  	%r15865, %r15865, %r14457;
	ld.global.u32 	%r14458, [%rd44+136];
	xor.b32  	%r15864, %r15864, %r14458;
$L__BB1_353:
	and.b32  	%r14460, %r14408, 128;
	setp.eq.s32 	%p1019, %r14460, 0;
	@%p1019 bra 	$L__BB1_355;
	ld.global.u32 	%r14461, [%rd44+140];
	xor.b32  	%r15868, %r15868, %r14461;
	ld.global.u32 	%r14462, [%rd44+144];
	xor.b32  	%r15867, %r15867, %r14462;
	ld.global.u32 	%r14463, [%rd44+148];
	xor.b32  	%r15866, %r15866, %r14463;
	ld.global.u32 	%r14464, [%rd44+152];
	xor.b32  	%r15865, %r15865, %r14464;
	ld.global.u32 	%r14465, [%rd44+156];
	xor.b32  	%r15864, %r15864, %r14465;
$L__BB1_355:
	and.b32  	%r14467, %r14408, 256;
	setp.eq.s32 	%p1020, %r14467, 0;
	@%p1020 bra 	$L__BB1_357;
	ld.global.u32 	%r14468, [%rd44+160];
	xor.b32  	%r15868, %r15868, %r14468;
	ld.global.u32 	%r14469, [%rd44+164];
	xor.b32  	%r15867, %r15867, %r14469;
	ld.global.u32 	%r14470, [%rd44+168];
	xor.b32  	%r15866, %r15866, %r14470;
	ld.global.u32 	%r14471, [%rd44+172];
	xor.b32  	%r15865, %r15865, %r14471;
	ld.global.u32 	%r14472, [%rd44+176];
	xor.b32  	%r15864, %r15864, %r14472;
$L__BB1_357:
	and.b32  	%r14474, %r14408, 512;
	setp.eq.s32 	%p1021, %r14474, 0;
	@%p1021 bra 	$L__BB1_359;
	ld.global.u32 	%r14475, [%rd44+180];
	xor.b32  	%r15868, %r15868, %r14475;
	ld.global.u32 	%r14476, [%rd44+184];
	xor.b32  	%r15867, %r15867, %r14476;
	ld.global.u32 	%r14477, [%rd44+188];
	xor.b32  	%r15866, %r15866, %r14477;
	ld.global.u32 	%r14478, [%rd44+192];
	xor.b32  	%r15865, %r15865, %r14478;
	ld.global.u32 	%r14479, [%rd44+196];
	xor.b32  	%r15864, %r15864, %r14479;
$L__BB1_359:
	and.b32  	%r14481, %r14408, 1024;
	setp.eq.s32 	%p1022, %r14481, 0;
	@%p1022 bra 	$L__BB1_361;
	ld.global.u32 	%r14482, [%rd44+200];
	xor.b32  	%r15868, %r15868, %r14482;
	ld.global.u32 	%r14483, [%rd44+204];
	xor.b32  	%r15867, %r15867, %r14483;
	ld.global.u32 	%r14484, [%rd44+208];
	xor.b32  	%r15866, %r15866, %r14484;
	ld.global.u32 	%r14485, [%rd44+212];
	xor.b32  	%r15865, %r15865, %r14485;
	ld.global.u32 	%r14486, [%rd44+216];
	xor.b32  	%r15864, %r15864, %r14486;
$L__BB1_361:
	and.b32  	%r14488, %r14408, 2048;
	setp.eq.s32 	%p1023, %r14488, 0;
	@%p1023 bra 	$L__BB1_363;
	ld.global.u32 	%r14489, [%rd44+220];
	xor.b32  	%r15868, %r15868, %r14489;
	ld.global.u32 	%r14490, [%rd44+224];
	xor.b32  	%r15867, %r15867, %r14490;
	ld.global.u32 	%r14491, [%rd44+228];
	xor.b32  	%r15866, %r15866, %r14491;
	ld.global.u32 	%r14492, [%rd44+232];
	xor.b32  	%r15865, %r15865, %r14492;
	ld.global.u32 	%r14493, [%rd44+236];
	xor.b32  	%r15864, %r15864, %r14493;
$L__BB1_363:
	and.b32  	%r14495, %r14408, 4096;
	setp.eq.s32 	%p1024, %r14495, 0;
	@%p1024 bra 	$L__BB1_365;
	ld.global.u32 	%r14496, [%rd44+240];
	xor.b32  	%r15868, %r15868, %r14496;
	ld.global.u32 	%r14497, [%rd44+244];
	xor.b32  	%r15867, %r15867, %r14497;
	ld.global.u32 	%r14498, [%rd44+248];
	xor.b32  	%r15866, %r15866, %r14498;
	ld.global.u32 	%r14499, [%rd44+252];
	xor.b32  	%r15865, %r15865, %r14499;
	ld.global.u32 	%r14500, [%rd44+256];
	xor.b32  	%r15864, %r15864, %r14500;
$L__BB1_365:
	and.b32  	%r14502, %r14408, 8192;
	setp.eq.s32 	%p1025, %r14502, 0;
	@%p1025 bra 	$L__BB1_367;
	ld.global.u32 	%r14503, [%rd44+260];
	xor.b32  	%r15868, %r15868, %r14503;
	ld.global.u32 	%r14504, [%rd44+264];
	xor.b32  	%r15867, %r15867, %r14504;
	ld.global.u32 	%r14505, [%rd44+268];
	xor.b32  	%r15866, %r15866, %r14505;
	ld.global.u32 	%r14506, [%rd44+272];
	xor.b32  	%r15865, %r15865, %r14506;
	ld.global.u32 	%r14507, [%rd44+276];
	xor.b32  	%r15864, %r15864, %r14507;
$L__BB1_367:
	and.b32  	%r14509, %r14408, 16384;
	setp.eq.s32 	%p1026, %r14509, 0;
	@%p1026 bra 	$L__BB1_369;
	ld.global.u32 	%r14510, [%rd44+280];
	xor.b32  	%r15868, %r15868, %r14510;
	ld.global.u32 	%r14511, [%rd44+284];
	xor.b32  	%r15867, %r15867, %r14511;
	ld.global.u32 	%r14512, [%rd44+288];
	xor.b32  	%r15866, %r15866, %r14512;
	ld.global.u32 	%r14513, [%rd44+292];
	xor.b32  	%r15865, %r15865, %r14513;
	ld.global.u32 	%r14514, [%rd44+296];
	xor.b32  	%r15864, %r15864, %r14514;
$L__BB1_369:
	and.b32  	%r14516, %r14408, 32768;
	setp.eq.s32 	%p1027, %r14516, 0;
	@%p1027 bra 	$L__BB1_371;
	ld.global.u32 	%r14517, [%rd44+300];
	xor.b32  	%r15868, %r15868, %r14517;
	ld.global.u32 	%r14518, [%rd44+304];
	xor.b32  	%r15867, %r15867, %r14518;
	ld.global.u32 	%r14519, [%rd44+308];
	xor.b32  	%r15866, %r15866, %r14519;
	ld.global.u32 	%r14520, [%rd44+312];
	xor.b32  	%r15865, %r15865, %r14520;
	ld.global.u32 	%r14521, [%rd44+316];
	xor.b32  	%r15864, %r15864, %r14521;
$L__BB1_371:
	add.s32 	%r15755, %r15755, 16;
	setp.ne.s32 	%p1028, %r15755, 32;
	@%p1028 bra 	$L__BB1_339;
	mad.lo.s32 	%r14522, %r15749, -31, %r1488;
	add.s32 	%r15749, %r14522, 1;
	setp.ne.s32 	%p1029, %r15749, 5;
	@%p1029 bra 	$L__BB1_338;
	st.local.u32 	[%rd3+4], %r15868;
	st.local.v2.u32 	[%rd3+8], {%r15867, %r15866};
	st.local.v2.u32 	[%rd3+16], {%r15865, %r15864};
$L__BB1_374:
	shr.u64 	%rd699, %rd39, 2;
	add.s32 	%r15559, %r15559, 1;
	setp.gt.u64 	%p1030, %rd39, 3;
	@%p1030 bra 	$L__BB1_262;
$L__BB1_375:
	setp.eq.s64 	%p1031, %rd205, 0;
	@%p1031 bra 	$L__BB1_490;
	mov.b32 	%r15851, 0;
	mov.u64 	%rd641, precalc_xorwow_offset_matrix;
$L__BB1_377:
	mov.u64 	%rd46, %rd205;
	and.b64  	%rd47, %rd46, 3;
	setp.eq.s64 	%p1032, %rd47, 0;
	@%p1032 bra 	$L__BB1_489;
	mul.wide.u32 	%rd640, %r15851, 3200;
	add.s64 	%rd48, %rd641, %rd640;
	mov.b32 	%r15864, 0;
	mov.u32 	%r15865, %r15864;
	mov.u32 	%r15866, %r15864;
	mov.u32 	%r15867, %r15864;
	mov.u32 	%r15868, %r15864;
	mov.u32 	%r15857, %r15864;
$L__BB1_379:
	mul.wide.u32 	%rd642, %r15857, 4;
	add.s64 	%rd643, %rd3, %rd642;
	ld.local.u32 	%r1680, [%rd643+4];
	shl.b32 	%r1681, %r15857, 5;
	mov.b32 	%r15863, 0;
$L__BB1_380:
	.pragma "nounroll";
	shr.u32 	%r14526, %r1680, %r15863;
	and.b32  	%r14527, %r14526, 1;
	setp.eq.b32 	%p1033, %r14527, 1;
	not.pred 	%p1034, %p1033;
	add.s32 	%r14528, %r1681, %r15863;
	mul.lo.s32 	%r14529, %r14528, 5;
	mul.wide.u32 	%rd644, %r14529, 4;
	add.s64 	%rd49, %rd48, %rd644;
	@%p1034 bra 	$L__BB1_382;
	ld.global.u32 	%r14530, [%rd49];
	xor.b32  	%r15868, %r15868, %r14530;
	ld.global.u32 	%r14531, [%rd49+4];
	xor.b32  	%r15867, %r15867, %r14531;
	ld.global.u32 	%r14532, [%rd49+8];
	xor.b32  	%r15866, %r15866, %r14532;
	ld.global.u32 	%r14533, [%rd49+12];
	xor.b32  	%r15865, %r15865, %r14533;
	ld.global.u32 	%r14534, [%rd49+16];
	xor.b32  	%r15864, %r15864, %r14534;
$L__BB1_382:
	and.b32  	%r14536, %r14526, 2;
	setp.eq.s32 	%p1035, %r14536, 0;
	@%p1035 bra 	$L__BB1_384;
	ld.global.u32 	%r14537, [%rd49+20];
	xor.b32  	%r15868, %r15868, %r14537;
	ld.global.u32 	%r14538, [%rd49+24];
	xor.b32  	%r15867, %r15867, %r14538;
	ld.global.u32 	%r14539, [%rd49+28];
	xor.b32  	%r15866, %r15866, %r14539;
	ld.global.u32 	%r14540, [%rd49+32];
	xor.b32  	%r15865, %r15865, %r14540;
	ld.global.u32 	%r14541, [%rd49+36];
	xor.b32  	%r15864, %r15864, %r14541;
$L__BB1_384:
	and.b32  	%r14543, %r14526, 4;
	setp.eq.s32 	%p1036, %r14543, 0;
	@%p1036 bra 	$L__BB1_386;
	ld.global.u32 	%r14544, [%rd49+40];
	xor.b32  	%r15868, %r15868, %r14544;
	ld.global.u32 	%r14545, [%rd49+44];
	xor.b32  	%r15867, %r15867, %r14545;
	ld.global.u32 	%r14546, [%rd49+48];
	xor.b32  	%r15866, %r15866, %r14546;
	ld.global.u32 	%r14547, [%rd49+52];
	xor.b32  	%r15865, %r15865, %r14547;
	ld.global.u32 	%r14548, [%rd49+56];
	xor.b32  	%r15864, %r15864, %r14548;
$L__BB1_386:
	and.b32  	%r14550, %r14526, 8;
	setp.eq.s32 	%p1037, %r14550, 0;
	@%p1037 bra 	$L__BB1_388;
	ld.global.u32 	%r14551, [%rd49+60];
	xor.b32  	%r15868, %r15868, %r14551;
	ld.global.u32 	%r14552, [%rd49+64];
	xor.b32  	%r15867, %r15867, %r14552;
	ld.global.u32 	%r14553, [%rd49+68];
	xor.b32  	%r15866, %r15866, %r14553;
	ld.global.u32 	%r14554, [%rd49+72];
	xor.b32  	%r15865, %r15865, %r14554;
	ld.global.u32 	%r14555, [%rd49+76];
	xor.b32  	%r15864, %r15864, %r14555;
$L__BB1_388:
	and.b32  	%r14557, %r14526, 16;
	setp.eq.s32 	%p1038, %r14557, 0;
	@%p1038 bra 	$L__BB1_390;
	ld.global.u32 	%r14558, [%rd49+80];
	xor.b32  	%r15868, %r15868, %r14558;
	ld.global.u32 	%r14559, [%rd49+84];
	xor.b32  	%r15867, %r15867, %r14559;
	ld.global.u32 	%r14560, [%rd49+88];
	xor.b32  	%r15866, %r15866, %r14560;
	ld.global.u32 	%r14561, [%rd49+92];
	xor.b32  	%r15865, %r15865, %r14561;
	ld.global.u32 	%r14562, [%rd49+96];
	xor.b32  	%r15864, %r15864, %r14562;
$L__BB1_390:
	and.b32  	%r14564, %r14526, 32;
	setp.eq.s32 	%p1039, %r14564, 0;
	@%p1039 bra 	$L__BB1_392;
	ld.global.u32 	%r14565, [%rd49+100];
	xor.b32  	%r15868, %r15868, %r14565;
	ld.global.u32 	%r14566, [%rd49+104];
	xor.b32  	%r15867, %r15867, %r14566;
	ld.global.u32 	%r14567, [%rd49+108];
	xor.b32  	%r15866, %r15866, %r14567;
	ld.global.u32 	%r14568, [%rd49+112];
	xor.b32  	%r15865, %r15865, %r14568;
	ld.global.u32 	%r14569, [%rd49+116];
	xor.b32  	%r15864, %r15864, %r14569;
$L__BB1_392:
	and.b32  	%r14571, %r14526, 64;
	setp.eq.s32 	%p1040, %r14571, 0;
	@%p1040 bra 	$L__BB1_394;
	ld.global.u32 	%r14572, [%rd49+120];
	xor.b32  	%r15868, %r15868, %r14572;
	ld.global.u32 	%r14573, [%rd49+124];
	xor.b32  	%r15867, %r15867, %r14573;
	ld.global.u32 	%r14574, [%rd49+128];
	xor.b32  	%r15866, %r15866, %r14574;
	ld.global.u32 	%r14575, [%rd49+132];
	xor.b32  	%r15865, %r15865, %r14575;
	ld.global.u32 	%r14576, [%rd49+136];
	xor.b32  	%r15864, %r15864, %r14576;
$L__BB1_394:
	and.b32  	%r14578, %r14526, 128;
	setp.eq.s32 	%p1041, %r14578, 0;
	@%p1041 bra 	$L__BB1_396;
	ld.global.u32 	%r14579, [%rd49+140];
	xor.b32  	%r15868, %r15868, %r14579;
	ld.global.u32 	%r14580, [%rd49+144];
	xor.b32  	%r15867, %r15867, %r14580;
	ld.global.u32 	%r14581, [%rd49+148];
	xor.b32  	%r15866, %r15866, %r14581;
	ld.global.u32 	%r14582, [%rd49+152];
	xor.b32  	%r15865, %r15865, %r14582;
	ld.global.u32 	%r14583, [%rd49+156];
	xor.b32  	%r15864, %r15864, %r14583;
$L__BB1_396:
	and.b32  	%r14585, %r14526, 256;
	setp.eq.s32 	%p1042, %r14585, 0;
	@%p1042 bra 	$L__BB1_398;
	ld.global.u32 	%r14586, [%rd49+160];
	xor.b32  	%r15868, %r15868, %r14586;
	ld.global.u32 	%r14587, [%rd49+164];
	xor.b32  	%r15867, %r15867, %r14587;
	ld.global.u32 	%r14588, [%rd49+168];
	xor.b32  	%r15866, %r15866, %r14588;
	ld.global.u32 	%r14589, [%rd49+172];
	xor.b32  	%r15865, %r15865, %r14589;
	ld.global.u32 	%r14590, [%rd49+176];
	xor.b32  	%r15864, %r15864, %r14590;
$L__BB1_398:
	and.b32  	%r14592, %r14526, 512;
	setp.eq.s32 	%p1043, %r14592, 0;
	@%p1043 bra 	$L__BB1_400;
	ld.global.u32 	%r14593, [%rd49+180];
	xor.b32  	%r15868, %r15868, %r14593;
	ld.global.u32 	%r14594, [%rd49+184];
	xor.b32  	%r15867, %r15867, %r14594;
	ld.global.u32 	%r14595, [%rd49+188];
	xor.b32  	%r15866, %r15866, %r14595;
	ld.global.u32 	%r14596, [%rd49+192];
	xor.b32  	%r15865, %r15865, %r14596;
	ld.global.u32 	%r14597, [%rd49+196];
	xor.b32  	%r15864, %r15864, %r14597;
$L__BB1_400:
	and.b32  	%r14599, %r14526, 1024;
	setp.eq.s32 	%p1044, %r14599, 0;
	@%p1044 bra 	$L__BB1_402;
	ld.global.u32 	%r14600, [%rd49+200];
	xor.b32  	%r15868, %r15868, %r14600;
	ld.global.u32 	%r14601, [%rd49+204];
	xor.b32  	%r15867, %r15867, %r14601;
	ld.global.u32 	%r14602, [%rd49+208];
	xor.b32  	%r15866, %r15866, %r14602;
	ld.global.u32 	%r14603, [%rd49+212];
	xor.b32  	%r15865, %r15865, %r14603;
	ld.global.u32 	%r14604, [%rd49+216];
	xor.b32  	%r15864, %r15864, %r14604;
$L__BB1_402:
	and.b32  	%r14606, %r14526, 2048;
	setp.eq.s32 	%p1045, %r14606, 0;
	@%p1045 bra 	$L__BB1_404;
	ld.global.u32 	%r14607, [%rd49+220];
	xor.b32  	%r15868, %r15868, %r14607;
	ld.global.u32 	%r14608, [%rd49+224];
	xor.b32  	%r15867, %r15867, %r14608;
	ld.global.u32 	%r14609, [%rd49+228];
	xor.b32  	%r15866, %r15866, %r14609;
	ld.global.u32 	%r14610, [%rd49+232];
	xor.b32  	%r15865, %r15865, %r14610;
	ld.global.u32 	%r14611, [%rd49+236];
	xor.b32  	%r15864, %r15864, %r14611;
$L__BB1_404:
	and.b32  	%r14613, %r14526, 4096;
	setp.eq.s32 	%p1046, %r14613, 0;
	@%p1046 bra 	$L__BB1_406;
	ld.global.u32 	%r14614, [%rd49+240];
	xor.b32  	%r15868, %r15868, %r14614;
	ld.global.u32 	%r14615, [%rd49+244];
	xor.b32  	%r15867, %r15867, %r14615;
	ld.global.u32 	%r14616, [%rd49+248];
	xor.b32  	%r15866, %r15866, %r14616;
	ld.global.u32 	%r14617, [%rd49+252];
	xor.b32  	%r15865, %r15865, %r14617;
	ld.global.u32 	%r14618, [%rd49+256];
	xor.b32  	%r15864, %r15864, %r14618;
$L__BB1_406:
	and.b32  	%r14620, %r14526, 8192;
	setp.eq.s32 	%p1047, %r14620, 0;
	@%p1047 bra 	$L__BB1_408;
	ld.global.u32 	%r14621, [%rd49+260];
	xor.b32  	%r15868, %r15868, %r14621;
	ld.global.u32 	%r14622, [%rd49+264];
	xor.b32  	%r15867, %r15867, %r14622;
	ld.global.u32 	%r14623, [%rd49+268];
	xor.b32  	%r15866, %r15866, %r14623;
	ld.global.u32 	%r14624, [%rd49+272];
	xor.b32  	%r15865, %r15865, %r14624;
	ld.global.u32 	%r14625, [%rd49+276];
	xor.b32  	%r15864, %r15864, %r14625;
$L__BB1_408:
	and.b32  	%r14627, %r14526, 16384;
	setp.eq.s32 	%p1048, %r14627, 0;
	@%p1048 bra 	$L__BB1_410;
	ld.global.u32 	%r14628, [%rd49+280];
	xor.b32  	%r15868, %r15868, %r14628;
	ld.global.u32 	%r14629, [%rd49+284];
	xor.b32  	%r15867, %r15867, %r14629;
	ld.global.u32 	%r14630, [%rd49+288];
	xor.b32  	%r15866, %r15866, %r14630;
	ld.global.u32 	%r14631, [%rd49+292];
	xor.b32  	%r15865, %r15865, %r14631;
	ld.global.u32 	%r14632, [%rd49+296];
	xor.b32  	%r15864, %r15864, %r14632;
$L__BB1_410:
	and.b32  	%r14634, %r14526, 32768;
	setp.eq.s32 	%p1049, %r14634, 0;
	@%p1049 bra 	$L__BB1_412;
	ld.global.u32 	%r14635, [%rd49+300];
	xor.b32  	%r15868, %r15868, %r14635;
	ld.global.u32 	%r14636, [%rd49+304];
	xor.b32  	%r15867, %r15867, %r14636;
	ld.global.u32 	%r14637, [%rd49+308];
	xor.b32  	%r15866, %r15866, %r14637;
	ld.global.u32 	%r14638, [%rd49+312];
	xor.b32  	%r15865, %r15865, %r14638;
	ld.global.u32 	%r14639, [%rd49+316];
	xor.b32  	%r15864, %r15864, %r14639;
$L__BB1_412:
	add.s32 	%r15863, %r15863, 16;
	setp.ne.s32 	%p1050, %r15863, 32;
	@%p1050 bra 	$L__BB1_380;
	mad.lo.s32 	%r14640, %r15857, -31, %r1681;
	add.s32 	%r15857, %r14640, 1;
	setp.ne.s32 	%p1051, %r15857, 5;
	@%p1051 bra 	$L__BB1_379;
	st.local.u32 	[%rd3+4], %r15868;
	st.local.v2.u32 	[%rd3+8], {%r15867, %r15866};
	st.local.v2.u32 	[%rd3+16], {%r15865, %r15864};
	setp.eq.s64 	%p1052, %rd47, 1;
	@%p1052 bra 	$L__BB1_489;
	mov.b32 	%r15864, 0;
	mov.u32 	%r15865, %r15864;
	mov.u32 	%r15866, %r15864;
	mov.u32 	%r15867, %r15864;
	mov.u32 	%r15868, %r15864;
	mov.u32 	%r15949, %r15864;
$L__BB1_416:
	mul.wide.u32 	%rd645, %r15949, 4;
	add.s64 	%rd646, %rd3, %rd645;
	ld.local.u32 	%r1856, [%rd646+4];
	shl.b32 	%r1857, %r15949, 5;
	mov.b32 	%r15955, 0;
$L__BB1_417:
	.pragma "nounroll";
	shr.u32 	%r14643, %r1856, %r15955;
	and.b32  	%r14644, %r14643, 1;
	setp.eq.b32 	%p1053, %r14644, 1;
	not.pred 	%p1054, %p1053;
	add.s32 	%r14645, %r1857, %r15955;
	mul.lo.s32 	%r14646, %r14645, 5;
	mul.wide.u32 	%rd647, %r14646, 4;
	add.s64 	%rd50, %rd48, %rd647;
	@%p1054 bra 	$L__BB1_419;
	ld.global.u32 	%r14647, [%rd50];
	xor.b32  	%r15868, %r15868, %r14647;
	ld.global.u32 	%r14648, [%rd50+4];
	xor.b32  	%r15867, %r15867, %r14648;
	ld.global.u32 	%r14649, [%rd50+8];
	xor.b32  	%r15866, %r15866, %r14649;
	ld.global.u32 	%r14650, [%rd50+12];
	xor.b32  	%r15865, %r15865, %r14650;
	ld.global.u32 	%r14651, [%rd50+16];
	xor.b32  	%r15864, %r15864, %r14651;
$L__BB1_419:
	and.b32  	%r14653, %r14643, 2;
	setp.eq.s32 	%p1055, %r14653, 0;
	@%p1055 bra 	$L__BB1_421;
	ld.global.u32 	%r14654, [%rd50+20];
	xor.b32  	%r15868, %r15868, %r14654;
	ld.global.u32 	%r14655, [%rd50+24];
	xor.b32  	%r15867, %r15867, %r14655;
	ld.global.u32 	%r14656, [%rd50+28];
	xor.b32  	%r15866, %r15866, %r14656;
	ld.global.u32 	%r14657, [%rd50+32];
	xor.b32  	%r15865, %r15865, %r14657;
	ld.global.u32 	%r14658, [%rd50+36];
	xor.b32  	%r15864, %r15864, %r14658;
$L__BB1_421:
	and.b32  	%r14660, %r14643, 4;
	setp.eq.s32 	%p1056, %r14660, 0;
	@%p1056 bra 	$L__BB1_423;
	ld.global.u32 	%r14661, [%rd50+40];
	xor.b32  	%r15868, %r15868, %r14661;
	ld.global.u32 	%r14662, [%rd50+44];
	xor.b32  	%r15867, %r15867, %r14662;
	ld.global.u32 	%r14663, [%rd50+48];
	xor.b32  	%r15866, %r15866, %r14663;
	ld.global.u32 	%r14664, [%rd50+52];
	xor.b32  	%r15865, %r15865, %r14664;
	ld.global.u32 	%r14665, [%rd50+56];
	xor.b32  	%r15864, %r15864, %r14665;
$L__BB1_423:
	and.b32  	%r14667, %r14643, 8;
	setp.eq.s32 	%p1057, %r14667, 0;
	@%p1057 bra 	$L__BB1_425;
	ld.global.u32 	%r14668, [%rd50+60];
	xor.b32  	%r15868, %r15868, %r14668;
	ld.global.u32 	%r14669, [%rd50+64];
	xor.b32  	%r15867, %r15867, %r14669;
	ld.global.u32 	%r14670, [%rd50+68];
	xor.b32  	%r15866, %r15866, %r14670;
	ld.global.u32 	%r14671, [%rd50+72];
	xor.b32  	%r15865, %r15865, %r14671;
	ld.global.u32 	%r14672, [%rd50+76];
	xor.b32  	%r15864, %r15864, %r14672;
$L__BB1_425:
	and.b32  	%r14674, %r14643, 16;
	setp.eq.s32 	%p1058, %r14674, 0;
	@%p1058 bra 	$L__BB1_427;
	ld.global.u32 	%r14675, [%rd50+80];
	xor.b32  	%r15868, %r15868, %r14675;
	ld.global.u32 	%r14676, [%rd50+84];
	xor.b32  	%r15867, %r15867, %r14676;
	ld.global.u32 	%r14677, [%rd50+88];
	xor.b32  	%r15866, %r15866, %r14677;
	ld.global.u32 	%r14678, [%rd50+92];
	xor.b32  	%r15865, %r15865, %r14678;
	ld.global.u32 	%r14679, [%rd50+96];
	xor.b32  	%r15864, %r15864, %r14679;
$L__BB1_427:
	and.b32  	%r14681, %r14643, 32;
	setp.eq.s32 	%p1059, %r14681, 0;
	@%p1059 bra 	$L__BB1_429;
	ld.global.u32 	%r14682, [%rd50+100];
	xor.b32  	%r15868, %r15868, %r14682;
	ld.global.u32 	%r14683, [%rd50+104];
	xor.b32  	%r15867, %r15867, %r14683;
	ld.global.u32 	%r14684, [%rd50+108];
	xor.b32  	%r15866, %r15866, %r14684;
	ld.global.u32 	%r14685, [%rd50+112];
	xor.b32  	%r15865, %r15865, %r14685;
	ld.global.u32 	%r14686, [%rd50+116];
	xor.b32  	%r15864, %r15864, %r14686;
$L__BB1_429:
	and.b32  	%r14688, %r14643, 64;
	setp.eq.s32 	%p1060, %r14688, 0;
	@%p1060 bra 	$L__BB1_431;
	ld.global.u32 	%r14689, [%rd50+120];
	xor.b32  	%r15868, %r15868, %r14689;
	ld.global.u32 	%r14690, [%rd50+124];
	xor.b32  	%r15867, %r15867, %r14690;
	ld.global.u32 	%r14691, [%rd50+128];
	xor.b32  	%r15866, %r15866, %r14691;
	ld.global.u32 	%r14692, [%rd50+132];
	xor.b32  	%r15865, %r15865, %r14692;
	ld.global.u32 	%r14693, [%rd50+136];
	xor.b32  	%r15864, %r15864, %r14693;
$L__BB1_431:
	and.b32  	%r14695, %r14643, 128;
	setp.eq.s32 	%p1061, %r14695, 0;
	@%p1061 bra 	$L__BB1_433;
	ld.global.u32 	%r14696, [%rd50+140];
	xor.b32  	%r15868, %r15868, %r14696;
	ld.global.u32 	%r14697, [%rd50+144];
	xor.b32  	%r15867, %r15867, %r14697;
	ld.global.u32 	%r14698, [%rd50+148];
	xor.b32  	%r15866, %r15866, %r14698;
	ld.global.u32 	%r14699, [%rd50+152];
	xor.b32  	%r15865, %r15865, %r14699;
	ld.global.u32 	%r14700, [%rd50+156];
	xor.b32  	%r15864, %r15864, %r14700;
$L__BB1_433:
	and.b32  	%r14702, %r14643, 256;
	setp.eq.s32 	%p1062, %r14702, 0;
	@%p1062 bra 	$L__BB1_435;
	ld.global.u32 	%r14703, [%rd50+160];
	xor.b32  	%r15868, %r15868, %r14703;
	ld.global.u32 	%r14704, [%rd50+164];
	xor.b32  	%r15867, %r15867, %r14704;
	ld.global.u32 	%r14705, [%rd50+168];
	xor.b32  	%r15866, %r15866, %r14705;
	ld.global.u32 	%r14706, [%rd50+172];
	xor.b32  	%r15865, %r15865, %r14706;
	ld.global.u32 	%r14707, [%rd50+176];
	xor.b32  	%r15864, %r15864, %r14707;
$L__BB1_435:
	and.b32  	%r14709, %r14643, 512;
	setp.eq.s32 	%p1063, %r14709, 0;
	@%p1063 bra 	$L__BB1_437;
	ld.global.u32 	%r14710, [%rd50+180];
	xor.b32  	%r15868, %r15868, %r14710;
	ld.global.u32 	%r14711, [%rd50+184];
	xor.b32  	%r15867, %r15867, %r14711;
	ld.global.u32 	%r14712, [%rd50+188];
	xor.b32  	%r15866, %r15866, %r14712;
	ld.global.u32 	%r14713, [%rd50+192];
	xor.b32  	%r15865, %r15865, %r14713;
	ld.global.u32 	%r14714, [%rd50+196];
	xor.b32  	%r15864, %r15864, %r14714;
$L__BB1_437:
	and.b32  	%r14716, %r14643, 1024;
	setp.eq.s32 	%p1064, %r14716, 0;
	@%p1064 bra 	$L__BB1_439;
	ld.global.u32 	%r14717, [%rd50+200];
	xor.b32  	%r15868, %r15868, %r14717;
	ld.global.u32 	%r14718, [%rd50+204];
	xor.b32  	%r15867, %r15867, %r14718;
	ld.global.u32 	%r14719, [%rd50+208];
	xor.b32  	%r15866, %r15866, %r14719;
	ld.global.u32 	%r14720, [%rd50+212];
	xor.b32  	%r15865, %r15865, %r14720;
	ld.global.u32 	%r14721, [%rd50+216];
	xor.b32  	%r15864, %r15864, %r14721;
$L__BB1_439:
	and.b32  	%r14723, %r14643, 2048;
	setp.eq.s32 	%p1065, %r14723, 0;
	@%p1065 bra 	$L__BB1_441;
	ld.global.u32 	%r14724, [%rd50+220];
	xor.b32  	%r15868, %r15868, %r14724;
	ld.global.u32 	%r14725, [%rd50+224];
	xor.b32  	%r15867, %r15867, %r14725;
	ld.global.u32 	%r14726, [%rd50+228];
	xor.b32  	%r15866, %r15866, %r14726;
	ld.global.u32 	%r14727, [%rd50+232];
	xor.b32  	%r15865, %r15865, %r14727;
	ld.global.u32 	%r14728, [%rd50+236];
	xor.b32  	%r15864, %r15864, %r14728;
$L__BB1_441:
	and.b32  	%r14730, %r14643, 4096;
	setp.eq.s32 	%p1066, %r14730, 0;
	@%p1066 bra 	$L__BB1_443;
	ld.global.u32 	%r14731, [%rd50+240];
	xor.b32  	%r15868, %r15868, %r14731;
	ld.global.u32 	%r14732, [%rd50+244];
	xor.b32  	%r15867, %r15867, %r14732;
	ld.global.u32 	%r14733, [%rd50+248];
	xor.b32  	%r15866, %r15866, %r14733;
	ld.global.u32 	%r14734, [%rd50+252];
	xor.b32  	%r15865, %r15865, %r14734;
	ld.global.u32 	%r14735, [%rd50+256];
	xor.b32  	%r15864, %r15864, %r14735;
$L__BB1_443:
	and.b32  	%r14737, %r14643, 8192;
	setp.eq.s32 	%p1067, %r14737, 0;
	@%p1067 bra 	$L__BB1_445;
	ld.global.u32 	%r14738, [%rd50+260];
	xor.b32  	%r15868, %r15868, %r14738;
	ld.global.u32 	%r14739, [%rd50+264];
	xor.b32  	%r15867, %r15867, %r14739;
	ld.global.u32 	%r14740, [%rd50+268];
	xor.b32  	%r15866, %r15866, %r14740;
	ld.global.u32 	%r14741, [%rd50+272];
	xor.b32  	%r15865, %r15865, %r14741;
	ld.global.u32 	%r14742, [%rd50+276];
	xor.b32  	%r15864, %r15864, %r14742;
$L__BB1_445:
	and.b32  	%r14744, %r14643, 16384;
	setp.eq.s32 	%p1068, %r14744, 0;
	@%p1068 bra 	$L__BB1_447;
	ld.global.u32 	%r14745, [%rd50+280];
	xor.b32  	%r15868, %r15868, %r14745;
	ld.global.u32 	%r14746, [%rd50+284];
	xor.b32  	%r15867, %r15867, %r14746;
	ld.global.u32 	%r14747, [%rd50+288];
	xor.b32  	%r15866, %r15866, %r14747;
	ld.global.u32 	%r14748, [%rd50+292];
	xor.b32  	%r15865, %r15865, %r14748;
	ld.global.u32 	%r14749, [%rd50+296];
	xor.b32  	%r15864, %r15864, %r14749;
$L__BB1_447:
	and.b32  	%r14751, %r14643, 32768;
	setp.eq.s32 	%p1069, %r14751, 0;
	@%p1069 bra 	$L__BB1_449;
	ld.global.u32 	%r14752, [%rd50+300];
	xor.b32  	%r15868, %r15868, %r14752;
	ld.global.u32 	%r14753, [%rd50+304];
	xor.b32  	%r15867, %r15867, %r14753;
	ld.global.u32 	%r14754, [%rd50+308];
	xor.b32  	%r15866, %r15866, %r14754;
	ld.global.u32 	%r14755, [%rd50+312];
	xor.b32  	%r15865, %r15865, %r14755;
	ld.global.u32 	%r14756, [%rd50+316];
	xor.b32  	%r15864, %r15864, %r14756;
$L__BB1_449:
	add.s32 	%r15955, %r15955, 16;
	setp.ne.s32 	%p1070, %r15955, 32;
	@%p1070 bra 	$L__BB1_417;
	mad.lo.s32 	%r14757, %r15949, -31, %r1857;
	add.s32 	%r15949, %r14757, 1;
	setp.ne.s32 	%p1071, %r15949, 5;
	@%p1071 bra 	$L__BB1_416;
	st.local.u32 	[%rd3+4], %r15868;
	st.local.v2.u32 	[%rd3+8], {%r15867, %r15866};
	st.local.v2.u32 	[%rd3+16], {%r15865, %r15864};
	setp.ne.s64 	%p1072, %rd47, 3;
	@%p1072 bra 	$L__BB1_489;
	mov.b32 	%r15864, 0;
	mov.u32 	%r15865, %r15864;
	mov.u32 	%r15866, %r15864;
	mov.u32 	%r15867, %r15864;
	mov.u32 	%r15868, %r15864;
	mov.u32 	%r16041, %r15864;
$L__BB1_453:
	mul.wide.u32 	%rd648, %r16041, 4;
	add.s64 	%rd649, %rd3, %rd648;
	ld.local.u32 	%r2032, [%rd649+4];
	shl.b32 	%r2033, %r16041, 5;
	mov.b32 	%r16047, 0;
$L__BB1_454:
	.pragma "nounroll";
	shr.u32 	%r14760, %r2032, %r16047;
	and.b32  	%r14761, %r14760, 1;
	setp.eq.b32 	%p1073, %r14761, 1;
	not.pred 	%p1074, %p1073;
	add.s32 	%r14762, %r2033, %r16047;
	mul.lo.s32 	%r14763, %r14762, 5;
	mul.wide.u32 	%rd650, %r14763, 4;
	add.s64 	%rd51, %rd48, %rd650;
	@%p1074 bra 	$L__BB1_456;
	ld.global.u32 	%r14764, [%rd51];
	xor.b32  	%r15868, %r15868, %r14764;
	ld.global.u32 	%r14765, [%rd51+4];
	xor.b32  	%r15867, %r15867, %r14765;
	ld.global.u32 	%r14766, [%rd51+8];
	xor.b32  	%r15866, %r15866, %r14766;
	ld.global.u32 	%r14767, [%rd51+12];
	xor.b32  	%r15865, %r15865, %r14767;
	ld.global.u32 	%r14768, [%rd51+16];
	xor.b32  	%r15864, %r15864, %r14768;
$L__BB1_456:
	and.b32  	%r14770, %r14760, 2;
	setp.eq.s32 	%p1075, %r14770, 0;
	@%p1075 bra 	$L__BB1_458;
	ld.global.u32 	%r14771, [%rd51+20];
	xor.b32  	%r15868, %r15868, %r14771;
	ld.global.u32 	%r14772, [%rd51+24];
	xor.b32  	%r15867, %r15867, %r14772;
	ld.global.u32 	%r14773, [%rd51+28];
	xor.b32  	%r15866, %r15866, %r14773;
	ld.global.u32 	%r14774, [%rd51+32];
	xor.b32  	%r15865, %r15865, %r14774;
	ld.global.u32 	%r14775, [%rd51+36];
	xor.b32  	%r15864, %r15864, %r14775;
$L__BB1_458:
	and.b32  	%r14777, %r14760, 4;
	setp.eq.s32 	%p1076, %r14777, 0;
	@%p1076 bra 	$L__BB1_460;
	ld.global.u32 	%r14778, [%rd51+40];
	xor.b32  	%r15868, %r15868, %r14778;
	ld.global.u32 	%r14779, [%rd51+44];
	xor.b32  	%r15867, %r15867, %r14779;
	ld.global.u32 	%r14780, [%rd51+48];
	xor.b32  	%r15866, %r15866, %r14780;
	ld.global.u32 	%r14781, [%rd51+52];
	xor.b32  	%r15865, %r15865, %r14781;
	ld.global.u32 	%r14782, [%rd51+56];
	xor.b32  	%r15864, %r15864, %r14782;
$L__BB1_460:
	and.b32  	%r14784, %r14760, 8;
	setp.eq.s32 	%p1077, %r14784, 0;
	@%p1077 bra 	$L__BB1_462;
	ld.global.u32 	%r14785, [%rd51+60];
	xor.b32  	%r15868, %r15868, %r14785;
	ld.global.u32 	%r14786, [%rd51+64];
	xor.b32  	%r15867, %r15867, %r14786;
	ld.global.u32 	%r14787, [%rd51+68];
	xor.b32  	%r15866, %r15866, %r14787;
	ld.global.u32 	%r14788, [%rd51+72];
	xor.b32  	%r15865, %r15865, %r14788;
	ld.global.u32 	%r14789, [%rd51+76];
	xor.b32  	%r15864, %r15864, %r14789;
$L__BB1_462:
	and.b32  	%r14791, %r14760, 16;
	setp.eq.s32 	%p1078, %r14791, 0;
	@%p1078 bra 	$L__BB1_464;
	ld.global.u32 	%r14792, [%rd51+80];
	xor.b32  	%r15868, %r15868, %r14792;
	ld.global.u32 	%r14793, [%rd51+84];
	xor.b32  	%r15867, %r15867, %r14793;
	ld.global.u32 	%r14794, [%rd51+88];
	xor.b32  	%r15866, %r15866, %r14794;
	ld.global.u32 	%r14795, [%rd51+92];
	xor.b32  	%r15865, %r15865, %r14795;
	ld.global.u32 	%r14796, [%rd51+96];
	xor.b32  	%r15864, %r15864, %r14796;
$L__BB1_464:
	and.b32  	%r14798, %r14760, 32;
	setp.eq.s32 	%p1079, %r14798, 0;
	@%p1079 bra 	$L__BB1_466;
	ld.global.u32 	%r14799, [%rd51+100];
	xor.b32  	%r15868, %r15868, %r14799;
	ld.global.u32 	%r14800, [%rd51+104];
	xor.b32  	%r15867, %r15867, %r14800;
	ld.global.u32 	%r14801, [%rd51+108];
	xor.b32  	%r15866, %r15866, %r14801;
	ld.global.u32 	%r14802, [%rd51+112];
	xor.b32  	%r15865, %r15865, %r14802;
	ld.global.u32 	%r14803, [%rd51+116];
	xor.b32  	%r15864, %r15864, %r14803;
$L__BB1_466:
	and.b32  	%r14805, %r14760, 64;
	setp.eq.s32 	%p1080, %r14805, 0;
	@%p1080 bra 	$L__BB1_468;
	ld.global.u32 	%r14806, [%rd51+120];
	xor.b32  	%r15868, %r15868, %r14806;
	ld.global.u32 	%r14807, [%rd51+124];
	xor.b32  	%r15867, %r15867, %r14807;
	ld.global.u32 	%r14808, [%rd51+128];
	xor.b32  	%r15866, %r15866, %r14808;
	ld.global.u32 	%r14809, [%rd51+132];
	xor.b32  	%r15865, %r15865, %r14809;
	ld.global.u32 	%r14810, [%rd51+136];
	xor.b32  	%r15864, %r15864, %r14810;
$L__BB1_468:
	and.b32  	%r14812, %r14760, 128;
	setp.eq.s32 	%p1081, %r14812, 0;
	@%p1081 bra 	$L__BB1_470;
	ld.global.u32 	%r14813, [%rd51+140];
	xor.b32  	%r15868, %r15868, %r14813;
	ld.global.u32 	%r14814, [%rd51+144];
	xor.b32  	%r15867, %r15867, %r14814;
	ld.global.u32 	%r14815, [%rd51+148];
	xor.b32  	%r15866, %r15866, %r14815;
	ld.global.u32 	%r14816, [%rd51+152];
	xor.b32  	%r15865, %r15865, %r14816;
	ld.global.u32 	%r14817, [%rd51+156];
	xor.b32  	%r15864, %r15864, %r14817;
$L__BB1_470:
	and.b32  	%r14819, %r14760, 256;
	setp.eq.s32 	%p1082, %r14819, 0;
	@%p1082 bra 	$L__BB1_472;
	ld.global.u32 	%r14820, [%rd51+160];
	xor.b32  	%r15868, %r15868, %r14820;
	ld.global.u32 	%r14821, [%rd51+164];
	xor.b32  	%r15867, %r15867, %r14821;
	ld.global.u32 	%r14822, [%rd51+168];
	xor.b32  	%r15866, %r15866, %r14822;
	ld.global.u32 	%r14823, [%rd51+172];
	xor.b32  	%r15865, %r15865, %r14823;
	ld.global.u32 	%r14824, [%rd51+176];
	xor.b32  	%r15864, %r15864, %r14824;
$L__BB1_472:
	and.b32  	%r14826, %r14760, 512;
	setp.eq.s32 	%p1083, %r14826, 0;
	@%p1083 bra 	$L__BB1_474;
	ld.global.u32 	%r14827, [%rd51+180];
	xor.b32  	%r15868, %r15868, %r14827;
	ld.global.u32 	%r14828, [%rd51+184];
	xor.b32  	%r15867, %r15867, %r14828;
	ld.global.u32 	%r14829, [%rd51+188];
	xor.b32  	%r15866, %r15866, %r14829;
	ld.global.u32 	%r14830, [%rd51+192];
	xor.b32  	%r15865, %r15865, %r14830;
	ld.global.u32 	%r14831, [%rd51+196];
	xor.b32  	%r15864, %r15864, %r14831;
$L__BB1_474:
	and.b32  	%r14833, %r14760, 1024;
	setp.eq.s32 	%p1084, %r14833, 0;
	@%p1084 bra 	$L__BB1_476;
	ld.global.u32 	%r14834, [%rd51+200];
	xor.b32  	%r15868, %r15868, %r14834;
	ld.global.u32 	%r14835, [%rd51+204];
	xor.b32  	%r15867, %r15867, %r14835;
	ld.global.u32 	%r14836, [%rd51+208];
	xor.b32  	%r15866, %r15866, %r14836;
	ld.global.u32 	%r14837, [%rd51+212];
	xor.b32  	%r15865, %r15865, %r14837;
	ld.global.u32 	%r14838, [%rd51+216];
	xor.b32  	%r15864, %r15864, %r14838;
$L__BB1_476:
	and.b32  	%r14840, %r14760, 2048;
	setp.eq.s32 	%p1085, %r14840, 0;
	@%p1085 bra 	$L__BB1_478;
	ld.global.u32 	%r14841, [%rd51+220];
	xor.b32  	%r15868, %r15868, %r14841;
	ld.global.u32 	%r14842, [%rd51+224];
	xor.b32  	%r15867, %r15867, %r14842;
	ld.global.u32 	%r14843, [%rd51+228];
	xor.b32  	%r15866, %r15866, %r14843;
	ld.global.u32 	%r14844, [%rd51+232];
	xor.b32  	%r15865, %r15865, %r14844;
	ld.global.u32 	%r14845, [%rd51+236];
	xor.b32  	%r15864, %r15864, %r14845;
$L__BB1_478:
	and.b32  	%r14847, %r14760, 4096;
	setp.eq.s32 	%p1086, %r14847, 0;
	@%p1086 bra 	$L__BB1_480;
	ld.global.u32 	%r14848, [%rd51+240];
	xor.b32  	%r15868, %r15868, %r14848;
	ld.global.u32 	%r14849, [%rd51+244];
	xor.b32  	%r15867, %r15867, %r14849;
	ld.global.u32 	%r14850, [%rd51+248];
	xor.b32  	%r15866, %r15866, %r14850;
	ld.global.u32 	%r14851, [%rd51+252];
	xor.b32  	%r15865, %r15865, %r14851;
	ld.global.u32 	%r14852, [%rd51+256];
	xor.b32  	%r15864, %r15864, %r14852;
$L__BB1_480:
	and.b32  	%r14854, %r14760, 8192;
	setp.eq.s32 	%p1087, %r14854, 0;
	@%p1087 bra 	$L__BB1_482;
	ld.global.u32 	%r14855, [%rd51+260];
	xor.b32  	%r15868, %r15868, %r14855;
	ld.global.u32 	%r14856, [%rd51+264];
	xor.b32  	%r15867, %r15867, %r14856;
	ld.global.u32 	%r14857, [%rd51+268];
	xor.b32  	%r15866, %r15866, %r14857;
	ld.global.u32 	%r14858, [%rd51+272];
	xor.b32  	%r15865, %r15865, %r14858;
	ld.global.u32 	%r14859, [%rd51+276];
	xor.b32  	%r15864, %r15864, %r14859;
$L__BB1_482:
	and.b32  	%r14861, %r14760, 16384;
	setp.eq.s32 	%p1088, %r14861, 0;
	@%p1088 bra 	$L__BB1_484;
	ld.global.u32 	%r14862, [%rd51+280];
	xor.b32  	%r15868, %r15868, %r14862;
	ld.global.u32 	%r14863, [%rd51+284];
	xor.b32  	%r15867, %r15867, %r14863;
	ld.global.u32 	%r14864, [%rd51+288];
	xor.b32  	%r15866, %r15866, %r14864;
	ld.global.u32 	%r14865, [%rd51+292];
	xor.b32  	%r15865, %r15865, %r14865;
	ld.global.u32 	%r14866, [%rd51+296];
	xor.b32  	%r15864, %r15864, %r14866;
$L__BB1_484:
	and.b32  	%r14868, %r14760, 32768;
	setp.eq.s32 	%p1089, %r14868, 0;
	@%p1089 bra 	$L__BB1_486;
	ld.global.u32 	%r14869, [%rd51+300];
	xor.b32  	%r15868, %r15868, %r14869;
	ld.global.u32 	%r14870, [%rd51+304];
	xor.b32  	%r15867, %r15867, %r14870;
	ld.global.u32 	%r14871, [%rd51+308];
	xor.b32  	%r15866, %r15866, %r14871;
	ld.global.u32 	%r14872, [%rd51+312];
	xor.b32  	%r15865, %r15865, %r14872;
	ld.global.u32 	%r14873, [%rd51+316];
	xor.b32  	%r15864, %r15864, %r14873;
$L__BB1_486:
	add.s32 	%r16047, %r16047, 16;
	setp.ne.s32 	%p1090, %r16047, 32;
	@%p1090 bra 	$L__BB1_454;
	mad.lo.s32 	%r14874, %r16041, -31, %r2033;
	add.s32 	%r16041, %r14874, 1;
	setp.ne.s32 	%p1091, %r16041, 5;
	@%p1091 bra 	$L__BB1_453;
	st.local.u32 	[%rd3+4], %r15868;
	st.local.v2.u32 	[%rd3+8], {%r15867, %r15866};
	st.local.v2.u32 	[%rd3+16], {%r15865, %r15864};
$L__BB1_489:
	shr.u64 	%rd205, %rd46, 2;
	add.s32 	%r15851, %r15851, 1;
	setp.gt.u64 	%p1092, %rd46, 3;
	@%p1092 bra 	$L__BB1_377;
$L__BB1_490:
	setp.le.u64 	%p1093, %rd207, %rd208;
	mov.b32 	%r14875, 0;
	st.local.v2.u32 	[%rd4], {%r1122, %r14875};
	st.local.u64 	[%rd4+8], %rd206;
	st.local.u64 	[%rd4+16], %rd207;
	mov.u64 	%rd651, $str;
	cvta.global.u64 	%rd652, %rd651;
	add.u64 	%rd653, %SP, 48;
	{ // callseq 79, 0
	.param .b64 param0;
	st.param.b64 	[param0], %rd652;
	.param .b64 param1;
	st.param.b64 	[param1], %rd653;
	.param .b32 retval0;
	call.uni (retval0), 
	vprintf, 
	(
	param0, 
	param1
	);
	ld.param.b32 	%r14876, [retval0];
	} // callseq 79
	@%p1093 bra 	$L__BB1_2022;
	sub.s64 	%rd654, %rd207, %rd208;
	and.b64  	%rd53, %rd654, 3;
	setp.eq.s64 	%p1094, %rd53, 0;
	mov.u32 	%r16138, %r1098;
	mov.u32 	%r16139, %r15864;
	mov.u32 	%r16140, %r15865;
	mov.u32 	%r16141, %r15866;
	mov.u32 	%r16142, %r15867;
	mov.u64 	%rd701, %rd208;
	@%p1094 bra 	$L__BB1_504;
	shr.u32 	%r14878, %r15868, 2;
	xor.b32  	%r14879, %r14878, %r15868;
	shl.b32 	%r14880, %r15864, 4;
	shl.b32 	%r14881, %r14879, 1;
	xor.b32  	%r14882, %r14881, %r14880;
	xor.b32  	%r14883, %r14882, %r14879;
	xor.b32  	%r2213, %r14883, %r15864;
	add.s32 	%r16138, %r1098, 362437;
	setp.lt.u64 	%p1095, %rd208, %rd206;
	@%p1095 bra 	$L__BB1_495;
	add.s32 	%r14884, %r2213, %r16138;
	cvt.rn.f32.u32 	%f71, %r14884;
	fma.rn.f32 	%f72, %f71, 0f2F800000, 0f2F000000;
	cvt.f64.f32 	%fd36, %f72;
	st.local.f64 	[%rd4], %fd36;
	mov.u64 	%rd655, $str$1;
	cvta.global.u64 	%rd656, %rd655;
	{ // callseq 80, 0
	.param .b64 param0;
	st.param.b64 	[param0], %rd656;
	.param .b64 param1;
	st.param.b64 	[param1], %rd653;
	.param .b32 retval0;
	call.uni (retval0), 
	vprintf, 
	(
	param0, 
	param1
	);
	ld.param.b32 	%r14885, [retval0];
	} // callseq 80
	and.b64  	%rd658, %rd208, 3;
	setp.ne.s64 	%p1096, %rd658, 3;
	@%p1096 bra 	$L__BB1_495;
	mov.u64 	%rd659, $str$2;
	cvta.global.u64 	%rd660, %rd659;
	{ // callseq 81, 0
	.param .b64 param0;
	st.param.b64 	[param0], %rd660;
	.param .b64 param1;
	st.param.b64 	[param1], 0;
	.param .b32 retval0;
	call.uni (retval0), 
	vprintf, 
	(
	param0, 
	param1
	);
	ld.param.b32 	%r14887, [retval0];
	} // callseq 81
$L__BB1_495:
	add.s64 	%rd701, %rd208, 1;
	setp.eq.s64 	%p1097, %rd53, 1;
	mov.u32 	%r16139, %r2213;
	mov.u32 	%r16140, %r15864;
	mov.u32 	%r16141, %r15865;
	mov.u32 	%r16142, %r15866;
	mov.u32 	%r15868, %r15867;
	@%p1097 bra 	$L__BB1_504;
	shr.u32 	%r14889, %r15867, 2;
	xor.b32  	%r14890, %r14889, %r15867;
	shl.b32 	%r14891, %r2213, 4;
	shl.b32 	%r14892, %r14890, 1;
	xor.b32  	%r14893, %r14892, %r14891;
	xor.b32  	%r14894, %r14893, %r14890;
	xor.b32  	%r2215, %r14894, %r2213;
	add.s32 	%r16138, %r1098, 724874;
	setp.lt.u64 	%p1098, %rd701, %rd206;
	@%p1098 bra 	$L__BB1_499;
	add.s32 	%r14895, %r2215, %r16138;
	cvt.rn.f32.u32 	%f73, %r14895;
	fma.rn.f32 	%f74, %f73, 0f2F800000, 0f2F000000;
	cvt.f64.f32 	%fd37, %f74;
	st.local.f64 	[%rd4], %fd37;
	mov.u64 	%rd661, $str$1;
	cvta.global.u64 	%rd662, %rd661;
	{ // callseq 82, 0
	.param .b64 param0;
	st.param.b64 	[param0], %rd662;
	.param .b64 param1;
	st.param.b64 	[param1], %rd653;
	.param .b32 retval0;
	call.uni (retval0), 
	vprintf, 
	(
	param0, 
	param1
	);
	ld.param.b32 	%r14896, [retval0];
	} // callseq 82
	and.b64  	%rd664, %rd701, 3;
	setp.ne.s64 	%p1099, %rd664, 3;
	@%p1099 bra 	$L__BB1_499;
	mov.u64 	%rd665, $str$2;
	cvta.global.u64 	%rd666, %rd665;
	{ // callseq 83, 0
	.param .b64 param0;
	st.param.b64 	[param0], %rd666;
	.param .b64 param1;
	st.param.b64 	[param1], 0;
	.param .b32 retval0;
	call.uni (retval0), 
	vprintf, 
	(
	param0, 
	param1
	);
	ld.param.b32 	%r14898, [retval0];
	} // callseq 83
$L__BB1_499:
	add.s64 	%rd701, %rd208, 2;
	setp.eq.s64 	%p1100, %rd53, 2;
	mov.u32 	%r16139, %r2215;
	mov.u32 	%r16140, %r2213;
	mov.u32 	%r16141, %r15864;
	mov.u32 	%r16142, %r15865;
	mov.u32 	%r15868, %r15866;
	@%p1100 bra 	$L__BB1_504;
	shr.u32 	%r14900, %r15866, 2;
	xor.b32  	%r14901, %r14900, %r15866;
	shl.b32 	%r14902, %r2215, 4;
	shl.b32 	%r14903, %r14901, 1;
	xor.b32  	%r14904, %r14903, %r14902;
	xor.b32  	%r14905, %r14904, %r14901;
	xor.b32  	%r16139, %r14905, %r2215;
	add.s32 	%r16138, %r1098, 1087311;
	setp.lt.u64 	%p1101, %rd701, %rd206;
	@%p1101 bra 	$L__BB1_503;
	add.s32 	%r14906, %r16139, %r16138;
	cvt.rn.f32.u32 	%f75, %r14906;
	fma.rn.f32 	%f76, %f75, 0f2F800000, 0f2F000000;
	cvt.f64.f32 	%fd38, %f76;
	st.local.f64 	[%rd4], %fd38;
	mov.u64 	%rd667, $str$1;
	cvta.global.u64 	%rd668, %rd667;
	{ // callseq 84, 0
	.param .b64 param0;
	st.param.b64 	[param0], %rd668;
	.param .b64 param1;
	st.param.b64 	[param1], %rd653;
	.param .b32 retval0;
	call.uni (retval0), 
	vprintf, 
	(
	param0, 
	param1
	);
	ld.param.b32 	%r14907, [retval0];
	} // callseq 84
	and.b64  	%rd670, %rd701, 3;
	setp.ne.s64 	%p1102, %rd670, 3;
	@%p1102 bra 	$L__BB1_503;
	mov.u64 	%rd671, $str$2;
	cvta.global.u64 	%rd672, %rd671;
	{ // callseq 85, 0
	.param .b64 param0;
	st.param.b64 	[param0], %rd672;
	.param .b64 param1;
	st.param.b64 	[param1], 0;
	.param .b32 retval0;
	call.uni (retval0), 
	vprintf, 
	(
	param0, 
	param1
	);
	ld.param.b32 	%r14909, [retval0];
	} // callseq 85
$L__BB1_503:
	add.s64 	%rd701, %rd208, 3;
	mov.u32 	%r16140, %r2215;
	mov.u32 	%r16141, %r2213;
	mov.u32 	%r16142, %r15864;
	mov.u32 	%r15868, %r15865;
$L__BB1_504:
	setp.lt.u64 	%p1103, %rd10, 3;
	@%p1103 bra 	$L__BB1_2022;
	and.b64  	%rd58, %rd701, 3;
	sub.s64 	%rd673, 2, %rd701;
	and.b64  	%rd59, %rd673, 3;
	neg.s64 	%rd674, %rd701;
	and.b64  	%rd60, %rd674, 3;
	add.s32 	%r16144, %r16138, 1449748;
$L__BB1_506:
	mov.u32 	%r2231, %r15868;
	mov.u32 	%r2230, %r16142;
	mov.u32 	%r2229, %r16141;
	mov.u32 	%r2228, %r16140;
	mov.u32 	%r15868, %r16139;
	shr.u32 	%r14911, %r2231, 2;
	xor.b32  	%r14912, %r14911, %r2231;
	shl.b32 	%r14913, %r15868, 4;
	shl.b32 	%r14914, %r14912, 1;
	xor.b32  	%r14915, %r14914, %r14913;
	xor.b32  	%r14916, %r14915, %r14912;
	xor.b32  	%r16142, %r14916, %r15868;
	setp.lt.u64 	%p1104, %rd701, %rd206;
	@%p1104 bra 	$L__BB1_509;
	setp.ne.s64 	%p1105, %rd58, 3;
	add.s32 	%r14917, %r16144, %r16142;
	add.s32 	%r14918, %r14917, -1087311;
	cvt.rn.f32.u32 	%f77, %r14918;
	fma.rn.f32 	%f78, %f77, 0f2F800000, 0f2F000000;
	cvt.f64.f32 	%fd39, %f78;
	st.local.f64 	[%rd4], %fd39;
	mov.u64 	%rd675, $str$1;
	cvta.global.u64 	%rd676, %rd675;
	{ // callseq 86, 0
	.param .b64 param0;
	st.param.b64 	[param0], %rd676;
	.param .b64 param1;
	st.param.b64 	[param1], %rd653;
	.param .b32 retval0;
	call.uni (retval0), 
	vprintf, 
	(
	param0, 
	param1
	);
	ld.param.b32 	%r14919, [retval0];
	} // callseq 86
	@%p1105 bra 	$L__BB1_509;
	mov.u64 	%rd678, $str$2;
	cvta.global.u64 	%rd679, %rd678;
	{ // callseq 87, 0
	.param .b64 param0;
	st.param.b64 	[param0], %rd679;
	.param .b64 param1;
	st.param.b64 	[param1], 0;
	.param .b32 retval0;
	call.uni (retval0), 
	vprintf, 
	(
	param0, 
	param1
	);
	ld.param.b32 	%r14921, [retval0];
	} // callseq 87
$L__BB1_509:
	shr.u32 	%r14923, %r2230, 2;
	xor.b32  	%r14924, %r14923, %r2230;
	shl.b32 	%r14925, %r16142, 4;
	shl.b32 	%r14926, %r14924, 1;
	xor.b32  	%r14927, %r14926, %r14925;
	xor.b32  	%r14928, %r14927, %r14924;
	xor.b32  	%r16141, %r14928, %r16142;
	add.s64 	%rd62, %rd701, 1;
	setp.lt.u64 	%p1106, %rd62, %rd206;
	@%p1106 bra 	$L__BB1_512;
	setp.ne.s64 	%p1107, %rd59, 0;
	add.s32 	%r14929, %r16144, %r16141;
	add.s32 	%r14930, %r14929, -724874;
	cvt.rn.f32.u32 	%f79, %r14930;
	fma.rn.f32 	%f80, %f79, 0f2F800000, 0f2F000000;
	cvt.f64.f32 	%fd40, %f80;
	st.local.f64 	[%rd4], %fd40;
	mov.u64 	%rd680, $str$1;
	cvta.global.u64 	%rd681, %rd680;
	{ // callseq 88, 0
	.param .b64 param0;
	st.param.b64 	[param0], %rd681;
	.param .b64 param1;
	st.param.b64 	[param1], %rd653;
	.param .b32 retval0;
	call.uni (retval0), 
	vprintf, 
	(
	param0, 
	param1
	);
	ld.param.b32 	%r14931, [retval0];
	} // callseq 88
	@%p1107 bra 	$L__BB1_512;
	mov.u64 	%rd683, $str$2;
	cvta.global.u64 	%rd684, %rd683;
	{ // callseq 89, 0
	.param .b64 param0;
	st.param.b64 	[param0], %rd684;
	.param .b64 param1;
	st.param.b64 	[param1], 0;
	.param .b32 retval0;
	call.uni (retval0), 
	vprintf, 
	(
	param0, 
	param1
	);
	ld.param.b32 	%r14933, [retval0];
	} // callseq 89
$L__BB1_512:
	shr.u32 	%r14935, %r2229, 2;
	xor.b32  	%r14936, %r14935, %r2229;
	shl.b32 	%r14937, %r16141, 4;
	shl.b32 	%r14938, %r14936, 1;
	xor.b32  	%r14939, %r14938, %r14937;
	xor.b32  	%r14940, %r14939, %r14936;
	xor.b32  	%r16140, %r14940, %r16141;
	add.s64 	%rd63, %rd62, 1;
	setp.lt.u64 	%p1108, %rd63, %rd206;
	@%p1108 bra 	$L__BB1_515;
	setp.ne.s64 	%p1109, %rd58, 1;
	add.s32 	%r14941, %r16144, %r16140;
	add.s32 	%r14942, %r14941, -362437;
	cvt.rn.f32.u32 	%f81, %r14942;
	fma.rn.f32 	%f82, %f81, 0f2F800000, 0f2F000000;
	cvt.f64.f32 	%fd41, %f82;
	st.local.f64 	[%rd4], %fd41;
	mov.u64 	%rd685, $str$1;
	cvta.global.u64 	%rd686, %rd685;
	{ // callseq 90, 0
	.param .b64 param0;
	st.param.b64 	[param0], %rd686;
	.param .b64 param1;
	st.param.b64 	[param1], %rd653;
	.param .b32 retval0;
	call.uni (retval0), 
	vprintf, 
	(
	param0, 
	param1
	);
	ld.param.b32 	%r14943, [retval0];
	} // callseq 90
	@%p1109 bra 	$L__BB1_515;
	mov.u64 	%rd688, $str$2;
	cvta.global.u64 	%rd689, %rd688;
	{ // callseq 91, 0
	.param .b64 param0;
	st.param.b64 	[param0], %rd689;
	.param .b64 param1;
	st.param.b64 	[param1], 0;
	.param .b32 retval0;
	call.uni (retval0), 
	vprintf, 
	(
	param0, 
	param1
	);
	ld.param.b32 	%r14945, [retval0];
	} // callseq 91
$L__BB1_515:
	shr.u32 	%r14947, %r2228, 2;
	xor.b32  	%r14948, %r14947, %r2228;
	shl.b32 	%r14949, %r16140, 4;
	shl.b32 	%r14950, %r14948, 1;
	xor.b32  	%r14951, %r14950, %r14949;
	xor.b32  	%r14952, %r14951, %r14948;
	xor.b32  	%r16139, %r14952, %r16140;
	add.s64 	%rd64, %rd63, 1;
	setp.lt.u64 	%p1110, %rd64, %rd206;
	@%p1110 bra 	$L__BB1_518;
	setp.ne.s64 	%p1111, %rd60, 0;
	add.s32 	%r14953, %r16144, %r16139;
	cvt.rn.f32.u32 	%f83, %r14953;
	fma.rn.f32 	%f84, %f83, 0f2F800000, 0f2F000000;
	cvt.f64.f32 	%fd42, %f84;
	st.local.f64 	[%rd4], %fd42;
	mov.u64 	%rd690, $str$1;
	cvta.global.u64 	%rd691, %rd690;
	{ // callseq 92, 0
	.param .b64 param0;
	st.param.b64 	[param0], %rd691;
	.param .b64 param1;
	st.param.b64 	[param1], %rd653;
	.param .b32 retval0;
	call.uni (retval0), 
	vprintf, 
	(
	param0, 
	param1
	);
	ld.param.b32 	%r14954, [retval0];
	} // callseq 92
	@%p1111 bra 	$L__BB1_518;
	mov.u64 	%rd693, $str$2;
	cvta.global.u64 	%rd694, %rd693;
	{ // callseq 93, 0
	.param .b64 param0;
	st.param.b64 	[param0], %rd694;
	.param .b64 param1;
	st.param.b64 	[param1], 0;
	.param .b32 retval0;
	call.uni (retval0), 
	vprintf, 
	(
	param0, 
	param1
	);
	ld.param.b32 	%r14956, [retval0];
	} // callseq 93
$L__BB1_518:
	add.s32 	%r16144, %r16144, 1449748;
	add.s64 	%rd701, %rd64, 1;
	setp.lt.u64 	%p1112, %rd701, %rd207;
	@%p1112 bra 	$L__BB1_506;
	bra.uni 	$L__BB1_2022;
$L__BB1_519:
	mov.u32 	%r2237, %tid.x;
	cvt.s64.s32 	%rd70, %rd6;
	cvt.u32.u64 	%r8796, %rd5;
	add.s32 	%r2238, %r8794, %r8796;
	cvt.u32.u64 	%r8797, %rd204;
	xor.b32  	%r8798, %r8797, -1429050551;
	mul.lo.s32 	%r8799, %r8798, 1099087573;
	{ .reg .b32 tmp; mov.b64 {tmp, %r8800}, %rd204; }
	xor.b32  	%r8801, %r8800, -136515619;
	mul.lo.s32 	%r8802, %r8801, -1703105765;
	add.s32 	%r8803, %r8799, %r8802;
	add.s32 	%r2239, %r8803, 6615241;
	add.s32 	%r16470, %r8799, 123456789;
	xor.b32  	%r16469, %r8799, 362436069;
	add.s32 	%r16468, %r8802, 521288629;
	xor.b32  	%r16467, %r8802, 88675123;
	add.s32 	%r16466, %r8799, 5783321;
	setp.ne.s64 	%p2, %rd205, 0;
	cvt.u32.u64 	%r8804, %rd205;
	mul.lo.s32 	%r2245, %r8804, 362437;
	@%p2 bra 	$L__BB1_1043;
	setp.le.u64 	%p536, %rd207, %rd208;
	@%p536 bra 	$L__BB1_809;
	not.b64 	%rd440, %rd208;
	add.s64 	%rd71, %rd207, %rd440;
	cvt.u64.u32 	%rd441, %r2237;
	setp.le.s64 	%p662, %rd70, %rd441;
	@%p662 bra 	$L__BB1_664;
	add.s32 	%r2246, %r2238, %r2237;
	st.local.v2.u32 	[%rd1], {%r2239, %r16470};
	st.local.v2.u32 	[%rd1+8], {%r16469, %r16468};
	st.local.v2.u32 	[%rd1+16], {%r16467, %r16466};
	setp.eq.s32 	%p663, %r2246, 0;
	mov.u32 	%r16260, %r16466;
	mov.u32 	%r16261, %r16467;
	mov.u32 	%r16262, %r16468;
	mov.u32 	%r16263, %r16469;
	mov.u32 	%r16264, %r16470;
	@%p663 bra 	$L__BB1_636;
	cvt.u64.u32 	%rd703, %r2246;
	mov.b32 	%r16155, 0;
	mov.u64 	%rd443, precalc_xorwow_matrix;
	mov.u32 	%r16260, %r16466;
	mov.u32 	%r16261, %r16467;
	mov.u32 	%r16262, %r16468;
	mov.u32 	%r16263, %r16469;
	mov.u32 	%r16264, %r16470;
$L__BB1_524:
	mov.u64 	%rd73, %rd703;
	and.b64  	%rd74, %rd73, 3;
	setp.eq.s64 	%p664, %rd74, 0;
	@%p664 bra 	$L__BB1_635;
	mul.wide.u32 	%rd442, %r16155, 3200;
	add.s64 	%rd100, %rd443, %rd442;
	mov.b32 	%r16260, 0;
	mov.u32 	%r16261, %r16260;
	mov.u32 	%r16262, %r16260;
	mov.u32 	%r16263, %r16260;
	mov.u32 	%r16264, %r16260;
	mov.u32 	%r16161, %r16260;
$L__BB1_526:
	mul.wide.u32 	%rd444, %r16161, 4;
	add.s64 	%rd445, %rd1, %rd444;
	ld.local.u32 	%r2259, [%rd445+4];
	shl.b32 	%r2260, %r16161, 5;
	mov.b32 	%r16167, 0;
$L__BB1_527:
	.pragma "nounroll";
	shr.u32 	%r12506, %r2259, %r16167;
	and.b32  	%r12507, %r12506, 1;
	setp.eq.b32 	%p665, %r12507, 1;
	add.s32 	%r12508, %r2260, %r16167;
	mul.lo.s32 	%r12509, %r12508, 5;
	mul.wide.u32 	%rd446, %r12509, 4;
	add.s64 	%rd75, %rd100, %rd446;
	@%p665 bra 	$L__BB1_808;
$L__BB1_528:
	and.b32  	%r12516, %r12506, 2;
	setp.eq.s32 	%p666, %r12516, 0;
	@%p666 bra 	$L__BB1_530;
	ld.global.u32 	%r12517, [%rd75+20];
	xor.b32  	%r16264, %r16264, %r12517;
	ld.global.u32 	%r12518, [%rd75+24];
	xor.b32  	%r16263, %r16263, %r12518;
	ld.global.u32 	%r12519, [%rd75+28];
	xor.b32  	%r16262, %r16262, %r12519;
	ld.global.u32 	%r12520, [%rd75+32];
	xor.b32  	%r16261, %r16261, %r12520;
	ld.global.u32 	%r12521, [%rd75+36];
	xor.b32  	%r16260, %r16260, %r12521;
$L__BB1_530:
	and.b32  	%r12523, %r12506, 4;
	setp.eq.s32 	%p667, %r12523, 0;
	@%p667 bra 	$L__BB1_532;
	ld.global.u32 	%r12524, [%rd75+40];
	xor.b32  	%r16264, %r16264, %r12524;
	ld.global.u32 	%r12525, [%rd75+44];
	xor.b32  	%r16263, %r16263, %r12525;
	ld.global.u32 	%r12526, [%rd75+48];
	xor.b32  	%r16262, %r16262, %r12526;
	ld.global.u32 	%r12527, [%rd75+52];
	xor.b32  	%r16261, %r16261, %r12527;
	ld.global.u32 	%r12528, [%rd75+56];
	xor.b32  	%r16260, %r16260, %r12528;
$L__BB1_532:
	and.b32  	%r12530, %r12506, 8;
	setp.eq.s32 	%p668, %r12530, 0;
	@%p668 bra 	$L__BB1_534;
	ld.global.u32 	%r12531, [%rd75+60];
	xor.b32  	%r16264, %r16264, %r12531;
	ld.global.u32 	%r12532, [%rd75+64];
	xor.b32  	%r16263, %r16263, %r12532;
	ld.global.u32 	%r12533, [%rd75+68];
	xor.b32  	%r16262, %r16262, %r12533;
	ld.global.u32 	%r12534, [%rd75+72];
	xor.b32  	%r16261, %r16261, %r12534;
	ld.global.u32 	%r12535, [%rd75+76];
	xor.b32  	%r16260, %r16260, %r12535;
$L__BB1_534:
	and.b32  	%r12537, %r12506, 16;
	setp.eq.s32 	%p669, %r12537, 0;
	@%p669 bra 	$L__BB1_536;
	ld.global.u32 	%r12538, [%rd75+80];
	xor.b32  	%r16264, %r16264, %r12538;
	ld.global.u32 	%r12539, [%rd75+84];
	xor.b32  	%r16263, %r16263, %r12539;
	ld.global.u32 	%r12540, [%rd75+88];
	xor.b32  	%r16262, %r16262, %r12540;
	ld.global.u32 	%r12541, [%rd75+92];
	xor.b32  	%r16261, %r16261, %r12541;
	ld.global.u32 	%r12542, [%rd75+96];
	xor.b32  	%r16260, %r16260, %r12542;
$L__BB1_536:
	and.b32  	%r12544, %r12506, 32;
	setp.eq.s32 	%p670, %r12544, 0;
	@%p670 bra 	$L__BB1_538;
	ld.global.u32 	%r12545, [%rd75+100];
	xor.b32  	%r16264, %r16264, %r12545;
	ld.global.u32 	%r12546, [%rd75+104];
	xor.b32  	%r16263, %r16263, %r12546;
	ld.global.u32 	%r12547, [%rd75+108];
	xor.b32  	%r16262, %r16262, %r12547;
	ld.global.u32 	%r12548, [%rd75+112];
	xor.b32  	%r16261, %r16261, %r12548;
	ld.global.u32 	%r12549, [%rd75+116];
	xor.b32  	%r16260, %r16260, %r12549;
$L__BB1_538:
	and.b32  	%r12551, %r12506, 64;
	setp.eq.s32 	%p671, %r12551, 0;
	@%p671 bra 	$L__BB1_540;
	ld.global.u32 	%r12552, [%rd75+120];
	xor.b32  	%r16264, %r16264, %r12552;
	ld.global.u32 	%r12553, [%rd75+124];
	xor.b32  	%r16263, %r16263, %r12553;
	ld.global.u32 	%r12554, [%rd75+128];
	xor.b32  	%r16262, %r16262, %r12554;
	ld.global.u32 	%r12555, [%rd75+132];
	xor.b32  	%r16261, %r16261, %r12555;
	ld.global.u32 	%r12556, [%rd75+136];
	xor.b32  	%r16260, %r16260, %r12556;
$L__BB1_540:
	and.b32  	%r12558, %r12506, 128;
	setp.eq.s32 	%p672, %r12558, 0;
	@%p672 bra 	$L__BB1_542;
	ld.global.u32 	%r12559, [%rd75+140];
	xor.b32  	%r16264, %r16264, %r12559;
	ld.global.u32 	%r12560, [%rd75+144];
	xor.b32  	%r16263, %r16263, %r12560;
	ld.global.u32 	%r12561, [%rd75+148];
	xor.b32  	%r16262, %r16262, %r12561;
	ld.global.u32 	%r12562, [%rd75+152];
	xor.b32  	%r16261, %r16261, %r12562;
	ld.global.u32 	%r12563, [%rd75+156];
	xor.b32  	%r16260, %r16260, %r12563;
$L__BB1_542:
	and.b32  	%r12565, %r12506, 256;
	setp.eq.s32 	%p673, %r12565, 0;
	@%p673 bra 	$L__BB1_544;
	ld.global.u32 	%r12566, [%rd75+160];
	xor.b32  	%r16264, %r16264, %r12566;
	ld.global.u32 	%r12567, [%rd75+164];
	xor.b32  	%r16263, %r16263, %r12567;
	ld.global.u32 	%r12568, [%rd75+168];
	xor.b32  	%r16262, %r16262, %r12568;
	ld.global.u32 	%r12569, [%rd75+172];
	xor.b32  	%r16261, %r16261, %r12569;
	ld.global.u32 	%r12570, [%rd75+176];
	xor.b32  	%r16260, %r16260, %r12570;
$L__BB1_544:
	and.b32  	%r12572, %r12506, 512;
	setp.eq.s32 	%p674, %r12572, 0;
	@%p674 bra 	$L__BB1_546;
	ld.global.u32 	%r12573, [%rd75+180];
	xor.b32  	%r16264, %r16264, %r12573;
	ld.global.u32 	%r12574, [%rd75+184];
	xor.b32  	%r16263, %r16263, %r12574;
	ld.global.u32 	%r12575, [%rd75+188];
	xor.b32  	%r16262, %r16262, %r12575;
	ld.global.u32 	%r12576, [%rd75+192];
	xor.b32  	%r16261, %r16261, %r12576;
	ld.global.u32 	%r12577, [%rd75+196];
	xor.b32  	%r16260, %r16260, %r12577;
$L__BB1_546:
	and.b32  	%r12579, %r12506, 1024;
	setp.eq.s32 	%p675, %r12579, 0;
	@%p675 bra 	$L__BB1_548;
	ld.global.u32 	%r12580, [%rd75+200];
	xor.b32  	%r16264, %r16264, %r12580;
	ld.global.u32 	%r12581, [%rd75+204];
	xor.b32  	%r16263, %r16263, %r12581;
	ld.global.u32 	%r12582, [%rd75+208];
	xor.b32  	%r16262, %r16262, %r12582;
	ld.global.u32 	%r12583, [%rd75+212];
	xor.b32  	%r16261, %r16261, %r12583;
	ld.global.u32 	%r12584, [%rd75+216];
	xor.b32  	%r16260, %r16260, %r12584;
$L__BB1_548:
	and.b32  	%r12586, %r12506, 2048;
	setp.eq.s32 	%p676, %r12586, 0;
	@%p676 bra 	$L__BB1_550;
	ld.global.u32 	%r12587, [%rd75+220];
	xor.b32  	%r16264, %r16264, %r12587;
	ld.global.u32 	%r12588, [%rd75+224];
	xor.b32  	%r16263, %r16263, %r12588;
	ld.global.u32 	%r12589, [%rd75+228];
	xor.b32  	%r16262, %r16262, %r12589;
	ld.global.u32 	%r12590, [%rd75+232];
	xor.b32  	%r16261, %r16261, %r12590;
	ld.global.u32 	%r12591, [%rd75+236];
	xor.b32  	%r16260, %r16260, %r12591;
$L__BB1_550:
	and.b32  	%r12593, %r12506, 4096;
	setp.eq.s32 	%p677, %r12593, 0;
	@%p677 bra 	$L__BB1_552;
	ld.global.u32 	%r12594, [%rd75+240];
	xor.b32  	%r16264, %r16264, %r12594;
	ld.global.u32 	%r12595, [%rd75+244];
	xor.b32  	%r16263, %r16263, %r12595;
	ld.global.u32 	%r12596, [%rd75+248];
	xor.b32  	%r16262, %r16262, %r12596;
	ld.global.u32 	%r12597, [%rd75+252];
	xor.b32  	%r16261, %r16261, %r12597;
	ld.global.u32 	%r12598, [%rd75+256];
	xor.b32  	%r16260, %r16260, %r12598;
$L__BB1_552:
	and.b32  	%r12600, %r12506, 8192;
	setp.eq.s32 	%p678, %r12600, 0;
	@%p678 bra 	$L__BB1_554;
	ld.global.u32 	%r12601, [%rd75+260];
	xor.b32  	%r16264, %r16264, %r12601;
	ld.global.u32 	%r12602, [%rd75+264];
	xor.b32  	%r16263, %r16263, %r12602;
	ld.global.u32 	%r12603, [%rd75+268];
	xor.b32  	%r16262, %r16262, %r12603;
	ld.global.u32 	%r12604, [%rd75+272];
	xor.b32  	%r16261, %r16261, %r12604;
	ld.global.u32 	%r12605, [%rd75+276];
	xor.b32  	%r16260, %r16260, %r12605;
$L__BB1_554:
	and.b32  	%r12607, %r12506, 16384;
	setp.eq.s32 	%p679, %r12607, 0;
	@%p679 bra 	$L__BB1_556;
	ld.global.u32 	%r12608, [%rd75+280];
	xor.b32  	%r16264, %r16264, %r12608;
	ld.global.u32 	%r12609, [%rd75+284];
	xor.b32  	%r16263, %r16263, %r12609;
	ld.global.u32 	%r12610, [%rd75+288];
	xor.b32  	%r16262, %r16262, %r12610;
	ld.global.u32 	%r12611, [%rd75+292];
	xor.b32  	%r16261, %r16261, %r12611;
	ld.global.u32 	%r12612, [%rd75+296];
	xor.b32  	%r16260, %r16260, %r12612;
$L__BB1_556:
	and.b32  	%r12614, %r12506, 32768;
	setp.eq.s32 	%p680, %r12614, 0;
	@%p680 bra 	$L__BB1_558;
	ld.global.u32 	%r12615, [%rd75+300];
	xor.b32  	%r16264, %r16264, %r12615;
	ld.global.u32 	%r12616, [%rd75+304];
	xor.b32  	%r16263, %r16263, %r12616;
	ld.global.u32 	%r12617, [%rd75+308];
	xor.b32  	%r16262, %r16262, %r12617;
	ld.global.u32 	%r12618, [%rd75+312];
	xor.b32  	%r16261, %r16261, %r12618;
	ld.global.u32 	%r12619, [%rd75+316];
	xor.b32  	%r16260, %r16260, %r12619;
$L__BB1_558:
	add.s32 	%r16167, %r16167, 16;
	setp.ne.s32 	%p681, %r16167, 32;
	@%p681 bra 	$L__BB1_527;
	mad.lo.s32 	%r12620, %r16161, -31, %r2260;
	add.s32 	%r16161, %r12620, 1;
	setp.eq.s32 	%p682, %r16161, 5;
	@%p682 bra 	$L__BB1_560;
	bra.uni 	$L__BB1_526;
$L__BB1_560:
	st.local.u32 	[%rd1+4], %r16264;
	st.local.v2.u32 	[%rd1+8], {%r16263, %r16262};
	st.local.v2.u32 	[%rd1+16], {%r16261, %r16260};
	setp.eq.s64 	%p683, %rd74, 1;
	@%p683 bra 	$L__BB1_635;
	mov.b32 	%r16260, 0;
	mov.u32 	%r16261, %r16260;
	mov.u32 	%r16262, %r16260;
	mov.u32 	%r16263, %r16260;
	mov.u32 	%r16264, %r16260;
	mov.u32 	%r16253, %r16260;
$L__BB1_562:
	mul.wide.u32 	%rd447, %r16253, 4;
	add.s64 	%rd448, %rd1, %rd447;
	ld.local.u32 	%r2430, [%rd448+4];
	shl.b32 	%r2431, %r16253, 5;
	mov.b32 	%r16259, 0;
$L__BB1_563:
	.pragma "nounroll";
	shr.u32 	%r12623, %r2430, %r16259;
	and.b32  	%r12624, %r12623, 1;
	setp.eq.b32 	%p684, %r12624, 1;
	not.pred 	%p685, %p684;
	add.s32 	%r12625, %r2431, %r16259;
	mul.lo.s32 	%r12626, %r12625, 5;
	mul.wide.u32 	%rd449, %r12626, 4;
	add.s64 	%rd76, %rd100, %rd449;
	@%p685 bra 	$L__BB1_565;
	ld.global.u32 	%r12627, [%rd76];
	xor.b32  	%r16264, %r16264, %r12627;
	ld.global.u32 	%r12628, [%rd76+4];
	xor.b32  	%r16263, %r16263, %r12628;
	ld.global.u32 	%r12629, [%rd76+8];
	xor.b32  	%r16262, %r16262, %r12629;
	ld.global.u32 	%r12630, [%rd76+12];
	xor.b32  	%r16261, %r16261, %r12630;
	ld.global.u32 	%r12631, [%rd76+16];
	xor.b32  	%r16260, %r16260, %r12631;
$L__BB1_565:
	and.b32  	%r12633, %r12623, 2;
	setp.eq.s32 	%p686, %r12633, 0;
	@%p686 bra 	$L__BB1_567;
	ld.global.u32 	%r12634, [%rd76+20];
	xor.b32  	%r16264, %r16264, %r12634;
	ld.global.u32 	%r12635, [%rd76+24];
	xor.b32  	%r16263, %r16263, %r12635;
	ld.global.u32 	%r12636, [%rd76+28];
	xor.b32  	%r16262, %r16262, %r12636;
	ld.global.u32 	%r12637, [%rd76+32];
	xor.b32  	%r16261, %r16261, %r12637;
	ld.global.u32 	%r12638, [%rd76+36];
	xor.b32  	%r16260, %r16260, %r12638;
$L__BB1_567:
	and.b32  	%r12640, %r12623, 4;
	setp.eq.s32 	%p687, %r12640, 0;
	@%p687 bra 	$L__BB1_569;
	ld.global.u32 	%r12641, [%rd76+40];
	xor.b32  	%r16264, %r16264, %r12641;
	ld.global.u32 	%r12642, [%rd76+44];
	xor.b32  	%r16263, %r16263, %r12642;
	ld.global.u32 	%r12643, [%rd76+48];
	xor.b32  	%r16262, %r16262, %r12643;
	ld.global.u32 	%r12644, [%rd76+52];
	xor.b32  	%r16261, %r16261, %r12644;
	ld.global.u32 	%r12645, [%rd76+56];
	xor.b32  	%r16260, %r16260, %r12645;
$L__BB1_569:
	and.b32  	%r12647, %r12623, 8;
	setp.eq.s32 	%p688, %r12647, 0;
	@%p688 bra 	$L__BB1_571;
	ld.global.u32 	%r12648, [%rd76+60];
	xor.b32  	%r16264, %r16264, %r12648;
	ld.global.u32 	%r12649, [%rd76+64];
	xor.b32  	%r16263, %r16263, %r12649;
	ld.global.u32 	%r12650, [%rd76+68];
	xor.b32  	%r16262, %r16262, %r12650;
	ld.global.u32 	%r12651, [%rd76+72];
	xor.b32  	%r16261, %r16261, %r12651;
	ld.global.u32 	%r12652, [%rd76+76];
	xor.b32  	%r16260, %r16260, %r12652;
$L__BB1_571:
	and.b32  	%r12654, %r12623, 16;
	setp.eq.s32 	%p689, %r12654, 0;
	@%p689 bra 	$L__BB1_573;
	ld.global.u32 	%r12655, [%rd76+80];
	xor.b32  	%r16264, %r16264, %r12655;
	ld.global.u32 	%r12656, [%rd76+84];
	xor.b32  	%r16263, %r16263, %r12656;
	ld.global.u32 	%r12657, [%rd76+88];
	xor.b32  	%r16262, %r16262, %r12657;
	ld.global.u32 	%r12658, [%rd76+92];
	xor.b32  	%r16261, %r16261, %r12658;
	ld.global.u32 	%r12659, [%rd76+96];
	xor.b32  	%r16260, %r16260, %r12659;
$L__BB1_573:
	and.b32  	%r12661, %r12623, 32;
	setp.eq.s32 	%p690, %r12661, 0;
	@%p690 bra 	$L__BB1_575;
	ld.global.u32 	%r12662, [%rd76+100];
	xor.b32  	%r16264, %r16264, %r12662;
	ld.global.u32 	%r12663, [%rd76+104];
	xor.b32  	%r16263, %r16263, %r12663;
	ld.global.u32 	%r12664, [%rd76+108];
	xor.b32  	%r16262, %r16262, %r12664;
	ld.global.u32 	%r12665, [%rd76+112];
	xor.b32  	%r16261, %r16261, %r12665;
	ld.global.u32 	%r12666, [%rd76+116];
	xor.b32  	%r16260, %r16260, %r12666;
$L__BB1_575:
	and.b32  	%r12668, %r12623, 64;
	setp.eq.s32 	%p691, %r12668, 0;
	@%p691 bra 	$L__BB1_577;
	ld.global.u32 	%r12669, [%rd76+120];
	xor.b32  	%r16264, %r16264, %r12669;
	ld.global.u32 	%r12670, [%rd76+124];
	xor.b32  	%r16263, %r16263, %r12670;
	ld.global.u32 	%r12671, [%rd76+128];
	xor.b32  	%r16262, %r16262, %r12671;
	ld.global.u32 	%r12672, [%rd76+132];
	xor.b32  	%r16261, %r16261, %r12672;
	ld.global.u32 	%r12673, [%rd76+136];
	xor.b32  	%r16260, %r16260, %r12673;
$L__BB1_577:
	and.b32  	%r12675, %r12623, 128;
	setp.eq.s32 	%p692, %r12675, 0;
	@%p692 bra 	$L__BB1_579;
	ld.global.u32 	%r12676, [%rd76+140];
	xor.b32  	%r16264, %r16264, %r12676;
	ld.global.u32 	%r12677, [%rd76+144];
	xor.b32  	%r16263, %r16263, %r12677;
	ld.global.u32 	%r12678, [%rd76+148];
	xor.b32  	%r16262, %r16262, %r12678;
	ld.global.u32 	%r12679, [%rd76+152];
	xor.b32  	%r16261, %r16261, %r12679;
	ld.global.u32 	%r12680, [%rd76+156];
	xor.b32  	%r16260, %r16260, %r12680;
$L__BB1_579:
	and.b32  	%r12682, %r12623, 256;
	setp.eq.s32 	%p693, %r12682, 0;
	@%p693 bra 	$L__BB1_581;
	ld.global.u32 	%r12683, [%rd76+160];
	xor.b32  	%r16264, %r16264, %r12683;
	ld.global.u32 	%r12684, [%rd76+164];
	xor.b32  	%r16263, %r16263, %r12684;
	ld.global.u32 	%r12685, [%rd76+168];
	xor.b32  	%r16262, %r16262, %r12685;
	ld.global.u32 	%r12686, [%rd76+172];
	xor.b32  	%r16261, %r16261, %r12686;
	ld.global.u32 	%r12687, [%rd76+176];
	xor.b32  	%r16260, %r16260, %r12687;
$L__BB1_581:
	and.b32  	%r12689, %r12623, 512;
	setp.eq.s32 	%p694, %r12689, 0;
	@%p694 bra 	$L__BB1_583;
	ld.global.u32 	%r12690, [%rd76+180];
	xor.b32  	%r16264, %r16264, %r12690;
	ld.global.u32 	%r12691, [%rd76+184];
	xor.b32  	%r16263, %r16263, %r12691;
	ld.global.u32 	%r12692, [%rd76+188];
	xor.b32  	%r16262, %r16262, %r12692;
	ld.global.u32 	%r12693, [%rd76+192];
	xor.b32  	%r16261, %r16261, %r12693;
	ld.global.u32 	%r12694, [%rd76+196];
	xor.b32  	%r16260, %r16260, %r12694;
$L__BB1_583:
	and.b32  	%r12696, %r12623, 1024;
	setp.eq.s32 	%p695, %r12696, 0;
	@%p695 bra 	$L__BB1_585;
	ld.global.u32 	%r12697, [%rd76+200];
	xor.b32  	%r16264, %r16264, %r12697;
	ld.global.u32 	%r12698, [%rd76+204];
	xor.b32  	%r16263, %r16263, %r12698;
	ld.global.u32 	%r12699, [%rd76+208];
	xor.b32  	%r16262, %r16262, %r12699;
	ld.global.u32 	%r12700, [%rd76+212];
	xor.b32  	%r16261, %r16261, %r12700;
	ld.global.u32 	%r12701, [%rd76+216];
	xor.b32  	%r16260, %r16260, %r12701;
$L__BB1_585:
	and.b32  	%r12703, %r12623, 2048;
	setp.eq.s32 	%p696, %r12703, 0;
	@%p696 bra 	$L__BB1_587;
	ld.global.u32 	%r12704, [%rd76+220];
	xor.b32  	%r16264, %r16264, %r12704;
	ld.global.u32 	%r12705, [%rd76+224];
	xor.b32  	%r16263, %r16263, %r12705;
	ld.global.u32 	%r12706, [%rd76+228];
	xor.b32  	%r16262, %r16262, %r12706;
	ld.global.u32 	%r12707, [%rd76+232];
	xor.b32  	%r16261, %r16261, %r12707;
	ld.global.u32 	%r12708, [%rd76+236];
	xor.b32  	%r16260, %r16260, %r12708;
$L__BB1_587:
	and.b32  	%r12710, %r12623, 4096;
	setp.eq.s32 	%p697, %r12710, 0;
	@%p697 bra 	$L__BB1_589;
	ld.global.u32 	%r12711, [%rd76+240];
	xor.b32  	%r16264, %r16264, %r12711;
	ld.global.u32 	%r12712, [%rd76+244];
	xor.b32  	%r16263, %r16263, %r12712;
	ld.global.u32 	%r12713, [%rd76+248];
	xor.b32  	%r16262, %r16262, %r12713;
	ld.global.u32 	%r12714, [%rd76+252];
	xor.b32  	%r16261, %r16261, %r12714;
	ld.global.u32 	%r12715, [%rd76+256];
	xor.b32  	%r16260, %r16260, %r12715;
$L__BB1_589:
	and.b32  	%r12717, %r12623, 8192;
	setp.eq.s32 	%p698, %r12717, 0;
	@%p698 bra 	$L__BB1_591;
	ld.global.u32 	%r12718, [%rd76+260];
	xor.b32  	%r16264, %r16264, %r12718;
	ld.global.u32 	%r12719, [%rd76+264];
	xor.b32  	%r16263, %r16263, %r12719;
	ld.global.u32 	%r12720, [%rd76+268];
	xor.b32  	%r16262, %r16262, %r12720;
	ld.global.u32 	%r12721, [%rd76+272];
	xor.b32  	%r16261, %r16261, %r12721;
	ld.global.u32 	%r12722, [%rd76+276];
	xor.b32  	%r16260, %r16260, %r12722;
$L__BB1_591:
	and.b32  	%r12724, %r12623, 16384;
	setp.eq.s32 	%p699, %r12724, 0;
	@%p699 bra 	$L__BB1_593;
	ld.global.u32 	%r12725, [%rd76+280];
	xor.b32  	%r16264, %r16264, %r12725;
	ld.global.u32 	%r12726, [%rd76+284];
	xor.b32  	%r16263, %r16263, %r12726;
	ld.global.u32 	%r12727, [%rd76+288];
	xor.b32  	%r16262, %r16262, %r12727;
	ld.global.u32 	%r12728, [%rd76+292];
	xor.b32  	%r16261, %r16261, %r12728;
	ld.global.u32 	%r12729, [%rd76+296];
	xor.b32  	%r16260, %r16260, %r12729;
$L__BB1_593:
	and.b32  	%r12731, %r12623, 32768;
	setp.eq.s32 	%p700, %r12731, 0;
	@%p700 bra 	$L__BB1_595;
	ld.global.u32 	%r12732, [%rd76+300];
	xor.b32  	%r16264, %r16264, %r12732;
	ld.global.u32 	%r12733, [%rd76+304];
	xor.b32  	%r16263, %r16263, %r12733;
	ld.global.u32 	%r12734, [%rd76+308];
	xor.b32  	%r16262, %r16262, %r12734;
	ld.global.u32 	%r12735, [%rd76+312];
	xor.b32  	%r16261, %r16261, %r12735;
	ld.global.u32 	%r12736, [%rd76+316];
	xor.b32  	%r16260, %r16260, %r12736;
$L__BB1_595:
	add.s32 	%r16259, %r16259, 16;
	setp.ne.s32 	%p701, %r16259, 32;
	@%p701 bra 	$L__BB1_563;
	mad.lo.s32 	%r12737, %r16253, -31, %r2431;
	add.s32 	%r16253, %r12737, 1;
	setp.ne.s32 	%p702, %r16253, 5;
	@%p702 bra 	$L__BB1_562;
	st.local.u32 	[%rd1+4], %r16264;
	st.local.v2.u32 	[%rd1+8], {%r16263, %r16262};
	st.local.v2.u32 	[%rd1+16], {%r16261, %r16260};
	setp.ne.s64 	%p703, %rd74, 3;
	@%p703 bra 	$L__BB1_635;
	mov.b32 	%r16260, 0;
	mov.u32 	%r16261, %r16260;
	mov.u32 	%r16262, %r16260;
	mov.u32 	%r16263, %r16260;
	mov.u32 	%r16264, %r16260;
	mov.u32 	%r16345, %r16260;
$L__BB1_599:
	mul.wide.u32 	%rd450, %r16345, 4;
	add.s64 	%rd451, %rd1, %rd450;
	ld.local.u32 	%r2606, [%rd451+4];
	shl.b32 	%r2607, %r16345, 5;
	mov.b32 	%r16351, 0;
$L__BB1_600:
	.pragma "nounroll";
	shr.u32 	%r12740, %r2606, %r16351;
	and.b32  	%r12741, %r12740, 1;
	setp.eq.b32 	%p704, %r12741, 1;
	not.pred 	%p705, %p704;
	add.s32 	%r12742, %r2607, %r16351;
	mul.lo.s32 	%r12743, %r12742, 5;
	mul.wide.u32 	%rd452, %r12743, 4;
	add.s64 	%rd77, %rd100, %rd452;
	@%p705 bra 	$L__BB1_602;
	ld.global.u32 	%r12744, [%rd77];
	xor.b32  	%r16264, %r16264, %r12744;
	ld.global.u32 	%r12745, [%rd77+4];
	xor.b32  	%r16263, %r16263, %r12745;
	ld.global.u32 	%r12746, [%rd77+8];
	xor.b32  	%r16262, %r16262, %r12746;
	ld.global.u32 	%r12747, [%rd77+12];
	xor.b32  	%r16261, %r16261, %r12747;
	ld.global.u32 	%r12748, [%rd77+16];
	xor.b32  	%r16260, %r16260, %r12748;
$L__BB1_602:
	and.b32  	%r12750, %r12740, 2;
	setp.eq.s32 	%p706, %r12750, 0;
	@%p706 bra 	$L__BB1_604;
	ld.global.u32 	%r12751, [%rd77+20];
	xor.b32  	%r16264, %r16264, %r12751;
	ld.global.u32 	%r12752, [%rd77+24];
	xor.b32  	%r16263, %r16263, %r12752;
	ld.global.u32 	%r12753, [%rd77+28];
	xor.b32  	%r16262, %r16262, %r12753;
	ld.global.u32 	%r12754, [%rd77+32];
	xor.b32  	%r16261, %r16261, %r12754;
	ld.global.u32 	%r12755, [%rd77+36];
	xor.b32  	%r16260, %r16260, %r12755;
$L__BB1_604:
	and.b32  	%r12757, %r12740, 4;
	setp.eq.s32 	%p707, %r12757, 0;
	@%p707 bra 	$L__BB1_606;
	ld.global.u32 	%r12758, [%rd77+40];
	xor.b32  	%r16264, %r16264, %r12758;
	ld.global.u32 	%r12759, [%rd77+44];
	xor.b32  	%r16263, %r16263, %r12759;
	ld.global.u32 	%r12760, [%rd77+48];
	xor.b32  	%r16262, %r16262, %r12760;
	ld.global.u32 	%r12761, [%rd77+52];
	xor.b32  	%r16261, %r16261, %r12761;
	ld.global.u32 	%r12762, [%rd77+56];
	xor.b32  	%r16260, %r16260, %r12762;
$L__BB1_606:
	and.b32  	%r12764, %r12740, 8;
	setp.eq.s32 	%p708, %r12764, 0;
	@%p708 bra 	$L__BB1_608;
	ld.global.u32 	%r12765, [%rd77+60];
	xor.b32  	%r16264, %r16264, %r12765;
	ld.global.u32 	%r12766, [%rd77+64];
	xor.b32  	%r16263, %r16263, %r12766;
	ld.global.u32 	%r12767, [%rd77+68];
	xor.b32  	%r16262, %r16262, %r12767;
	ld.global.u32 	%r12768, [%rd77+72];
	xor.b32  	%r16261, %r16261, %r12768;
	ld.global.u32 	%r12769, [%rd77+76];
	xor.b32  	%r16260, %r16260, %r12769;
$L__BB1_608:
	and.b32  	%r12771, %r12740, 16;
	setp.eq.s32 	%p709, %r12771, 0;
	@%p709 bra 	$L__BB1_610;
	ld.global.u32 	%r12772, [%rd77+80];
	xor.b32  	%r16264, %r16264, %r12772;
	ld.global.u32 	%r12773, [%rd77+84];
	xor.b32  	%r16263, %r16263, %r12773;
	ld.global.u32 	%r12774, [%rd77+88];
	xor.b32  	%r16262, %r16262, %r12774;
	ld.global.u32 	%r12775, [%rd77+92];
	xor.b32  	%r16261, %r16261, %r12775;
	ld.global.u32 	%r12776, [%rd77+96];
	xor.b32  	%r16260, %r16260, %r12776;
$L__BB1_610:
	and.b32  	%r12778, %r12740, 32;
	setp.eq.s32 	%p710, %r12778, 0;
	@%p710 bra 	$L__BB1_612;
	ld.global.u32 	%r12779, [%rd77+100];
	xor.b32  	%r16264, %r16264, %r12779;
	ld.global.u32 	%r12780, [%rd77+104];
	xor.b32  	%r16263, %r16263, %r12780;
	ld.global.u32 	%r12781, [%rd77+108];
	xor.b32  	%r16262, %r16262, %r12781;
	ld.global.u32 	%r12782, [%rd77+112];
	xor.b32  	%r16261, %r16261, %r12782;
	ld.global.u32 	%r12783, [%rd77+116];
	xor.b32  	%r16260, %r16260, %r12783;
$L__BB1_612:
	and.b32  	%r12785, %r12740, 64;
	setp.eq.s32 	%p711, %r12785, 0;
	@%p711 bra 	$L__BB1_614;
	ld.global.u32 	%r12786, [%rd77+120];
	xor.b32  	%r16264, %r16264, %r12786;
	ld.global.u32 	%r12787, [%rd77+124];
	xor.b32  	%r16263, %r16263, %r12787;
	ld.global.u32 	%r12788, [%rd77+128];
	xor.b32  	%r16262, %r16262, %r12788;
	ld.global.u32 	%r12789, [%rd77+132];
	xor.b32  	%r16261, %r16261, %r12789;
	ld.global.u32 	%r12790, [%rd77+136];
	xor.b32  	%r16260, %r16260, %r12790;
$L__BB1_614:
	and.b32  	%r12792, %r12740, 128;
	setp.eq.s32 	%p712, %r12792, 0;
	@%p712 bra 	$L__BB1_616;
	ld.global.u32 	%r12793, [%rd77+140];
	xor.b32  	%r16264, %r16264, %r12793;
	ld.global.u32 	%r12794, [%rd77+144];
	xor.b32  	%r16263, %r16263, %r12794;
	ld.global.u32 	%r12795, [%rd77+148];
	xor.b32  	%r16262, %r16262, %r12795;
	ld.global.u32 	%r12796, [%rd77+152];
	xor.b32  	%r16261, %r16261, %r12796;
	ld.global.u32 	%r12797, [%rd77+156];
	xor.b32  	%r16260, %r16260, %r12797;
$L__BB1_616:
	and.b32  	%r12799, %r12740, 256;
	setp.eq.s32 	%p713, %r12799, 0;
	@%p713 bra 	$L__BB1_618;
	ld.global.u32 	%r12800, [%rd77+160];
	xor.b32  	%r16264, %r16264, %r12800;
	ld.global.u32 	%r12801, [%rd77+164];
	xor.b32  	%r16263, %r16263, %r12801;
	ld.global.u32 	%r12802, [%rd77+168];
	xor.b32  	%r16262, %r16262, %r12802;
	ld.global.u32 	%r12803, [%rd77+172];
	xor.b32  	%r16261, %r16261, %r12803;
	ld.global.u32 	%r12804, [%rd77+176];
	xor.b32  	%r16260, %r16260, %r12804;
$L__BB1_618:
	and.b32  	%r12806, %r12740, 512;
	setp.eq.s32 	%p714, %r12806, 0;
	@%p714 bra 	$L__BB1_620;
	ld.global.u32 	%r12807, [%rd77+180];
	xor.b32  	%r16264, %r16264, %r12807;
	ld.global.u32 	%r12808, [%rd77+184];
	xor.b32  	%r16263, %r16263, %r12808;
	ld.global.u32 	%r12809, [%rd77+188];
	xor.b32  	%r16262, %r16262, %r12809;
	ld.global.u32 	%r12810, [%rd77+192];
	xor.b32  	%r16261, %r16261, %r12810;
	ld.global.u32 	%r12811, [%rd77+196];
	xor.b32  	%r16260, %r16260, %r12811;
$L__BB1_620:
	and.b32  	%r12813, %r12740, 1024;
	setp.eq.s32 	%p715, %r12813, 0;
	@%p715 bra 	$L__BB1_622;
	ld.global.u32 	%r12814, [%rd77+200];
	xor.b32  	%r16264, %r16264, %r12814;
	ld.global.u32 	%r12815, [%rd77+204];
	xor.b32  	%r16263, %r16263, %r12815;
	ld.global.u32 	%r12816, [%rd77+208];
	xor.b32  	%r16262, %r16262, %r12816;
	ld.global.u32 	%r12817, [%rd77+212];
	xor.b32  	%r16261, %r16261, %r12817;
	ld.global.u32 	%r12818, [%rd77+216];
	xor.b32  	%r16260, %r16260, %r12818;
$L__BB1_622:
	and.b32  	%r12820, %r12740, 2048;
	setp.eq.s32 	%p716, %r12820, 0;
	@%p716 bra 	$L__BB1_624;
	ld.global.u32 	%r12821, [%rd77+220];
	xor.b32  	%r16264, %r16264, %r12821;
	ld.global.u32 	%r12822, [%rd77+224];
	xor.b32  	%r16263, %r16263, %r12822;
	ld.global.u32 	%r12823, [%rd77+228];
	xor.b32  	%r16262, %r16262, %r12823;
	ld.global.u32 	%r12824, [%rd77+232];
	xor.b32  	%r16261, %r16261, %r12824;
	ld.global.u32 	%r12825, [%rd77+236];
	xor.b32  	%r16260, %r16260, %r12825;
$L__BB1_624:
	and.b32  	%r12827, %r12740, 4096;
	setp.eq.s32 	%p717, %r12827, 0;
	@%p717 bra 	$L__BB1_626;
	ld.global.u32 	%r12828, [%rd77+240];
	xor.b32  	%r16264, %r16264, %r12828;
	ld.global.u32 	%r12829, [%rd77+244];
	xor.b32  	%r16263, %r16263, %r12829;
	ld.global.u32 	%r12830, [%rd77+248];
	xor.b32  	%r16262, %r16262, %r12830;
	ld.global.u32 	%r12831, [%rd77+252];
	xor.b32  	%r16261, %r16261, %r12831;
	ld.global.u32 	%r12832, [%rd77+256];
	xor.b32  	%r16260, %r16260, %r12832;
$L__BB1_626:
	and.b32  	%r12834, %r12740, 8192;
	setp.eq.s32 	%p718, %r12834, 0;
	@%p718 bra 	$L__BB1_628;
	ld.global.u32 	%r12835, [%rd77+260];
	xor.b32  	%r16264, %r16264, %r12835;
	ld.global.u32 	%r12836, [%rd77+264];
	xor.b32  	%r16263, %r16263, %r12836;
	ld.global.u32 	%r12837, [%rd77+268];
	xor.b32  	%r16262, %r16262, %r12837;
	ld.global.u32 	%r12838, [%rd77+272];
	xor.b32  	%r16261, %r16261, %r12838;
	ld.global.u32 	%r12839, [%rd77+276];
	xor.b32  	%r16260, %r16260, %r12839;
$L__BB1_628:
	and.b32  	%r12841, %r12740, 16384;
	setp.eq.s32 	%p719, %r12841, 0;
	@%p719 bra 	$L__BB1_630;
	ld.global.u32 	%r12842, [%rd77+280];
	xor.b32  	%r16264, %r16264, %r12842;
	ld.global.u32 	%r12843, [%rd77+284];
	xor.b32  	%r16263, %r16263, %r12843;
	ld.global.u32 	%r12844, [%rd77+288];
	xor.b32  	%r16262, %r16262, %r12844;
	ld.global.u32 	%r12845, [%rd77+292];
	xor.b32  	%r16261, %r16261, %r12845;
	ld.global.u32 	%r12846, [%rd77+296];
	xor.b32  	%r16260, %r16260, %r12846;
$L__BB1_630:
	and.b32  	%r12848, %r12740, 32768;
	setp.eq.s32 	%p720, %r12848, 0;
	@%p720 bra 	$L__BB1_632;
	ld.global.u32 	%r12849, [%rd77+300];
	xor.b32  	%r16264, %r16264, %r12849;
	ld.global.u32 	%r12850, [%rd77+304];
	xor.b32  	%r16263, %r16263, %r12850;
	ld.global.u32 	%r12851, [%rd77+308];
	xor.b32  	%r16262, %r16262, %r12851;
	ld.global.u32 	%r12852, [%rd77+312];
	xor.b32  	%r16261, %r16261, %r12852;
	ld.global.u32 	%r12853, [%rd77+316];
	xor.b32  	%r16260, %r16260, %r12853;
$L__BB1_632:
	add.s32 	%r16351, %r16351, 16;
	setp.ne.s32 	%p721, %r16351, 32;
	@%p721 bra 	$L__BB1_600;
	mad.lo.s32 	%r12854, %r16345, -31, %r2607;
	add.s32 	%r16345, %r12854, 1;
	setp.ne.s32 	%p722, %r16345, 5;
	@%p722 bra 	$L__BB1_599;
	st.local.u32 	[%rd1+4], %r16264;
	st.local.v2.u32 	[%rd1+8], {%r16263, %r16262};
	st.local.v2.u32 	[%rd1+16], {%r16261, %r16260};
$L__BB1_635:
	shr.u64 	%rd703, %rd73, 2;
	add.s32 	%r16155, %r16155, 1;
	setp.gt.u64 	%p723, %rd73, 3;
	@%p723 bra 	$L__BB1_524;
$L__BB1_636:
	add.s32 	%r2787, %r2239, %r2245;
	mov.b32 	%r12855, 0;
	st.local.v2.u32 	[%rd1+24], {%r12855, %r12855};
	st.local.u32 	[%rd1+32], %r12855;
	st.local.v2.u32 	[%rd2], {%r2246, %r12855};
	st.local.u64 	[%rd2+8], %rd206;
	st.local.u64 	[%rd2+16], %rd207;
	mov.u64 	%rd453, $str;
	cvta.global.u64 	%rd454, %rd453;
	add.u64 	%rd455, %SP, 48;
	{ // callseq 34, 0
	.param .b64 param0;
	st.param.b64 	[param0], %rd454;
	.param .b64 param1;
	st.param.b64 	[param1], %rd455;
	.param .b32 retval0;
	call.uni (retval0), 
	vprintf, 
	(
	param0, 
	param1
	);
	ld.param.b32 	%r12856, [retval0];
	} // callseq 34
	sub.s64 	%rd456, %rd207, %rd208;
	and.b64  	%rd79, %rd456, 3;
	setp.eq.s64 	%p724, %rd79, 0;
	mov.u32 	%r16752, %r2787;
	mov.u32 	%r16753, %r16260;
	mov.u32 	%r16754, %r16261;
	mov.u32 	%r16755, %r16262;
	mov.u32 	%r16756, %r16263;
	mov.u64 	%rd708, %rd208;
	@%p724 bra 	$L__BB1_649;
	shr.u32 	%r12858, %r16264, 2;
	xor.b32  	%r12859, %r12858, %r16264;
	shl.b32 	%r12860, %r16260, 4;
	shl.b32 	%r12861, %r12859, 1;
	xor.b32  	%r12862, %r12861, %r12860;
	xor.b32  	%r12863, %r12862, %r12859;
	xor.b32  	%r3375, %r12863, %r16260;
	add.s32 	%r16752, %r2787, 362437;
	setp.lt.u64 	%p725, %rd208, %rd206;
	@%p725 bra 	$L__BB1_640;
	add.s32 	%r12864, %r3375, %r16752;
	cvt.rn.f32.u32 	%f29, %r12864;
	fma.rn.f32 	%f30, %f29, 0f2F800000, 0f2F000000;
	cvt.f64.f32 	%fd15, %f30;
	st.local.f64 	[%rd2], %fd15;
	mov.u64 	%rd457, $str$1;
	cvta.global.u64 	%rd458, %rd457;
	{ // callseq 35, 0
	.param .b64 param0;
	st.param.b64 	[param0], %rd458;
	.param .b64 param1;
	st.param.b64 	[param1], %rd455;
	.param .b32 retval0;
	call.uni (retval0), 
	vprintf, 
	(
	param0, 
	param1
	);
	ld.param.b32 	%r12865, [retval0];
	} // callseq 35
	and.b64  	%rd460, %rd208, 3;
	setp.ne.s64 	%p726, %rd460, 3;
	@%p726 bra 	$L__BB1_640;
	mov.u64 	%rd461, $str$2;
	cvta.global.u64 	%rd462, %rd461;
	{ // callseq 36, 0
	.param .b64 param0;
	st.param.b64 	[param0], %rd462;
	.param .b64 param1;
	st.param.b64 	[param1], 0;
	.param .b32 retval0;
	call.uni (retval0), 
	vprintf, 
	(
	param0, 
	param1
	);
	ld.param.b32 	%r12867, [retval0];
	} // callseq 36
$L__BB1_640:
	add.s64 	%rd708, %rd208, 1;
	setp.eq.s64 	%p727, %rd79, 1;
	mov.u32 	%r16753, %r3375;
	mov.u32 	%r16754, %r16260;
	mov.u32 	%r16755, %r16261;
	mov.u32 	%r16756, %r16262;
	mov.u32 	%r16264, %r16263;
	@%p727 bra 	$L__BB1_649;
	shr.u32 	%r12869, %r16263, 2;
	xor.b32  	%r12870, %r12869, %r16263;
	shl.b32 	%r12871, %r3375, 4;
	shl.b32 	%r12872, %r12870, 1;
	xor.b32  	%r12873, %r12872, %r12871;
	xor.b32  	%r12874, %r12873, %r12870;
	xor.b32  	%r3377, %r12874, %r3375;
	add.s32 	%r16752, %r2787, 724874;
	setp.lt.u64 	%p728, %rd708, %rd206;
	@%p728 bra 	$L__BB1_644;
	add.s32 	%r12875, %r3377, %r16752;
	cvt.rn.f32.u32 	%f31, %r12875;
	fma.rn.f32 	%f32, %f31, 0f2F800000, 0f2F000000;
	cvt.f64.f32 	%fd16, %f32;
	st.local.f64 	[%rd2], %fd16;
	mov.u64 	%rd463, $str$1;
	cvta.global.u64 	%rd464, %rd463;
	{ // callseq 37, 0
	.param .b64 param0;
	st.param.b64 	[param0], %rd464;
	.param .b64 param1;
	st.param.b64 	[param1], %rd455;
	.param .b32 retval0;
	call.uni (retval0), 
	vprintf, 
	(
	param0, 
	param1
	);
	ld.param.b32 	%r12876, [retval0];
	} // callseq 37
	and.b64  	%rd466, %rd708, 3;
	setp.ne.s64 	%p729, %rd466, 3;
	@%p729 bra 	$L__BB1_644;
	mov.u64 	%rd467, $str$2;
	cvta.global.u64 	%rd468, %rd467;
	{ // callseq 38, 0
	.param .b64 param0;
	st.param.b64 	[param0], %rd468;
	.param .b64 param1;
	st.param.b64 	[param1], 0;
	.param .b32 retval0;
	call.uni (retval0), 
	vprintf, 
	(
	param0, 
	param1
	);
	ld.param.b32 	%r12878, [retval0];
	} // callseq 38
$L__BB1_644:
	add.s64 	%rd708, %rd208, 2;
	setp.eq.s64 	%p730, %rd79, 2;
	mov.u32 	%r16753, %r3377;
	mov.u32 	%r16754, %r3375;
	mov.u32 	%r16755, %r16260;
	mov.u32 	%r16756, %r16261;
	mov.u32 	%r16264, %r16262;
	@%p730 bra 	$L__BB1_649;
	shr.u32 	%r12880, %r16262, 2;
	xor.b32  	%r12881, %r12880, %r16262;
	shl.b32 	%r12882, %r3377, 4;
	shl.b32 	%r12883, %r12881, 1;
	xor.b32  	%r12884, %r12883, %r12882;
	xor.b32  	%r12885, %r12884, %r12881;
	xor.b32  	%r16753, %r12885, %r3377;
	add.s32 	%r16752, %r2787, 1087311;
	setp.lt.u64 	%p731, %rd708, %rd206;
	@%p731 bra 	$L__BB1_648;
	add.s32 	%r12886, %r16753, %r16752;
	cvt.rn.f32.u32 	%f33, %r12886;
	fma.rn.f32 	%f34, %f33, 0f2F800000, 0f2F000000;
	cvt.f64.f32 	%fd17, %f34;
	st.local.f64 	[%rd2], %fd17;
	mov.u64 	%rd469, $str$1;
	cvta.global.u64 	%rd470, %rd469;
	{ // callseq 39, 0
	.param .b64 param0;
	st.param.b64 	[param0], %rd470;
	.param .b64 param1;
	st.param.b64 	[param1], %rd455;
	.param .b32 retval0;
	call.uni (retval0), 
	vprintf, 
	(
	param0, 
	param1
	);
	ld.param.b32 	%r12887, [retval0];
	} // callseq 39
	and.b64  	%rd472, %rd708, 3;
	setp.ne.s64 	%p732, %rd472, 3;
	@%p732 bra 	$L__BB1_648;
	mov.u64 	%rd473, $str$2;
	cvta.global.u64 	%rd474, %rd473;
	{ // callseq 40, 0
	.param .b64 param0;
	st.param.b64 	[param0], %rd474;
	.param .b64 param1;
	st.param.b64 	[param1], 0;
	.param .b32 retval0;
	call.uni (retval0), 
	vprintf, 
	(
	param0, 
	param1
	);
	ld.param.b32 	%r12889, [retval0];
	} // callseq 40
$L__BB1_648:
	add.s64 	%rd708, %rd208, 3;
	mov.u32 	%r16754, %r3377;
	mov.u32 	%r16755, %r3375;
	mov.u32 	%r16756, %r16260;
	mov.u32 	%r16264, %r16261;
$L__BB1_649:
	setp.lt.u64 	%p733, %rd71, 3;
	@%p733 bra 	$L__BB1_664;
	and.b64  	%rd105, %rd708, 3;
	sub.s64 	%rd475, 2, %rd708;
	and.b64  	%rd106, %rd475, 3;
	neg.s64 	%rd476, %rd708;
	and.b64  	%rd107, %rd476, 3;
	mov.u64 	%rd477, $str$1;
$L__BB1_651:
	mov.u32 	%r2793, %r16264;
	mov.u32 	%r2792, %r16756;
	mov.u32 	%r2791, %r16755;
	mov.u32 	%r2790, %r16754;
	mov.u32 	%r16264, %r16753;
	shr.u32 	%r12891, %r2793, 2;
	xor.b32  	%r12892, %r12891, %r2793;
	shl.b32 	%r12893, %r16264, 4;
	shl.b32 	%r12894, %r12892, 1;
	xor.b32  	%r12895, %r12894, %r12893;
	xor.b32  	%r12896, %r12895, %r12892;
	xor.b32  	%r16756, %r12896, %r16264;
	setp.lt.u64 	%p734, %rd708, %rd206;
	@%p734 bra 	$L__BB1_654;
	setp.ne.s64 	%p735, %rd105, 3;
	add.s32 	%r12897, %r16752, %r16756;
	add.s32 	%r12898, %r12897, 362437;
	cvt.rn.f32.u32 	%f35, %r12898;
	fma.rn.f32 	%f36, %f35, 0f2F800000, 0f2F000000;
	cvt.f64.f32 	%fd18, %f36;
	st.local.f64 	[%rd2], %fd18;
	cvta.global.u64 	%rd478, %rd477;
	add.u64 	%rd479, %SP, 48;
	{ // callseq 41, 0
	.param .b64 param0;
	st.param.b64 	[param0], %rd478;
	.param .b64 param1;
	st.param.b64 	[param1], %rd479;
	.param .b32 retval0;
	call.uni (retval0), 
	vprintf, 
	(
	param0, 
	param1
	);
	ld.param.b32 	%r12899, [retval0];
	} // callseq 41
	@%p735 bra 	$L__BB1_654;
	mov.u64 	%rd480, $str$2;
	cvta.global.u64 	%rd481, %rd480;
	{ // callseq 42, 0
	.param .b64 param0;
	st.param.b64 	[param0], %rd481;
	.param .b64 param1;
	st.param.b64 	[param1], 0;
	.param .b32 retval0;
	call.uni (retval0), 
	vprintf, 
	(
	param0, 
	param1
	);
	ld.param.b32 	%r12901, [retval0];
	} // callseq 42
$L__BB1_654:
	add.s64 	%rd482, %rd708, 1;
	shr.u32 	%r12903, %r2792, 2;
	xor.b32  	%r12904, %r12903, %r2792;
	shl.b32 	%r12905, %r16756, 4;
	shl.b32 	%r12906, %r12904, 1;
	xor.b32  	%r12907, %r12906, %r12905;
	xor.b32  	%r12908, %r12907, %r12904;
	xor.b32  	%r16755, %r12908, %r16756;
	setp.lt.u64 	%p736, %rd482, %rd206;
	@%p736 bra 	$L__BB1_657;
	setp.ne.s64 	%p737, %rd106, 0;
	add.s32 	%r12909, %r16752, %r16755;
	add.s32 	%r12910, %r12909, 724874;
	cvt.rn.f32.u32 	%f37, %r12910;
	fma.rn.f32 	%f38, %f37, 0f2F800000, 0f2F000000;
	cvt.f64.f32 	%fd19, %f38;
	st.local.f64 	[%rd2], %fd19;
	mov.u64 	%rd483, $str$1;
	cvta.global.u64 	%rd484, %rd483;
	add.u64 	%rd485, %SP, 48;
	{ // callseq 43, 0
	.param .b64 param0;
	st.param.b64 	[param0], %rd484;
	.param .b64 param1;
	st.param.b64 	[param1], %rd485;
	.param .b32 retval0;
	call.uni (retval0), 
	vprintf, 
	(
	param0, 
	param1
	);
	ld.param.b32 	%r12911, [retval0];
	} // callseq 43
	@%p737 bra 	$L__BB1_657;
	mov.u64 	%rd486, $str$2;
	cvta.global.u64 	%rd487, %rd486;
	{ // callseq 44, 0
	.param .b64 param0;
	st.param.b64 	[param0], %rd487;
	.param .b64 param1;
	st.param.b64 	[param1], 0;
	.param .b32 retval0;
	call.uni (retval0), 
	vprintf, 
	(
	param0, 
	param1
	);
	ld.param.b32 	%r12913, [retval0];
	} // callseq 44
$L__BB1_657:
	add.s64 	%rd488, %rd708, 2;
	shr.u32 	%r12915, %r2791, 2;
	xor.b32  	%r12916, %r12915, %r2791;
	shl.b32 	%r12917, %r16755, 4;
	shl.b32 	%r12918, %r12916, 1;
	xor.b32  	%r12919, %r12918, %r12917;
	xor.b32  	%r12920, %r12919, %r12916;
	xor.b32  	%r16754, %r12920, %r16755;
	setp.lt.u64 	%p738, %rd488, %rd206;
	@%p738 bra 	$L__BB1_660;
	setp.ne.s64 	%p739, %rd105, 1;
	add.s32 	%r12921, %r16752, %r16754;
	add.s32 	%r12922, %r12921, 1087311;
	cvt.rn.f32.u32 	%f39, %r12922;
	fma.rn.f32 	%f40, %f39, 0f2F800000, 0f2F000000;
	cvt.f64.f32 	%fd20, %f40;
	st.local.f64 	[%rd2], %fd20;
	mov.u64 	%rd489, $str$1;
	cvta.global.u64 	%rd490, %rd489;
	add.u64 	%rd491, %SP, 48;
	{ // callseq 45, 0
	.param .b64 param0;
	st.param.b64 	[param0], %rd490;
	.param .b64 param1;
	st.param.b64 	[param1], %rd491;
	.param .b32 retval0;
	call.uni (retval0), 
	vprintf, 
	(
	param0, 
	param1
	);
	ld.param.b32 	%r12923, [retval0];
	} // callseq 45
	@%p739 bra 	$L__BB1_660;
	mov.u64 	%rd492, $str$2;
	cvta.global.u64 	%rd493, %rd492;
	{ // callseq 46, 0
	.param .b64 param0;
	st.param.b64 	[param0], %rd493;
	.param .b64 param1;
	st.param.b64 	[param1], 0;
	.param .b32 retval0;
	call.uni (retval0), 
	vprintf, 
	(
	param0, 
	param1
	);
	ld.param.b32 	%r12925, [retval0];
	} // callseq 46
$L__BB1_660:
	add.s64 	%rd494, %rd708, 3;
	shr.u32 	%r12927, %r2790, 2;
	xor.b32  	%r12928, %r12927, %r2790;
	shl.b32 	%r12929, %r16754, 4;
	shl.b32 	%r12930, %r12928, 1;
	xor.b32  	%r12931, %r12930, %r12929;
	xor.b32  	%r12932, %r12931, %r12928;
	xor.b32  	%r16753, %r12932, %r16754;
	add.s32 	%r16752, %r16752, 1449748;
	setp.lt.u64 	%p740, %rd494, %rd206;
	@%p740 bra 	$L__BB1_663;
	setp.ne.s64 	%p741, %rd107, 0;
	add.s32 	%r12933, %r16753, %r16752;
	cvt.rn.f32.u32 	%f41, %r12933;
	fma.rn.f32 	%f42, %f41, 0f2F800000, 0f2F000000;
	cvt.f64.f32 	%fd21, %f42;
	st.local.f64 	[%rd2], %fd21;
	mov.u64 	%rd495, $str$1;
	cvta.global.u64 	%rd496, %rd495;
	add.u64 	%rd497, %SP, 48;
	{ // callseq 47, 0
	.param .b64 param0;
	st.param.b64 	[param0], %rd496;
	.param .b64 param1;
	st.param.b64 	[param1], %rd497;
	.param .b32 retval0;
	call.uni (retval0), 
	vprintf, 
	(
	param0, 
	param1
	);
	ld.param.b32 	%r12934, [retval0];
	} // callseq 47
	@%p741 bra 	$L__BB1_663;
	mov.u64 	%rd498, $str$2;
	cvta.global.u64 	%rd499, %rd498;
	{ // callseq 48, 0
	.param .b64 param0;
	st.param.b64 	[param0], %rd499;
	.param .b64 param1;
	st.param.b64 	[param1], 0;
	.param .b32 retval0;
	call.uni (retval0), 
	vprintf, 
	(
	param0, 
	param1
	);
	ld.param.b32 	%r12936, [retval0];
	} // callseq 48
$L__BB1_663:
	add.s64 	%rd708, %rd708, 4;
	setp.lt.u64 	%p742, %rd708, %rd207;
	@%p742 bra 	$L__BB1_651;
$L__BB1_664:
	add.s32 	%r2799, %r2237, 256;
	cvt.u64.u32 	%rd500, %r2799;
	setp.le.s64 	%p743, %rd70, %rd500;
	@%p743 bra 	$L__BB1_2022;
	add.s32 	%r2800, %r2238, %r2799;
	st.local.v2.u32 	[%rd1], {%r2239, %r16470};
	st.local.v2.u32 	[%rd1+8], {%r16469, %r16468};
	st.local.v2.u32 	[%rd1+16], {%r16467, %r16466};
	setp.eq.s32 	%p744, %r2800, 0;
	@%p744 bra 	$L__BB1_780;
	cvt.u64.u32 	%rd705, %r2800;
	mov.b32 	%r16453, 0;
	mov.u64 	%rd502, precalc_xorwow_matrix;
$L__BB1_667:
	mov.u64 	%rd83, %rd705;
	and.b64  	%rd84, %rd83, 3;
	setp.eq.s64 	%p745, %rd84, 0;
	@%p745 bra 	$L__BB1_779;
	mul.wide.u32 	%rd501, %r16453, 3200;
	add.s64 	%rd85, %rd502, %rd501;
	mov.b32 	%r16466, 0;
	mov.u32 	%r16467, %r16466;
	mov.u32 	%r16468, %r16466;
	mov.u32 	%r16469, %r16466;
	mov.u32 	%r16470, %r16466;
	mov.u32 	%r16459, %r16466;
$L__BB1_669:
	mul.wide.u32 	%rd503, %r16459, 4;
	add.s64 	%rd504, %rd1, %rd503;
	ld.local.u32 	%r2813, [%rd504+4];
	shl.b32 	%r2814, %r16459, 5;
	mov.b32 	%r16465, 0;
$L__BB1_670:
	.pragma "nounroll";
	shr.u32 	%r12941, %r2813, %r16465;
	and.b32  	%r12942, %r12941, 1;
	setp.eq.b32 	%p746, %r12942, 1;
	not.pred 	%p747, %p746;
	add.s32 	%r12943, %r2814, %r16465;
	mul.lo.s32 	%r12944, %r12943, 5;
	mul.wide.u32 	%rd505, %r12944, 4;
	add.s64 	%rd86, %rd85, %rd505;
	@%p747 bra 	$L__BB1_672;
	ld.global.u32 	%r12945, [%rd86];
	xor.b32  	%r16470, %r16470, %r12945;
	ld.global.u32 	%r12946, [%rd86+4];
	xor.b32  	%r16469, %r16469, %r12946;
	ld.global.u32 	%r12947, [%rd86+8];
	xor.b32  	%r16468, %r16468, %r12947;
	ld.global.u32 	%r12948, [%rd86+12];
	xor.b32  	%r16467, %r16467, %r12948;
	ld.global.u32 	%r12949, [%rd86+16];
	xor.b32  	%r16466, %r16466, %r12949;
$L__BB1_672:
	and.b32  	%r12951, %r12941, 2;
	setp.eq.s32 	%p748, %r12951, 0;
	@%p748 bra 	$L__BB1_674;
	ld.global.u32 	%r12952, [%rd86+20];
	xor.b32  	%r16470, %r16470, %r12952;
	ld.global.u32 	%r12953, [%rd86+24];
	xor.b32  	%r16469, %r16469, %r12953;
	ld.global.u32 	%r12954, [%rd86+28];
	xor.b32  	%r16468, %r16468, %r12954;
	ld.global.u32 	%r12955, [%rd86+32];
	xor.b32  	%r16467, %r16467, %r12955;
	ld.global.u32 	%r12956, [%rd86+36];
	xor.b32  	%r16466, %r16466, %r12956;
$L__BB1_674:
	and.b32  	%r12958, %r12941, 4;
	setp.eq.s32 	%p749, %r12958, 0;
	@%p749 bra 	$L__BB1_676;
	ld.global.u32 	%r12959, [%rd86+40];
	xor.b32  	%r16470, %r16470, %r12959;
	ld.global.u32 	%r12960, [%rd86+44];
	xor.b32  	%r16469, %r16469, %r12960;
	ld.global.u32 	%r12961, [%rd86+48];
	xor.b32  	%r16468, %r16468, %r12961;
	ld.global.u32 	%r12962, [%rd86+52];
	xor.b32  	%r16467, %r16467, %r12962;
	ld.global.u32 	%r12963, [%rd86+56];
	xor.b32  	%r16466, %r16466, %r12963;
$L__BB1_676:
	and.b32  	%r12965, %r12941, 8;
	setp.eq.s32 	%p750, %r12965, 0;
	@%p750 bra 	$L__BB1_678;
	ld.global.u32 	%r12966, [%rd86+60];
	xor.b32  	%r16470, %r16470, %r12966;
	ld.global.u32 	%r12967, [%rd86+64];
	xor.b32  	%r16469, %r16469, %r12967;
	ld.global.u32 	%r12968, [%rd86+68];
	xor.b32  	%r16468, %r16468, %r12968;
	ld.global.u32 	%r12969, [%rd86+72];
	xor.b32  	%r16467, %r16467, %r12969;
	ld.global.u32 	%r12970, [%rd86+76];
	xor.b32  	%r16466, %r16466, %r12970;
$L__BB1_678:
	and.b32  	%r12972, %r12941, 16;
	setp.eq.s32 	%p751, %r12972, 0;
	@%p751 bra 	$L__BB1_680;
	ld.global.u32 	%r12973, [%rd86+80];
	xor.b32  	%r16470, %r16470, %r12973;
	ld.global.u32 	%r12974, [%rd86+84];
	xor.b32  	%r16469, %r16469, %r12974;
	ld.global.u32 	%r12975, [%rd86+88];
	xor.b32  	%r16468, %r16468, %r12975;
	ld.global.u32 	%r12976, [%rd86+92];
	xor.b32  	%r16467, %r16467, %r12976;
	ld.global.u32 	%r12977, [%rd86+96];
	xor.b32  	%r16466, %r16466, %r12977;
$L__BB1_680:
	and.b32  	%r12979, %r12941, 32;
	setp.eq.s32 	%p752, %r12979, 0;
	@%p752 bra 	$L__BB1_682;
	ld.global.u32 	%r12980, [%rd86+100];
	xor.b32  	%r16470, %r16470, %r12980;
	ld.global.u32 	%r12981, [%rd86+104];
	xor.b32  	%r16469, %r16469, %r12981;
	ld.global.u32 	%r12982, [%rd86+108];
	xor.b32  	%r16468, %r16468, %r12982;
	ld.global.u32 	%r12983, [%rd86+112];
	xor.b32  	%r16467, %r16467, %r12983;
	ld.global.u32 	%r12984, [%rd86+116];
	xor.b32  	%r16466, %r16466, %r12984;
$L__BB1_682:
	and.b32  	%r12986, %r12941, 64;
	setp.eq.s32 	%p753, %r12986, 0;
	@%p753 bra 	$L__BB1_684;
	ld.global.u32 	%r12987, [%rd86+120];
	xor.b32  	%r16470, %r16470, %r12987;
	ld.global.u32 	%r12988, [%rd86+124];
	xor.b32  	%r16469, %r16469, %r12988;
	ld.global.u32 	%r12989, [%rd86+128];
	xor.b32  	%r16468, %r16468, %r12989;
	ld.global.u32 	%r12990, [%rd86+132];
	xor.b32  	%r16467, %r16467, %r12990;
	ld.global.u32 	%r12991, [%rd86+136];
	xor.b32  	%r16466, %r16466, %r12991;
$L__BB1_684:
	and.b32  	%r12993, %r12941, 128;
	setp.eq.s32 	%p754, %r12993, 0;
	@%p754 bra 	$L__BB1_686;
	ld.global.u32 	%r12994, [%rd86+140];
	xor.b32  	%r16470, %r16470, %r12994;
	ld.global.u32 	%r12995, [%rd86+144];
	xor.b32  	%r16469, %r16469, %r12995;
	ld.global.u32 	%r12996, [%rd86+148];
	xor.b32  	%r16468, %r16468, %r12996;
	ld.global.u32 	%r12997, [%rd86+152];
	xor.b32  	%r16467, %r16467, %r12997;
	ld.global.u32 	%r12998, [%rd86+156];
	xor.b32  	%r16466, %r16466, %r12998;
$L__BB1_686:
	and.b32  	%r13000, %r12941, 256;
	setp.eq.s32 	%p755, %r13000, 0;
	@%p755 bra 	$L__BB1_688;
	ld.global.u32 	%r13001, [%rd86+160];
	xor.b32  	%r16470, %r16470, %r13001;
	ld.global.u32 	%r13002, [%rd86+164];
	xor.b32  	%r16469, %r16469, %r13002;
	ld.global.u32 	%r13003, [%rd86+168];
	xor.b32  	%r16468, %r16468, %r13003;
	ld.global.u32 	%r13004, [%rd86+172];
	xor.b32  	%r16467, %r16467, %r13004;
	ld.global.u32 	%r13005, [%rd86+176];
	xor.b32  	%r16466, %r16466, %r13005;
$L__BB1_688:
	and.b32  	%r13007, %r12941, 512;
	setp.eq.s32 	%p756, %r13007, 0;
	@%p756 bra 	$L__BB1_690;
	ld.global.u32 	%r13008, [%rd86+180];
	xor.b32  	%r16470, %r16470, %r13008;
	ld.global.u32 	%r13009, [%rd86+184];
	xor.b32  	%r16469, %r16469, %r13009;
	ld.global.u32 	%r13010, [%rd86+188];
	xor.b32  	%r16468, %r16468, %r13010;
	ld.global.u32 	%r13011, [%rd86+192];
	xor.b32  	%r16467, %r16467, %r13011;
	ld.global.u32 	%r13012, [%rd86+196];
	xor.b32  	%r16466, %r16466, %r13012;
$L__BB1_690:
	and.b32  	%r13014, %r12941, 1024;
	setp.eq.s32 	%p757, %r13014, 0;
	@%p757 bra 	$L__BB1_692;
	ld.global.u32 	%r13015, [%rd86+200];
	xor.b32  	%r16470, %r16470, %r13015;
	ld.global.u32 	%r13016, [%rd86+204];
	xor.b32  	%r16469, %r16469, %r13016;
	ld.global.u32 	%r13017, [%rd86+208];
	xor.b32  	%r16468, %r16468, %r13017;
	ld.global.u32 	%r13018, [%rd86+212];
	xor.b32  	%r16467, %r16467, %r13018;
	ld.global.u32 	%r13019, [%rd86+216];
	xor.b32  	%r16466, %r16466, %r13019;
$L__BB1_692:
	and.b32  	%r13021, %r12941, 2048;
	setp.eq.s32 	%p758, %r13021, 0;
	@%p758 bra 	$L__BB1_694;
	ld.global.u32 	%r13022, [%rd86+220];
	xor.b32  	%r16470, %r16470, %r13022;
	ld.global.u32 	%r13023, [%rd86+224];
	xor.b32  	%r16469, %r16469, %r13023;
	ld.global.u32 	%r13024, [%rd86+228];
	xor.b32  	%r16468, %r16468, %r13024;
	ld.global.u32 	%r13025, [%rd86+232];
	xor.b32  	%r16467, %r16467, %r13025;
	ld.global.u32 	%r13026, [%rd86+236];
	xor.b32  	%r16466, %r16466, %r13026;
$L__BB1_694:
	and.b32  	%r13028, %r12941, 4096;
	setp.eq.s32 	%p759, %r13028, 0;
	@%p759 bra 	$L__BB1_696;
	ld.global.u32 	%r13029, [%rd86+240];
	xor.b32  	%r16470, %r16470, %r13029;
	ld.global.u32 	%r13030, [%rd86+244];
	xor.b32  	%r16469, %r16469, %r13030;
	ld.global.u32 	%r13031, [%rd86+248];
	xor.b32  	%r16468, %r16468, %r13031;
	ld.global.u32 	%r13032, [%rd86+252];
	xor.b32  	%r16467, %r16467, %r13032;
	ld.global.u32 	%r13033, [%rd86+256];
	xor.b32  	%r16466, %r16466, %r13033;
$L__BB1_696:
	and.b32  	%r13035, %r12941, 8192;
	setp.eq.s32 	%p760, %r13035, 0;
	@%p760 bra 	$L__BB1_698;
	ld.global.u32 	%r13036, [%rd86+260];
	xor.b32  	%r16470, %r16470, %r13036;
	ld.global.u32 	%r13037, [%rd86+264];
	xor.b32  	%r16469, %r16469, %r13037;
	ld.global.u32 	%r13038, [%rd86+268];
	xor.b32  	%r16468, %r16468, %r13038;
	ld.global.u32 	%r13039, [%rd86+272];
	xor.b32  	%r16467, %r16467, %r13039;
	ld.global.u32 	%r13040, [%rd86+276];
	xor.b32  	%r16466, %r16466, %r13040;
$L__BB1_698:
	and.b32  	%r13042, %r12941, 16384;
	setp.eq.s32 	%p761, %r13042, 0;
	@%p761 bra 	$L__BB1_700;
	ld.global.u32 	%r13043, [%rd86+280];
	xor.b32  	%r16470, %r16470, %r13043;
	ld.global.u32 	%r13044, [%rd86+284];
	xor.b32  	%r16469, %r16469, %r13044;
	ld.global.u32 	%r13045, [%rd86+288];
	xor.b32  	%r16468, %r16468, %r13045;
	ld.global.u32 	%r13046, [%rd86+292];
	xor.b32  	%r16467, %r16467, %r13046;
	ld.global.u32 	%r13047, [%rd86+296];
	xor.b32  	%r16466, %r16466, %r13047;
$L__BB1_700:
	and.b32  	%r13049, %r12941, 32768;
	setp.eq.s32 	%p762, %r13049, 0;
	@%p762 bra 	$L__BB1_702;
	ld.global.u32 	%r13050, [%rd86+300];
	xor.b32  	%r16470, %r16470, %r13050;
	ld.global.u32 	%r13051, [%rd86+304];
	xor.b32  	%r16469, %r16469, %r13051;
	ld.global.u32 	%r13052, [%rd86+308];
	xor.b32  	%r16468, %r16468, %r13052;
	ld.global.u32 	%r13053, [%rd86+312];
	xor.b32  	%r16467, %r16467, %r13053;
	ld.global.u32 	%r13054, [%rd86+316];
	xor.b32  	%r16466, %r16466, %r13054;
$L__BB1_702:
	add.s32 	%r16465, %r16465, 16;
	setp.ne.s32 	%p763, %r16465, 32;
	@%p763 bra 	$L__BB1_670;
	mad.lo.s32 	%r13055, %r16459, -31, %r2814;
	add.s32 	%r16459, %r13055, 1;
	setp.ne.s32 	%p764, %r16459, 5;
	@%p764 bra 	$L__BB1_669;
	st.local.u32 	[%rd1+4], %r16470;
	st.local.v2.u32 	[%rd1+8], {%r16469, %r16468};
	st.local.v2.u32 	[%rd1+16], {%r16467, %r16466};
	setp.eq.s64 	%p765, %rd84, 1;
	@%p765 bra 	$L__BB1_779;
	mov.b32 	%r16466, 0;
	mov.u32 	%r16467, %r16466;
	mov.u32 	%r16468, %r16466;
	mov.u32 	%r16469, %r16466;
	mov.u32 	%r16470, %r16466;
	mov.u32 	%r16551, %r16466;
$L__BB1_706:
	mul.wide.u32 	%rd506, %r16551, 4;
	add.s64 	%rd507, %rd1, %rd506;
	ld.local.u32 	%r2989, [%rd507+4];
	shl.b32 	%r2990, %r16551, 5;
	mov.b32 	%r16557, 0;
$L__BB1_707:
	.pragma "nounroll";
	shr.u32 	%r13058, %r2989, %r16557;
	and.b32  	%r13059, %r13058, 1;
	setp.eq.b32 	%p766, %r13059, 1;
	not.pred 	%p767, %p766;
	add.s32 	%r13060, %r2990, %r16557;
	mul.lo.s32 	%r13061, %r13060, 5;
	mul.wide.u32 	%rd508, %r13061, 4;
	add.s64 	%rd87, %rd85, %rd508;
	@%p767 bra 	$L__BB1_709;
	ld.global.u32 	%r13062, [%rd87];
	xor.b32  	%r16470, %r16470, %r13062;
	ld.global.u32 	%r13063, [%rd87+4];
	xor.b32  	%r16469, %r16469, %r13063;
	ld.global.u32 	%r13064, [%rd87+8];
	xor.b32  	%r16468, %r16468, %r13064;
	ld.global.u32 	%r13065, [%rd87+12];
	xor.b32  	%r16467, %r16467, %r13065;
	ld.global.u32 	%r13066, [%rd87+16];
	xor.b32  	%r16466, %r16466, %r13066;
$L__BB1_709:
	and.b32  	%r13068, %r13058, 2;
	setp.eq.s32 	%p768, %r13068, 0;
	@%p768 bra 	$L__BB1_711;
	ld.global.u32 	%r13069, [%rd87+20];
	xor.b32  	%r16470, %r16470, %r13069;
	ld.global.u32 	%r13070, [%rd87+24];
	xor.b32  	%r16469, %r16469, %r13070;
	ld.global.u32 	%r13071, [%rd87+28];
	xor.b32  	%r16468, %r16468, %r13071;
	ld.global.u32 	%r13072, [%rd87+32];
	xor.b32  	%r16467, %r16467, %r13072;
	ld.global.u32 	%r13073, [%rd87+36];
	xor.b32  	%r16466, %r16466, %r13073;
$L__BB1_711:
	and.b32  	%r13075, %r13058, 4;
	setp.eq.s32 	%p769, %r13075, 0;
	@%p769 bra 	$L__BB1_713;
	ld.global.u32 	%r13076, [%rd87+40];
	xor.b32  	%r16470, %r16470, %r13076;
	ld.global.u32 	%r13077, [%rd87+44];
	xor.b32  	%r16469, %r16469, %r13077;
	ld.global.u32 	%r13078, [%rd87+48];
	xor.b32  	%r16468, %r16468, %r13078;
	ld.global.u32 	%r13079, [%rd87+52];
	xor.b32  	%r16467, %r16467, %r13079;
	ld.global.u32 	%r13080, [%rd87+56];
	xor.b32  	%r16466, %r16466, %r13080;
$L__BB1_713:
	and.b32  	%r13082, %r13058, 8;
	setp.eq.s32 	%p770, %r13082, 0;
	@%p770 bra 	$L__BB1_715;
	ld.global.u32 	%r13083, [%rd87+60];
	xor.b32  	%r16470, %r16470, %r13083;
	ld.global.u32 	%r13084, [%rd87+64];
	xor.b32  	%r16469, %r16469, %r13084;
	ld.global.u32 	%r13085, [%rd87+68];
	xor.b32  	%r16468, %r16468, %r13085;
	ld.global.u32 	%r13086, [%rd87+72];
	xor.b32  	%r16467, %r16467, %r13086;
	ld.global.u32 	%r13087, [%rd87+76];
	xor.b32  	%r16466, %r16466, %r13087;
$L__BB1_715:
	and.b32  	%r13089, %r13058, 16;
	setp.eq.s32 	%p771, %r13089, 0;
	@%p771 bra 	$L__BB1_717;
	ld.global.u32 	%r13090, [%rd87+80];
	xor.b32  	%r16470, %r16470, %r13090;
	ld.global.u32 	%r13091, [%rd87+84];
	xor.b32  	%r16469, %r16469, %r13091;
	ld.global.u32 	%r13092, [%rd87+88];
	xor.b32  	%r16468, %r16468, %r13092;
	ld.global.u32 	%r13093, [%rd87+92];
	xor.b32  	%r16467, %r16467, %r13093;
	ld.global.u32 	%r13094, [%rd87+96];
	xor.b32  	%r16466, %r16466, %r13094;
$L__BB1_717:
	and.b32  	%r13096, %r13058, 32;
	setp.eq.s32 	%p772, %r13096, 0;
	@%p772 bra 	$L__BB1_719;
	ld.global.u32 	%r13097, [%rd87+100];
	xor.b32  	%r16470, %r16470, %r13097;
	ld.global.u32 	%r13098, [%rd87+104];
	xor.b32  	%r16469, %r16469, %r13098;
	ld.global.u32 	%r13099, [%rd87+108];
	xor.b32  	%r16468, %r16468, %r13099;
	ld.global.u32 	%r13100, [%rd87+112];
	xor.b32  	%r16467, %r16467, %r13100;
	ld.global.u32 	%r13101, [%rd87+116];
	xor.b32  	%r16466, %r16466, %r13101;
$L__BB1_719:
	and.b32  	%r13103, %r13058, 64;
	setp.eq.s32 	%p773, %r13103, 0;
	@%p773 bra 	$L__BB1_721;
	ld.global.u32 	%r13104, [%rd87+120];
	xor.b32  	%r16470, %r16470, %r13104;
	ld.global.u32 	%r13105, [%rd87+124];
	xor.b32  	%r16469, %r16469, %r13105;
	ld.global.u32 	%r13106, [%rd87+128];
	xor.b32  	%r16468, %r16468, %r13106;
	ld.global.u32 	%r13107, [%rd87+132];
	xor.b32  	%r16467, %r16467, %r13107;
	ld.global.u32 	%r13108, [%rd87+136];
	xor.b32  	%r16466, %r16466, %r13108;
$L__BB1_721:
	and.b32  	%r13110, %r13058, 128;
	setp.eq.s32 	%p774, %r13110, 0;
	@%p774 bra 	$L__BB1_723;
	ld.global.u32 	%r13111, [%rd87+140];
	xor.b32  	%r16470, %r16470, %r13111;
	ld.global.u32 	%r13112, [%rd87+144];
	xor.b32  	%r16469, %r16469, %r13112;
	ld.global.u32 	%r13113, [%rd87+148];
	xor.b32  	%r16468, %r16468, %r13113;
	ld.global.u32 	%r13114, [%rd87+152];
	xor.b32  	%r16467, %r16467, %r13114;
	ld.global.u32 	%r13115, [%rd87+156];
	xor.b32  	%r16466, %r16466, %r13115;
$L__BB1_723:
	and.b32  	%r13117, %r13058, 256;
	setp.eq.s32 	%p775, %r13117, 0;
	@%p775 bra 	$L__BB1_725;
	ld.global.u32 	%r13118, [%rd87+160];
	xor.b32  	%r16470, %r16470, %r13118;
	ld.global.u32 	%r13119, [%rd87+164];
	xor.b32  	%r16469, %r16469, %r13119;
	ld.global.u32 	%r13120, [%rd87+168];
	xor.b32  	%r16468, %r16468, %r13120;
	ld.global.u32 	%r13121, [%rd87+172];
	xor.b32  	%r16467, %r16467, %r13121;
	ld.global.u32 	%r13122, [%rd87+176];
	xor.b32  	%r16466, %r16466, %r13122;
$L__BB1_725:
	and.b32  	%r13124, %r13058, 512;
	setp.eq.s32 	%p776, %r13124, 0;
	@%p776 bra 	$L__BB1_727;
	ld.global.u32 	%r13125, [%rd87+180];
	xor.b32  	%r16470, %r16470, %r13125;
	ld.global.u32 	%r13126, [%rd87+184];
	xor.b32  	%r16469, %r16469, %r13126;
	ld.global.u32 	%r13127, [%rd87+188];
	xor.b32  	%r16468, %r16468, %r13127;
	ld.global.u32 	%r13128, [%rd87+192];
	xor.b32  	%r16467, %r16467, %r13128;
	ld.global.u32 	%r13129, [%rd87+196];
	xor.b32  	%r16466, %r16466, %r13129;
$L__BB1_727:
	and.b32  	%r13131, %r13058, 1024;
	setp.eq.s32 	%p777, %r13131, 0;
	@%p777 bra 	$L__BB1_729;
	ld.global.u32 	%r13132, [%rd87+200];
	xor.b32  	%r16470, %r16470, %r13132;
	ld.global.u32 	%r13133, [%rd87+204];
	xor.b32  	%r16469, %r16469, %r13133;
	ld.global.u32 	%r13134, [%rd87+208];
	xor.b32  	%r16468, %r16468, %r13134;
	ld.global.u32 	%r13135, [%rd87+212];
	xor.b32  	%r16467, %r16467, %r13135;
	ld.global.u32 	%r13136, [%rd87+216];
	xor.b32  	%r16466, %r16466, %r13136;
$L__BB1_729:
	and.b32  	%r13138, %r13058, 2048;
	setp.eq.s32 	%p778, %r13138, 0;
	@%p778 bra 	$L__BB1_731;
	ld.global.u32 	%r13139, [%rd87+220];
	xor.b32  	%r16470, %r16470, %r13139;
	ld.global.u32 	%r13140, [%rd87+224];
	xor.b32  	%r16469, %r16469, %r13140;
	ld.global.u32 	%r13141, [%rd87+228];
	xor.b32  	%r16468, %r16468, %r13141;
	ld.global.u32 	%r13142, [%rd87+232];
	xor.b32  	%r16467, %r16467, %r13142;
	ld.global.u32 	%r13143, [%rd87+236];
	xor.b32  	%r16466, %r16466, %r13143;
$L__BB1_731:
	and.b32  	%r13145, %r13058, 4096;
	setp.eq.s32 	%p779, %r13145, 0;
	@%p779 bra 	$L__BB1_733;
	ld.global.u32 	%r13146, [%rd87+240];
	xor.b32  	%r16470, %r16470, %r13146;
	ld.global.u32 	%r13147, [%rd87+244];
	xor.b32  	%r16469, %r16469, %r13147;
	ld.global.u32 	%r13148, [%rd87+248];
	xor.b32  	%r16468, %r16468, %r13148;
	ld.global.u32 	%r13149, [%rd87+252];
	xor.b32  	%r16467, %r16467, %r13149;
	ld.global.u32 	%r13150, [%rd87+256];
	xor.b32  	%r16466, %r16466, %r13150;
$L__BB1_733:
	and.b32  	%r13152, %r13058, 8192;
	setp.eq.s32 	%p780, %r13152, 0;
	@%p780 bra 	$L__BB1_735;
	ld.global.u32 	%r13153, [%rd87+260];
	xor.b32  	%r16470, %r16470, %r13153;
	ld.global.u32 	%r13154, [%rd87+264];
	xor.b32  	%r16469, %r16469, %r13154;
	ld.global.u32 	%r13155, [%rd87+268];
	xor.b32  	%r16468, %r16468, %r13155;
	ld.global.u32 	%r13156, [%rd87+272];
	xor.b32  	%r16467, %r16467, %r13156;
	ld.global.u32 	%r13157, [%rd87+276];
	xor.b32  	%r16466, %r16466, %r13157;
$L__BB1_735:
	and.b32  	%r13159, %r13058, 16384;
	setp.eq.s32 	%p781, %r13159, 0;
	@%p781 bra 	$L__BB1_737;
	ld.global.u32 	%r13160, [%rd87+280];
	xor.b32  	%r16470, %r16470, %r13160;
	ld.global.u32 	%r13161, [%rd87+284];
	xor.b32  	%r16469, %r16469, %r13161;
	ld.global.u32 	%r13162, [%rd87+288];
	xor.b32  	%r16468, %r16468, %r13162;
	ld.global.u32 	%r13163, [%rd87+292];
	xor.b32  	%r16467, %r16467, %r13163;
	ld.global.u32 	%r13164, [%rd87+296];
	xor.b32  	%r16466, %r16466, %r13164;
$L__BB1_737:
	and.b32  	%r13166, %r13058, 32768;
	setp.eq.s32 	%p782, %r13166, 0;
	@%p782 bra 	$L__BB1_739;
	ld.global.u32 	%r13167, [%rd87+300];
	xor.b32  	%r16470, %r16470, %r13167;
	ld.global.u32 	%r13168, [%rd87+304];
	xor.b32  	%r16469, %r16469, %r13168;
	ld.global.u32 	%r13169, [%rd87+308];
	xor.b32  	%r16468, %r16468, %r13169;
	ld.global.u32 	%r13170, [%rd87+312];
	xor.b32  	%r16467, %r16467, %r13170;
	ld.global.u32 	%r13171, [%rd87+316];
	xor.b32  	%r16466, %r16466, %r13171;
$L__BB1_739:
	add.s32 	%r16557, %r16557, 16;
	setp.ne.s32 	%p783, %r16557, 32;
	@%p783 bra 	$L__BB1_707;
	mad.lo.s32 	%r13172, %r16551, -31, %r2990;
	add.s32 	%r16551, %r13172, 1;
	setp.ne.s32 	%p784, %r16551, 5;
	@%p784 bra 	$L__BB1_706;
	st.local.u32 	[%rd1+4], %r16470;
	st.local.v2.u32 	[%rd1+8], {%r16469, %r16468};
	st.local.v2.u32 	[%rd1+16], {%r16467, %r16466};
	setp.ne.s64 	%p785, %rd84, 3;
	@%p785 bra 	$L__BB1_779;
	mov.b32 	%r16466, 0;
	mov.u32 	%r16467, %r16466;
	mov.u32 	%r16468, %r16466;
	mov.u32 	%r16469, %r16466;
	mov.u32 	%r16470, %r16466;
	mov.u32 	%r16643, %r16466;
$L__BB1_743:
	mul.wide.u32 	%rd509, %r16643, 4;
	add.s64 	%rd510, %rd1, %rd509;
	ld.local.u32 	%r3165, [%rd510+4];
	shl.b32 	%r3166, %r16643, 5;
	mov.b32 	%r16649, 0;
$L__BB1_744:
	.pragma "nounroll";
	shr.u32 	%r13175, %r3165, %r16649;
	and.b32  	%r13176, %r13175, 1;
	setp.eq.b32 	%p786, %r13176, 1;
	not.pred 	%p787, %p786;
	add.s32 	%r13177, %r3166, %r16649;
	mul.lo.s32 	%r13178, %r13177, 5;
	mul.wide.u32 	%rd511, %r13178, 4;
	add.s64 	%rd88, %rd85, %rd511;
	@%p787 bra 	$L__BB1_746;
	ld.global.u32 	%r13179, [%rd88];
	xor.b32  	%r16470, %r16470, %r13179;
	ld.global.u32 	%r13180, [%rd88+4];
	xor.b32  	%r16469, %r16469, %r13180;
	ld.global.u32 	%r13181, [%rd88+8];
	xor.b32  	%r16468, %r16468, %r13181;
	ld.global.u32 	%r13182, [%rd88+12];
	xor.b32  	%r16467, %r16467, %r13182;
	ld.global.u32 	%r13183, [%rd88+16];
	xor.b32  	%r16466, %r16466, %r13183;
$L__BB1_746:
	and.b32  	%r13185, %r13175, 2;
	setp.eq.s32 	%p788, %r13185, 0;
	@%p788 bra 	$L__BB1_748;
	ld.global.u32 	%r13186, [%rd88+20];
	xor.b32  	%r16470, %r16470, %r13186;
	ld.global.u32 	%r13187, [%rd88+24];
	xor.b32  	%r16469, %r16469, %r13187;
	ld.global.u32 	%r13188, [%rd88+28];
	xor.b32  	%r16468, %r16468, %r13188;
	ld.global.u32 	%r13189, [%rd88+32];
	xor.b32  	%r16467, %r16467, %r13189;
	ld.global.u32 	%r13190, [%rd88+36];
	xor.b32  	%r16466, %r16466, %r13190;
$L__BB1_748:
	and.b32  	%r13192, %r13175, 4;
	setp.eq.s32 	%p789, %r13192, 0;
	@%p789 bra 	$L__BB1_750;
	ld.global.u32 	%r13193, [%rd88+40];
	xor.b32  	%r16470, %r16470, %r13193;
	ld.global.u32 	%r13194, [%rd88+44];
	xor.b32  	%r16469, %r16469, %r13194;
	ld.global.u32 	%r13195, [%rd88+48];
	xor.b32  	%r16468, %r16468, %r13195;
	ld.global.u32 	%r13196, [%rd88+52];
	xor.b32  	%r16467, %r16467, %r13196;
	ld.global.u32 	%r13197, [%rd88+56];
	xor.b32  	%r16466, %r16466, %r13197;
$L__BB1_750:
	and.b32  	%r13199, %r13175, 8;
	setp.eq.s32 	%p790, %r13199, 0;
	@%p790 bra 	$L__BB1_752;
	ld.global.u32 	%r13200, [%rd88+60];
	xor.b32  	%r16470, %r16470, %r13200;
	ld.global.u32 	%r13201, [%rd88+64];
	xor.b32  	%r16469, %r16469, %r13201;
	ld.global.u32 	%r13202, [%rd88+68];
	xor.b32  	%r16468, %r16468, %r13202;
	ld.global.u32 	%r13203, [%rd88+72];
	xor.b32  	%r16467, %r16467, %r13203;
	ld.global.u32 	%r13204, [%rd88+76];
	xor.b32  	%r16466, %r16466, %r13204;
$L__BB1_752:
	and.b32  	%r13206, %r13175, 16;
	setp.eq.s32 	%p791, %r13206, 0;
	@%p791 bra 	$L__BB1_754;
	ld.global.u32 	%r13207, [%rd88+80];
	xor.b32  	%r16470, %r16470, %r13207;
	ld.global.u32 	%r13208, [%rd88+84];
	xor.b32  	%r16469, %r16469, %r13208;
	ld.global.u32 	%r13209, [%rd88+88];
	xor.b32  	%r16468, %r16468, %r13209;
	ld.global.u32 	%r13210, [%rd88+92];
	xor.b32  	%r16467, %r16467, %r13210;
	ld.global.u32 	%r13211, [%rd88+96];
	xor.b32  	%r16466, %r16466, %r13211;
$L__BB1_754:
	and.b32  	%r13213, %r13175, 32;
	setp.eq.s32 	%p792, %r13213, 0;
	@%p792 bra 	$L__BB1_756;
	ld.global.u32 	%r13214, [%rd88+100];
	xor.b32  	%r16470, %r16470, %r13214;
	ld.global.u32 	%r13215, [%rd88+104];
	xor.b32  	%r16469, %r16469, %r13215;
	ld.global.u32 	%r13216, [%rd88+108];
	xor.b32  	%r16468, %r16468, %r13216;
	ld.global.u32 	%r13217, [%rd88+112];
	xor.b32  	%r16467, %r16467, %r13217;
	ld.global.u32 	%r13218, [%rd88+116];
	xor.b32  	%r16466, %r16466, %r13218;
$L__BB1_756:
	and.b32  	%r13220, %r13175, 64;
	setp.eq.s32 	%p793, %r13220, 0;
	@%p793 bra 	$L__BB1_758;
	ld.global.u32 	%r13221, [%rd88+120];
	xor.b32  	%r16470, %r16470, %r13221;
	ld.global.u32 	%r13222, [%rd88+124];
	xor.b32  	%r16469, %r16469, %r13222;
	ld.global.u32 	%r13223, [%rd88+128];
	xor.b32  	%r16468, %r16468, %r13223;
	ld.global.u32 	%r13224, [%rd88+132];
	xor.b32  	%r16467, %r16467, %r13224;
	ld.global.u32 	%r13225, [%rd88+136];
	xor.b32  	%r16466, %r16466, %r13225;
$L__BB1_758:
	and.b32  	%r13227, %r13175, 128;
	setp.eq.s32 	%p794, %r13227, 0;
	@%p794 bra 	$L__BB1_760;
	ld.global.u32 	%r13228, [%rd88+140];
	xor.b32  	%r16470, %r16470, %r13228;
	ld.global.u32 	%r13229, [%rd88+144];
	xor.b32  	%r16469, %r16469, %r13229;
	ld.global.u32 	%r13230, [%rd88+148];
	xor.b32  	%r16468, %r16468, %r13230;
	ld.global.u32 	%r13231, [%rd88+152];
	xor.b32  	%r16467, %r16467, %r13231;
	ld.global.u32 	%r13232, [%rd88+156];
	xor.b32  	%r16466, %r16466, %r13232;
$L__BB1_760:
	and.b32  	%r13234, %r13175, 256;
	setp.eq.s32 	%p795, %r13234, 0;
	@%p795 bra 	$L__BB1_762;
	ld.global.u32 	%r13235, [%rd88+160];
	xor.b32  	%r16470, %r16470, %r13235;
	ld.global.u32 	%r13236, [%rd88+164];
	xor.b32  	%r16469, %r16469, %r13236;
	ld.global.u32 	%r13237, [%rd88+168];
	xor.b32  	%r16468, %r16468, %r13237;
	ld.global.u32 	%r13238, [%rd88+172];
	xor.b32  	%r16467, %r16467, %r13238;
	ld.global.u32 	%r13239, [%rd88+176];
	xor.b32  	%r16466, %r16466, %r13239;
$L__BB1_762:
	and.b32  	%r13241, %r13175, 512;
	setp.eq.s32 	%p796, %r13241, 0;
	@%p796 bra 	$L__BB1_764;
	ld.global.u32 	%r13242, [%rd88+180];
	xor.b32  	%r16470, %r16470, %r13242;
	ld.global.u32 	%r13243, [%rd88+184];
	xor.b32  	%r16469, %r16469, %r13243;
	ld.global.u32 	%r13244, [%rd88+188];
	xor.b32  	%r16468, %r16468, %r13244;
	ld.global.u32 	%r13245, [%rd88+192];
	xor.b32  	%r16467, %r16467, %r13245;
	ld.global.u32 	%r13246, [%rd88+196];
	xor.b32  	%r16466, %r16466, %r13246;
$L__BB1_764:
	and.b32  	%r13248, %r13175, 1024;
	setp.eq.s32 	%p797, %r13248, 0;
	@%p797 bra 	$L__BB1_766;
	ld.global.u32 	%r13249, [%rd88+200];
	xor.b32  	%r16470, %r16470, %r13249;
	ld.global.u32 	%r13250, [%rd88+204];
	xor.b32  	%r16469, %r16469, %r13250;
	ld.global.u32 	%r13251, [%rd88+208];
	xor.b32  	%r16468, %r16468, %r13251;
	ld.global.u32 	%r13252, [%rd88+212];
	xor.b32  	%r16467, %r16467, %r13252;
	ld.global.u32 	%r13253, [%rd88+216];
	xor.b32  	%r16466, %r16466, %r13253;
$L__BB1_766:
	and.b32  	%r13255, %r13175, 2048;
	setp.eq.s32 	%p798, %r13255, 0;
	@%p798 bra 	$L__BB1_768;
	ld.global.u32 	%r13256, [%rd88+220];
	xor.b32  	%r16470, %r16470, %r13256;
	ld.global.u32 	%r13257, [%rd88+224];
	xor.b32  	%r16469, %r16469, %r13257;
	ld.global.u32 	%r13258, [%rd88+228];
	xor.b32  	%r16468, %r16468, %r13258;
	ld.global.u32 	%r13259, [%rd88+232];
	xor.b32  	%r16467, %r16467, %r13259;
	ld.global.u32 	%r13260, [%rd88+236];
	xor.b32  	%r16466, %r16466, %r13260;
$L__BB1_768:
	and.b32  	%r13262, %r13175, 4096;
	setp.eq.s32 	%p799, %r13262, 0;
	@%p799 bra 	$L__BB1_770;
	ld.global.u32 	%r13263, [%rd88+240];
	xor.b32  	%r16470, %r16470, %r13263;
	ld.global.u32 	%r13264, [%rd88+244];
	xor.b32  	%r16469, %r16469, %r13264;
	ld.global.u32 	%r13265, [%rd88+248];
	xor.b32  	%r16468, %r16468, %r13265;
	ld.global.u32 	%r13266, [%rd88+252];
	xor.b32  	%r16467, %r16467, %r13266;
	ld.global.u32 	%r13267, [%rd88+256];
	xor.b32  	%r16466, %r16466, %r13267;
$L__BB1_770:
	and.b32  	%r13269, %r13175, 8192;
	setp.eq.s32 	%p800, %r13269, 0;
	@%p800 bra 	$L__BB1_772;
	ld.global.u32 	%r13270, [%rd88+260];
	xor.b32  	%r16470, %r16470, %r13270;
	ld.global.u32 	%r13271, [%rd88+264];
	xor.b32  	%r16469, %r16469, %r13271;
	ld.global.u32 	%r13272, [%rd88+268];
	xor.b32  	%r16468, %r16468, %r13272;
	ld.global.u32 	%r13273, [%rd88+272];
	xor.b32  	%r16467, %r16467, %r13273;
	ld.global.u32 	%r13274, [%rd88+276];
	xor.b32  	%r16466, %r16466, %r13274;
$L__BB1_772:
	and.b32  	%r13276, %r13175, 16384;
	setp.eq.s32 	%p801, %r13276, 0;
	@%p801 bra 	$L__BB1_774;
	ld.global.u32 	%r13277, [%rd88+280];
	xor.b32  	%r16470, %r16470, %r13277;
	ld.global.u32 	%r13278, [%rd88+284];
	xor.b32  	%r16469, %r16469, %r13278;
	ld.global.u32 	%r13279, [%rd88+288];
	xor.b32  	%r16468, %r16468, %r13279;
	ld.global.u32 	%r13280, [%rd88+292];
	xor.b32  	%r16467, %r16467, %r13280;
	ld.global.u32 	%r13281, [%rd88+296];
	xor.b32  	%r16466, %r16466, %r13281;
$L__BB1_774:
	and.b32  	%r13283, %r13175, 32768;
	setp.eq.s32 	%p802, %r13283, 0;
	@%p802 bra 	$L__BB1_776;
	ld.global.u32 	%r13284, [%rd88+300];
	xor.b32  	%r16470, %r16470, %r13284;
	ld.global.u32 	%r13285, [%rd88+304];
	xor.b32  	%r16469, %r16469, %r13285;
	ld.global.u32 	%r13286, [%rd88+308];
	xor.b32  	%r16468, %r16468, %r13286;
	ld.global.u32 	%r13287, [%rd88+312];
	xor.b32  	%r16467, %r16467, %r13287;
	ld.global.u32 	%r13288, [%rd88+316];
	xor.b32  	%r16466, %r16466, %r13288;
$L__BB1_776:
	add.s32 	%r16649, %r16649, 16;
	setp.ne.s32 	%p803, %r16649, 32;
	@%p803 bra 	$L__BB1_744;
	mad.lo.s32 	%r13289, %r16643, -31, %r3166;
	add.s32 	%r16643, %r13289, 1;
	setp.ne.s32 	%p804, %r16643, 5;
	@%p804 bra 	$L__BB1_743;
	st.local.u32 	[%rd1+4], %r16470;
	st.local.v2.u32 	[%rd1+8], {%r16469, %r16468};
	st.local.v2.u32 	[%rd1+16], {%r16467, %r16466};
$L__BB1_779:
	shr.u64 	%rd705, %rd83, 2;
	add.s32 	%r16453, %r16453, 1;
	setp.gt.u64 	%p805, %rd83, 3;
	@%p805 bra 	$L__BB1_667;
$L__BB1_780:
	add.s32 	%r3346, %r2239, %r2245;
	mov.b32 	%r13290, 0;
	st.local.v2.u32 	[%rd2], {%r2800, %r13290};
	st.local.u64 	[%rd2+8], %rd206;
	st.local.u64 	[%rd2+16], %rd207;
	mov.u64 	%rd512, $str;
	cvta.global.u64 	%rd513, %rd512;
	add.u64 	%rd514, %SP, 48;
	{ // callseq 49, 0
	.param .b64 param0;
	st.param.b64 	[param0], %rd513;
	.param .b64 param1;
	st.param.b64 	[param1], %rd514;
	.param .b32 retval0;
	call.uni (retval0), 
	vprintf, 
	(
	param0, 
	param1
	);
	ld.param.b32 	%r13291, [retval0];
	} // callseq 49
	sub.s64 	%rd515, %rd207, %rd208;
	and.b64  	%rd90, %rd515, 3;
	setp.eq.s64 	%p806, %rd90, 0;
	mov.u32 	%r16740, %r3346;
	mov.u32 	%r16741, %r16466;
	mov.u32 	%r16742, %r16467;
	mov.u32 	%r16743, %r16468;
	mov.u32 	%r16744, %r16469;
	mov.u64 	%rd706, %rd208;
	@%p806 bra 	$L__BB1_793;
	shr.u32 	%r13293, %r16470, 2;
	xor.b32  	%r13294, %r13293, %r16470;
	shl.b32 	%r13295, %r16466, 4;
	shl.b32 	%r13296, %r13294, 1;
	xor.b32  	%r13297, %r13296, %r13295;
	xor.b32  	%r13298, %r13297, %r13294;
	xor.b32  	%r3347, %r13298, %r16466;
	add.s32 	%r16740, %r3346, 362437;
	setp.lt.u64 	%p807, %rd208, %rd206;
	@%p807 bra 	$L__BB1_784;
	add.s32 	%r13299, %r3347, %r16740;
	cvt.rn.f32.u32 	%f43, %r13299;
	fma.rn.f32 	%f44, %f43, 0f2F800000, 0f2F000000;
	cvt.f64.f32 	%fd22, %f44;
	st.local.f64 	[%rd2], %fd22;
	mov.u64 	%rd516, $str$1;
	cvta.global.u64 	%rd517, %rd516;
	{ // callseq 50, 0
	.param .b64 param0;
	st.param.b64 	[param0], %rd517;
	.param .b64 param1;
	st.param.b64 	[param1], %rd514;
	.param .b32 retval0;
	call.uni (retval0), 
	vprintf, 
	(
	param0, 
	param1
	);
	ld.param.b32 	%r13300, [retval0];
	} // callseq 50
	and.b64  	%rd519, %rd208, 3;
	setp.ne.s64 	%p808, %rd519, 3;
	@%p808 bra 	$L__BB1_784;
	mov.u64 	%rd520, $str$2;
	cvta.global.u64 	%rd521, %rd520;
	{ // callseq 51, 0
	.param .b64 param0;
	st.param.b64 	[param0], %rd521;
	.param .b64 param1;
	st.param.b64 	[param1], 0;
	.param .b32 retval0;
	call.uni (retval0), 
	vprintf, 
	(
	param0, 
	param1
	);
	ld.param.b32 	%r13302, [retval0];
	} // callseq 51
$L__BB1_784:
	add.s64 	%rd706, %rd208, 1;
	setp.eq.s64 	%p809, %rd90, 1;
	mov.u32 	%r16741, %r3347;
	mov.u32 	%r16742, %r16466;
	mov.u32 	%r16743, %r16467;
	mov.u32 	%r16744, %r16468;
	mov.u32 	%r16470, %r16469;
	@%p809 bra 	$L__BB1_793;
	shr.u32 	%r13304, %r16469, 2;
	xor.b32  	%r13305, %r13304, %r16469;
	shl.b32 	%r13306, %r3347, 4;
	shl.b32 	%r13307, %r13305, 1;
	xor.b32  	%r13308, %r13307, %r13306;
	xor.b32  	%r13309, %r13308, %r13305;
	xor.b32  	%r3349, %r13309, %r3347;
	add.s32 	%r16740, %r3346, 724874;
	setp.lt.u64 	%p810, %rd706, %rd206;
	@%p810 bra 	$L__BB1_788;
	add.s32 	%r13310, %r3349, %r16740;
	cvt.rn.f32.u32 	%f45, %r13310;
	fma.rn.f32 	%f46, %f45, 0f2F800000, 0f2F000000;
	cvt.f64.f32 	%fd23, %f46;
	st.local.f64 	[%rd2], %fd23;
	mov.u64 	%rd522, $str$1;
	cvta.global.u64 	%rd523, %rd522;
	{ // callseq 52, 0
	.param .b64 param0;
	st.param.b64 	[param0], %rd523;
	.param .b64 param1;
	st.param.b64 	[param1], %rd514;
	.param .b32 retval0;
	call.uni (retval0), 
	vprintf, 
	(
	param0, 
	param1
	);
	ld.param.b32 	%r13311, [retval0];
	} // callseq 52
	and.b64  	%rd525, %rd706, 3;
	setp.ne.s64 	%p811, %rd525, 3;
	@%p811 bra 	$L__BB1_788;
	mov.u64 	%rd526, $str$2;
	cvta.global.u64 	%rd527, %rd526;
	{ // callseq 53, 0
	.param .b64 param0;
	st.param.b64 	[param0], %rd527;
	.param .b64 param1;
	st.param.b64 	[param1], 0;
	.param .b32 retval0;
	call.uni (retval0), 
	vprintf, 
	(
	param0, 
	param1
	);
	ld.param.b32 	%r13313, [retval0];
	} // callseq 53
$L__BB1_788:
	add.s64 	%rd706, %rd208, 2;
	setp.eq.s64 	%p812, %rd90, 2;
	mov.u32 	%r16741, %r3349;
	mov.u32 	%r16742, %r3347;
	mov.u32 	%r16743, %r16466;
	mov.u32 	%r16744, %r16467;
	mov.u32 	%r16470, %r16468;
	@%p812 bra 	$L__BB1_793;
	shr.u32 	%r13315, %r16468, 2;
	xor.b32  	%r13316, %r13315, %r16468;
	shl.b32 	%r13317, %r3349, 4;
	shl.b32 	%r13318, %r13316, 1;
	xor.b32  	%r13319, %r13318, %r13317;
	xor.b32  	%r13320, %r13319, %r13316;
	xor.b32  	%r16741, %r13320, %r3349;
	add.s32 	%r16740, %r3346, 1087311;
	setp.lt.u64 	%p813, %rd706, %rd206;
	@%p813 bra 	$L__BB1_792;
	add.s32 	%r13321, %r16741, %r16740;
	cvt.rn.f32.u32 	%f47, %r13321;
	fma.rn.f32 	%f48, %f47, 0f2F800000, 0f2F000000;
	cvt.f64.f32 	%fd24, %f48;
	st.local.f64 	[%rd2], %fd24;
	mov.u64 	%rd528, $str$1;
	cvta.global.u64 	%rd529, %rd528;
	{ // callseq 54, 0
	.param .b64 param0;
	st.param.b64 	[param0], %rd529;
	.param .b64 param1;
	st.param.b64 	[param1], %rd514;
	.param .b32 retval0;
	call.uni (retval0), 
	vprintf, 
	(
	param0, 
	param1
	);
	ld.param.b32 	%r13322, [retval0];
	} // callseq 54
	and.b64  	%rd531, %rd706, 3;
	setp.ne.s64 	%p814, %rd531, 3;
	@%p814 bra 	$L__BB1_792;
	mov.u64 	%rd532, $str$2;
	cvta.global.u64 	%rd533, %rd532;
	{ // callseq 55, 0
	.param .b64 param0;
	st.param.b64 	[param0], %rd533;
	.param .b64 param1;
	st.param.b64 	[param1], 0;
	.param .b32 retval0;
	call.uni (retval0), 
	vprintf, 
	(
	param0, 
	param1
	);
	ld.param.b32 	%r13324, [retval0];
	} // callseq 55
$L__BB1_792:
	add.s64 	%rd706, %rd208, 3;
	mov.u32 	%r16742, %r3349;
	mov.u32 	%r16743, %r3347;
	mov.u32 	%r16744, %r16466;
	mov.u32 	%r16470, %r16467;
$L__BB1_793:
	setp.lt.u64 	%p815, %rd71, 3;
	@%p815 bra 	$L__BB1_2022;
	and.b64  	%rd95, %rd706, 3;
	sub.s64 	%rd534, 2, %rd706;
	and.b64  	%rd96, %rd534, 3;
	neg.s64 	%rd535, %rd706;
	and.b64  	%rd97, %rd535, 3;
	mov.u64 	%rd536, $str$1;
$L__BB1_795:
	mov.u32 	%r3364, %r16470;
	mov.u32 	%r3363, %r16744;
	mov.u32 	%r3362, %r16743;
	mov.u32 	%r3361, %r16742;
	mov.u32 	%r16470, %r16741;
	shr.u32 	%r13326, %r3364, 2;
	xor.b32  	%r13327, %r13326, %r3364;
	shl.b32 	%r13328, %r16470, 4;
	shl.b32 	%r13329, %r13327, 1;
	xor.b32  	%r13330, %r13329, %r13328;
	xor.b32  	%r13331, %r13330, %r13327;
	xor.b32  	%r16744, %r13331, %r16470;
	setp.lt.u64 	%p816, %rd706, %rd206;
	@%p816 bra 	$L__BB1_798;
	setp.ne.s64 	%p817, %rd95, 3;
	add.s32 	%r13332, %r16740, %r16744;
	add.s32 	%r13333, %r13332, 362437;
	cvt.rn.f32.u32 	%f49, %r13333;
	fma.rn.f32 	%f50, %f49, 0f2F800000, 0f2F000000;
	cvt.f64.f32 	%fd25, %f50;
	st.local.f64 	[%rd2], %fd25;
	cvta.global.u64 	%rd537, %rd536;
	{ // callseq 56, 0
	.param .b64 param0;
	st.param.b64 	[param0], %rd537;
	.param .b64 param1;
	st.param.b64 	[param1], %rd514;
	.param .b32 retval0;
	call.uni (retval0), 
	vprintf, 
	(
	param0, 
	param1
	);
	ld.param.b32 	%r13334, [retval0];
	} // callseq 56
	@%p817 bra 	$L__BB1_798;
	mov.u64 	%rd539, $str$2;
	cvta.global.u64 	%rd540, %rd539;
	{ // callseq 57, 0
	.param .b64 param0;
	st.param.b64 	[param0], %rd540;
	.param .b64 param1;
	st.param.b64 	[param1], 0;
	.param .b32 retval0;
	call.uni (retval0), 
	vprintf, 
	(
	param0, 
	param1
	);
	ld.param.b32 	%r13336, [retval0];
	} // callseq 57
$L__BB1_798:
	add.s64 	%rd541, %rd706, 1;
	shr.u32 	%r13338, %r3363, 2;
	xor.b32  	%r13339, %r13338, %r3363;
	shl.b32 	%r13340, %r16744, 4;
	shl.b32 	%r13341, %r13339, 1;
	xor.b32  	%r13342, %r13341, %r13340;
	xor.b32  	%r13343, %r13342, %r13339;
	xor.b32  	%r16743, %r13343, %r16744;
	setp.lt.u64 	%p818, %rd541, %rd206;
	@%p818 bra 	$L__BB1_801;
	setp.ne.s64 	%p819, %rd96, 0;
	add.s32 	%r13344, %r16740, %r16743;
	add.s32 	%r13345, %r13344, 724874;
	cvt.rn.f32.u32 	%f51, %r13345;
	fma.rn.f32 	%f52, %f51, 0f2F800000, 0f2F000000;
	cvt.f64.f32 	%fd26, %f52;
	st.local.f64 	[%rd2], %fd26;
	cvta.global.u64 	%rd543, %rd536;
	{ // callseq 58, 0
	.param .b64 param0;
	st.param.b64 	[param0], %rd543;
	.param .b64 param1;
	st.param.b64 	[param1], %rd514;
	.param .b32 retval0;
	call.uni (retval0), 
	vprintf, 
	(
	param0, 
	param1
	);
	ld.param.b32 	%r13346, [retval0];
	} // callseq 58
	@%p819 bra 	$L__BB1_801;
	mov.u64 	%rd545, $str$2;
	cvta.global.u64 	%rd546, %rd545;
	{ // callseq 59, 0
	.param .b64 param0;
	st.param.b64 	[param0], %rd546;
	.param .b64 param1;
	st.param.b64 	[param1], 0;
	.param .b32 retval0;
	call.uni (retval0), 
	vprintf, 
	(
	param0, 
	param1
	);
	ld.param.b32 	%r13348, [retval0];
	} // callseq 59
$L__BB1_801:
	add.s64 	%rd547, %rd706, 2;
	shr.u32 	%r13350, %r3362, 2;
	xor.b32  	%r13351, %r13350, %r3362;
	shl.b32 	%r13352, %r16743, 4;
	shl.b32 	%r13353, %r13351, 1;
	xor.b32  	%r13354, %r13353, %r13352;
	xor.b32  	%r13355, %r13354, %r13351;
	xor.b32  	%r16742, %r13355, %r16743;
	setp.lt.u64 	%p820, %rd547, %rd206;
	@%p820 bra 	$L__BB1_804;
	setp.ne.s64 	%p821, %rd95, 1;
	add.s32 	%r13356, %r16740, %r16742;
	add.s32 	%r13357, %r13356, 1087311;
	cvt.rn.f32.u32 	%f53, %r13357;
	fma.rn.f32 	%f54, %f53, 0f2F800000, 0f2F000000;
	cvt.f64.f32 	%fd27, %f54;
	st.local.f64 	[%rd2], %fd27;
	cvta.global.u64 	%rd549, %rd536;
	{ // callseq 60, 0
	.param .b64 param0;
	st.param.b64 	[param0], %rd549;
	.param .b64 param1;
	st.param.b64 	[param1], %rd514;
	.param .b32 retval0;
	call.uni (retval0), 
	vprintf, 
	(
	param0, 
	param1
	);
	ld.param.b32 	%r13358, [retval0];
	} // callseq 60
	@%p821 bra 	$L__BB1_804;
	mov.u64 	%rd551, $str$2;
	cvta.global.u64 	%rd552, %rd551;
	{ // callseq 61, 0
	.param .b64 param0;
	st.param.b64 	[param0], %rd552;
	.param .b64 param1;
	st.param.b64 	[param1], 0;
	.param .b32 retval0;
	call.uni (retval0), 
	vprintf, 
	(
	param0, 
	param1
	);
	ld.param.b32 	%r13360, [retval0];
	} // callseq 61
$L__BB1_804:
	add.s64 	%rd553, %rd706, 3;
	shr.u32 	%r13362, %r3361, 2;
	xor.b32  	%r13363, %r13362, %r3361;
	shl.b32 	%r13364, %r16742, 4;
	shl.b32 	%r13365, %r13363, 1;
	xor.b32  	%r13366, %r13365, %r13364;
	xor.b32  	%r13367, %r13366, %r13363;
	xor.b32  	%r16741, %r13367, %r16742;
	add.s32 	%r16740, %r16740, 1449748;
	setp.lt.u64 	%p822, %rd553, %rd206;
	@%p822 bra 	$L__BB1_807;
	setp.ne.s64 	%p823, %rd97, 0;
	add.s32 	%r13368, %r16741, %r16740;
	cvt.rn.f32.u32 	%f55, %r13368;
	fma.rn.f32 	%f56, %f55, 0f2F800000, 0f2F000000;
	cvt.f64.f32 	%fd28, %f56;
	st.local.f64 	[%rd2], %fd28;
	cvta.global.u64 	%rd555, %rd536;
	{ // callseq 62, 0
	.param .b64 param0;
	st.param.b64 	[param0], %rd555;
	.param .b64 param1;
	st.param.b64 	[param1], %rd514;
	.param .b32 retval0;
	call.uni (retval0), 
	vprintf, 
	(
	param0, 
	param1
	);
	ld.param.b32 	%r13369, [retval0];
	} // callseq 62
	@%p823 bra 	$L__BB1_807;
	mov.u64 	%rd557, $str$2;
	cvta.global.u64 	%rd558, %rd557;
	{ // callseq 63, 0
	.param .b64 param0;
	st.param.b64 	[param0], %rd558;
	.param .b64 param1;
	st.param.b64 	[param1], 0;
	.param .b32 retval0;
	call.uni (retval0), 
	vprintf, 
	(
	param0, 
	param1
	);
	ld.param.b32 	%r13371, [retval0];
	} // callseq 63
$L__BB1_807:
	add.s64 	%rd706, %rd706, 4;
	setp.lt.u64 	%p824, %rd706, %rd207;
	@%p824 bra 	$L__BB1_795;
	bra.uni 	$L__BB1_2022;
$L__BB1_808:
	ld.global.u32 	%r12510, [%rd75];
	xor.b32  	%r16264, %r16264, %r12510;
	ld.global.u32 	%r12511, [%rd75+4];
	xor.b32  	%r16263, %r16263, %r12511;
	ld.global.u32 	%r12512, [%rd75+8];
	xor.b32  	%r16262, %r16262, %r12512;
	ld.global.u32 	%r12513, [%rd75+12];
	xor.b32  	%r16261, %r16261, %r12513;
	ld.global.u32 	%r12514, [%rd75+16];
	xor.b32  	%r16260, %r16260, %r12514;
	bra.uni 	$L__BB1_528;
$L__BB1_809:
	cvt.u64.u32 	%rd410, %r2237;
	setp.le.s64 	%p537, %rd70, %rd410;
	@%p537 bra 	$L__BB1_925;
	add.s32 	%r3387, %r2238, %r2237;
	st.local.v2.u32 	[%rd1], {%r2239, %r16470};
	st.local.v2.u32 	[%rd1+8], {%r16469, %r16468};
	st.local.v2.u32 	[%rd1+16], {%r16467, %r16466};
	setp.eq.s32 	%p538, %r3387, 0;
	@%p538 bra 	$L__BB1_924;
	cvt.u64.u32 	%rd709, %r3387;
	mov.b32 	%r16758, 0;
	mov.u64 	%rd412, precalc_xorwow_matrix;
$L__BB1_812:
	mov.u64 	%rd109, %rd709;
	and.b64  	%rd110, %rd109, 3;
	setp.eq.s64 	%p539, %rd110, 0;
	@%p539 bra 	$L__BB1_923;
	mul.wide.u32 	%rd411, %r16758, 3200;
	add.s64 	%rd123, %rd412, %rd411;
	mov.b32 	%r16765, 0;
	mov.u32 	%r16766, %r16765;
	mov.u32 	%r16767, %r16765;
	mov.u32 	%r16768, %r16765;
	mov.u32 	%r16769, %r16765;
	mov.u32 	%r16764, %r16765;
$L__BB1_814:
	mul.wide.u32 	%rd413, %r16764, 4;
	add.s64 	%rd414, %rd1, %rd413;
	ld.local.u32 	%r3395, [%rd414+4];
	shl.b32 	%r3396, %r16764, 5;
	mov.b32 	%r16770, 0;
$L__BB1_815:
	.pragma "nounroll";
	shr.u32 	%r11796, %r3395, %r16770;
	and.b32  	%r11797, %r11796, 1;
	setp.eq.b32 	%p540, %r11797, 1;
	add.s32 	%r11798, %r3396, %r16770;
	mul.lo.s32 	%r11799, %r11798, 5;
	mul.wide.u32 	%rd415, %r11799, 4;
	add.s64 	%rd111, %rd123, %rd415;
	@%p540 bra 	$L__BB1_1042;
$L__BB1_816:
	and.b32  	%r11806, %r11796, 2;
	setp.eq.s32 	%p541, %r11806, 0;
	@%p541 bra 	$L__BB1_818;
	ld.global.u32 	%r11807, [%rd111+20];
	xor.b32  	%r16769, %r16769, %r11807;
	ld.global.u32 	%r11808, [%rd111+24];
	xor.b32  	%r16768, %r16768, %r11808;
	ld.global.u32 	%r11809, [%rd111+28];
	xor.b32  	%r16767, %r16767, %r11809;
	ld.global.u32 	%r11810, [%rd111+32];
	xor.b32  	%r16766, %r16766, %r11810;
	ld.global.u32 	%r11811, [%rd111+36];
	xor.b32  	%r16765, %r16765, %r11811;
$L__BB1_818:
	and.b32  	%r11813, %r11796, 4;
	setp.eq.s32 	%p542, %r11813, 0;
	@%p542 bra 	$L__BB1_820;
	ld.global.u32 	%r11814, [%rd111+40];
	xor.b32  	%r16769, %r16769, %r11814;
	ld.global.u32 	%r11815, [%rd111+44];
	xor.b32  	%r16768, %r16768, %r11815;
	ld.global.u32 	%r11816, [%rd111+48];
	xor.b32  	%r16767, %r16767, %r11816;
	ld.global.u32 	%r11817, [%rd111+52];
	xor.b32  	%r16766, %r16766, %r11817;
	ld.global.u32 	%r11818, [%rd111+56];
	xor.b32  	%r16765, %r16765, %r11818;
$L__BB1_820:
	and.b32  	%r11820, %r11796, 8;
	setp.eq.s32 	%p543, %r11820, 0;
	@%p543 bra 	$L__BB1_822;
	ld.global.u32 	%r11821, [%rd111+60];
	xor.b32  	%r16769, %r16769, %r11821;
	ld.global.u32 	%r11822, [%rd111+64];
	xor.b32  	%r16768, %r16768, %r11822;
	ld.global.u32 	%r11823, [%rd111+68];
	xor.b32  	%r16767, %r16767, %r11823;
	ld.global.u32 	%r11824, [%rd111+72];
	xor.b32  	%r16766, %r16766, %r11824;
	ld.global.u32 	%r11825, [%rd111+76];
	xor.b32  	%r16765, %r16765, %r11825;
$L__BB1_822:
	and.b32  	%r11827, %r11796, 16;
	setp.eq.s32 	%p544, %r11827, 0;
	@%p544 bra 	$L__BB1_824;
	ld.global.u32 	%r11828, [%rd111+80];
	xor.b32  	%r16769, %r16769, %r11828;
	ld.global.u32 	%r11829, [%rd111+84];
	xor.b32  	%r16768, %r16768, %r11829;
	ld.global.u32 	%r11830, [%rd111+88];
	xor.b32  	%r16767, %r16767, %r11830;
	ld.global.u32 	%r11831, [%rd111+92];
	xor.b32  	%r16766, %r16766, %r11831;
	ld.global.u32 	%r11832, [%rd111+96];
	xor.b32  	%r16765, %r16765, %r11832;
$L__BB1_824:
	and.b32  	%r11834, %r11796, 32;
	setp.eq.s32 	%p545, %r11834, 0;
	@%p545 bra 	$L__BB1_826;
	ld.global.u32 	%r11835, [%rd111+100];
	xor.b32  	%r16769, %r16769, %r11835;
	ld.global.u32 	%r11836, [%rd111+104];
	xor.b32  	%r16768, %r16768, %r11836;
	ld.global.u32 	%r11837, [%rd111+108];
	xor.b32  	%r16767, %r16767, %r11837;
	ld.global.u32 	%r11838, [%rd111+112];
	xor.b32  	%r16766, %r16766, %r11838;
	ld.global.u32 	%r11839, [%rd111+116];
	xor.b32  	%r16765, %r16765, %r11839;
$L__BB1_826:
	and.b32  	%r11841, %r11796, 64;
	setp.eq.s32 	%p546, %r11841, 0;
	@%p546 bra 	$L__BB1_828;
	ld.global.u32 	%r11842, [%rd111+120];
	xor.b32  	%r16769, %r16769, %r11842;
	ld.global.u32 	%r11843, [%rd111+124];
	xor.b32  	%r16768, %r16768, %r11843;
	ld.global.u32 	%r11844, [%rd111+128];
	xor.b32  	%r16767, %r16767, %r11844;
	ld.global.u32 	%r11845, [%rd111+132];
	xor.b32  	%r16766, %r16766, %r11845;
	ld.global.u32 	%r11846, [%rd111+136];
	xor.b32  	%r16765, %r16765, %r11846;
$L__BB1_828:
	and.b32  	%r11848, %r11796, 128;
	setp.eq.s32 	%p547, %r11848, 0;
	@%p547 bra 	$L__BB1_830;
	ld.global.u32 	%r11849, [%rd111+140];
	xor.b32  	%r16769, %r16769, %r11849;
	ld.global.u32 	%r11850, [%rd111+144];
	xor.b32  	%r16768, %r16768, %r11850;
	ld.global.u32 	%r11851, [%rd111+148];
	xor.b32  	%r16767, %r16767, %r11851;
	ld.global.u32 	%r11852, [%rd111+152];
	xor.b32  	%r16766, %r16766, %r11852;
	ld.global.u32 	%r11853, [%rd111+156];
	xor.b32  	%r16765, %r16765, %r11853;
$L__BB1_830:
	and.b32  	%r11855, %r11796, 256;
	setp.eq.s32 	%p548, %r11855, 0;
	@%p548 bra 	$L__BB1_832;
	ld.global.u32 	%r11856, [%rd111+160];
	xor.b32  	%r16769, %r16769, %r11856;
	ld.global.u32 	%r11857, [%rd111+164];
	xor.b32  	%r16768, %r16768, %r11857;
	ld.global.u32 	%r11858, [%rd111+168];
	xor.b32  	%r16767, %r16767, %r11858;
	ld.global.u32 	%r11859, [%rd111+172];
	xor.b32  	%r16766, %r16766, %r11859;
	ld.global.u32 	%r11860, [%rd111+176];
	xor.b32  	%r16765, %r16765, %r11860;
$L__BB1_832:
	and.b32  	%r11862, %r11796, 512;
	setp.eq.s32 	%p549, %r11862, 0;
	@%p549 bra 	$L__BB1_834;
	ld.global.u32 	%r11863, [%rd111+180];
	xor.b32  	%r16769, %r16769, %r11863;
	ld.global.u32 	%r11864, [%rd111+184];
	xor.b32  	%r16768, %r16768, %r11864;
	ld.global.u32 	%r11865, [%rd111+188];
	xor.b32  	%r16767, %r16767, %r11865;
	ld.global.u32 	%r11866, [%rd111+192];
	xor.b32  	%r16766, %r16766, %r11866;
	ld.global.u32 	%r11867, [%rd111+196];
	xor.b32  	%r16765, %r16765, %r11867;
$L__BB1_834:
	and.b32  	%r11869, %r11796, 1024;
	setp.eq.s32 	%p550, %r11869, 0;
	@%p550 bra 	$L__BB1_836;
	ld.global.u32 	%r11870, [%rd111+200];
	xor.b32  	%r16769, %r16769, %r11870;
	ld.global.u32 	%r11871, [%rd111+204];
	xor.b32  	%r16768, %r16768, %r11871;
	ld.global.u32 	%r11872, [%rd111+208];
	xor.b32  	%r16767, %r16767, %r11872;
	ld.global.u32 	%r11873, [%rd111+212];
	xor.b32  	%r16766, %r16766, %r11873;
	ld.global.u32 	%r11874, [%rd111+216];
	xor.b32  	%r16765, %r16765, %r11874;
$L__BB1_836:
	and.b32  	%r11876, %r11796, 2048;
	setp.eq.s32 	%p551, %r11876, 0;
	@%p551 bra 	$L__BB1_838;
	ld.global.u32 	%r11877, [%rd111+220];
	xor.b32  	%r16769, %r16769, %r11877;
	ld.global.u32 	%r11878, [%rd111+224];
	xor.b32  	%r16768, %r16768, %r11878;
	ld.global.u32 	%r11879, [%rd111+228];
	xor.b32  	%r16767, %r16767, %r11879;
	ld.global.u32 	%r11880, [%rd111+232];
	xor.b32  	%r16766, %r16766, %r11880;
	ld.global.u32 	%r11881, [%rd111+236];
	xor.b32  	%r16765, %r16765, %r11881;
$L__BB1_838:
	and.b32  	%r11883, %r11796, 4096;
	setp.eq.s32 	%p552, %r11883, 0;
	@%p552 bra 	$L__BB1_840;
	ld.global.u32 	%r11884, [%rd111+240];
	xor.b32  	%r16769, %r16769, %r11884;
	ld.global.u32 	%r11885, [%rd111+244];
	xor.b32  	%r16768, %r16768, %r11885;
	ld.global.u32 	%r11886, [%rd111+248];
	xor.b32  	%r16767, %r16767, %r11886;
	ld.global.u32 	%r11887, [%rd111+252];
	xor.b32  	%r16766, %r16766, %r11887;
	ld.global.u32 	%r11888, [%rd111+256];
	xor.b32  	%r16765, %r16765, %r11888;
$L__BB1_840:
	and.b32  	%r11890, %r11796, 8192;
	setp.eq.s32 	%p553, %r11890, 0;
	@%p553 bra 	$L__BB1_842;
	ld.global.u32 	%r11891, [%rd111+260];
	xor.b32  	%r16769, %r16769, %r11891;
	ld.global.u32 	%r11892, [%rd111+264];
	xor.b32  	%r16768, %r16768, %r11892;
	ld.global.u32 	%r11893, [%rd111+268];
	xor.b32  	%r16767, %r16767, %r11893;
	ld.global.u32 	%r11894, [%rd111+272];
	xor.b32  	%r16766, %r16766, %r11894;
	ld.global.u32 	%r11895, [%rd111+276];
	xor.b32  	%r16765, %r16765, %r11895;
$L__BB1_842:
	and.b32  	%r11897, %r11796, 16384;
	setp.eq.s32 	%p554, %r11897, 0;
	@%p554 bra 	$L__BB1_844;
	ld.global.u32 	%r11898, [%rd111+280];
	xor.b32  	%r16769, %r16769, %r11898;
	ld.global.u32 	%r11899, [%rd111+284];
	xor.b32  	%r16768, %r16768, %r11899;
	ld.global.u32 	%r11900, [%rd111+288];
	xor.b32  	%r16767, %r16767, %r11900;
	ld.global.u32 	%r11901, [%rd111+292];
	xor.b32  	%r16766, %r16766, %r11901;
	ld.global.u32 	%r11902, [%rd111+296];
	xor.b32  	%r16765, %r16765, %r11902;
$L__BB1_844:
	and.b32  	%r11904, %r11796, 32768;
	setp.eq.s32 	%p555, %r11904, 0;
	@%p555 bra 	$L__BB1_846;
	ld.global.u32 	%r11905, [%rd111+300];
	xor.b32  	%r16769, %r16769, %r11905;
	ld.global.u32 	%r11906, [%rd111+304];
	xor.b32  	%r16768, %r16768, %r11906;
	ld.global.u32 	%r11907, [%rd111+308];
	xor.b32  	%r16767, %r16767, %r11907;
	ld.global.u32 	%r11908, [%rd111+312];
	xor.b32  	%r16766, %r16766, %r11908;
	ld.global.u32 	%r11909, [%rd111+316];
	xor.b32  	%r16765, %r16765, %r11909;
$L__BB1_846:
	add.s32 	%r16770, %r16770, 16;
	setp.ne.s32 	%p556, %r16770, 32;
	@%p556 bra 	$L__BB1_815;
	mad.lo.s32 	%r11910, %r16764, -31, %r3396;
	add.s32 	%r16764, %r11910, 1;
	setp.eq.s32 	%p557, %r16764, 5;
	@%p557 bra 	$L__BB1_848;
	bra.uni 	$L__BB1_814;
$L__BB1_848:
	st.local.u32 	[%rd1+4], %r16769;
	st.local.v2.u32 	[%rd1+8], {%r16768, %r16767};
	st.local.v2.u32 	[%rd1+16], {%r16766, %r16765};
	setp.eq.s64 	%p558, %rd110, 1;
	@%p558 bra 	$L__BB1_923;
	mov.b32 	%r16863, 0;
	mov.u32 	%r16864, %r16863;
	mov.u32 	%r16865, %r16863;
	mov.u32 	%r16866, %r16863;
	mov.u32 	%r16867, %r16863;
	mov.u32 	%r16856, %r16863;
$L__BB1_850:
	mul.wide.u32 	%rd416, %r16856, 4;
	add.s64 	%rd417, %rd1, %rd416;
	ld.local.u32 	%r3566, [%rd417+4];
	shl.b32 	%r3567, %r16856, 5;
	mov.b32 	%r16862, 0;
$L__BB1_851:
	.pragma "nounroll";
	shr.u32 	%r11913, %r3566, %r16862;
	and.b32  	%r11914, %r11913, 1;
	setp.eq.b32 	%p559, %r11914, 1;
	not.pred 	%p560, %p559;
	add.s32 	%r11915, %r3567, %r16862;
	mul.lo.s32 	%r11916, %r11915, 5;
	mul.wide.u32 	%rd418, %r11916, 4;
	add.s64 	%rd112, %rd123, %rd418;
	@%p560 bra 	$L__BB1_853;
	ld.global.u32 	%r11917, [%rd112];
	xor.b32  	%r16867, %r16867, %r11917;
	ld.global.u32 	%r11918, [%rd112+4];
	xor.b32  	%r16866, %r16866, %r11918;
	ld.global.u32 	%r11919, [%rd112+8];
	xor.b32  	%r16865, %r16865, %r11919;
	ld.global.u32 	%r11920, [%rd112+12];
	xor.b32  	%r16864, %r16864, %r11920;
	ld.global.u32 	%r11921, [%rd112+16];
	xor.b32  	%r16863, %r16863, %r11921;
$L__BB1_853:
	and.b32  	%r11923, %r11913, 2;
	setp.eq.s32 	%p561, %r11923, 0;
	@%p561 bra 	$L__BB1_855;
	ld.global.u32 	%r11924, [%rd112+20];
	xor.b32  	%r16867, %r16867, %r11924;
	ld.global.u32 	%r11925, [%rd112+24];
	xor.b32  	%r16866, %r16866, %r11925;
	ld.global.u32 	%r11926, [%rd112+28];
	xor.b32  	%r16865, %r16865, %r11926;
	ld.global.u32 	%r11927, [%rd112+32];
	xor.b32  	%r16864, %r16864, %r11927;
	ld.global.u32 	%r11928, [%rd112+36];
	xor.b32  	%r16863, %r16863, %r11928;
$L__BB1_855:
	and.b32  	%r11930, %r11913, 4;
	setp.eq.s32 	%p562, %r11930, 0;
	@%p562 bra 	$L__BB1_857;
	ld.global.u32 	%r11931, [%rd112+40];
	xor.b32  	%r16867, %r16867, %r11931;
	ld.global.u32 	%r11932, [%rd112+44];
	xor.b32  	%r16866, %r16866, %r11932;
	ld.global.u32 	%r11933, [%rd112+48];
	xor.b32  	%r16865, %r16865, %r11933;
	ld.global.u32 	%r11934, [%rd112+52];
	xor.b32  	%r16864, %r16864, %r11934;
	ld.global.u32 	%r11935, [%rd112+56];
	xor.b32  	%r16863, %r16863, %r11935;
$L__BB1_857:
	and.b32  	%r11937, %r11913, 8;
	setp.eq.s32 	%p563, %r11937, 0;
	@%p563 bra 	$L__BB1_859;
	ld.global.u32 	%r11938, [%rd112+60];
	xor.b32  	%r16867, %r16867, %r11938;
	ld.global.u32 	%r11939, [%rd112+64];
	xor.b32  	%r16866, %r16866, %r11939;
	ld.global.u32 	%r11940, [%rd112+68];
	xor.b32  	%r16865, %r16865, %r11940;
	ld.global.u32 	%r11941, [%rd112+72];
	xor.b32  	%r16864, %r16864, %r11941;
	ld.global.u32 	%r11942, [%rd112+76];
	xor.b32  	%r16863, %r16863, %r11942;
$L__BB1_859:
	and.b32  	%r11944, %r11913, 16;
	setp.eq.s32 	%p564, %r11944, 0;
	@%p564 bra 	$L__BB1_861;
	ld.global.u32 	%r11945, [%rd112+80];
	xor.b32  	%r16867, %r16867, %r11945;
	ld.global.u32 	%r11946, [%rd112+84];
	xor.b32  	%r16866, %r16866, %r11946;
	ld.global.u32 	%r11947, [%rd112+88];
	xor.b32  	%r16865, %r16865, %r11947;
	ld.global.u32 	%r11948, [%rd112+92];
	xor.b32  	%r16864, %r16864, %r11948;
	ld.global.u32 	%r11949, [%rd112+96];
	xor.b32  	%r16863, %r16863, %r11949;
$L__BB1_861:
	and.b32  	%r11951, %r11913, 32;
	setp.eq.s32 	%p565, %r11951, 0;
	@%p565 bra 	$L__BB1_863;
	ld.global.u32 	%r11952, [%rd112+100];
	xor.b32  	%r16867, %r16867, %r11952;
	ld.global.u32 	%r11953, [%rd112+104];
	xor.b32  	%r16866, %r16866, %r11953;
	ld.global.u32 	%r11954, [%rd112+108];
	xor.b32  	%r16865, %r16865, %r11954;
	ld.global.u32 	%r11955, [%rd112+112];
	xor.b32  	%r16864, %r16864, %r11955;
	ld.global.u32 	%r11956, [%rd112+116];
	xor.b32  	%r16863, %r16863, %r11956;
$L__BB1_863:
	and.b32  	%r11958, %r11913, 64;
	setp.eq.s32 	%p566, %r11958, 0;
	@%p566 bra 	$L__BB1_865;
	ld.global.u32 	%r11959, [%rd112+120];
	xor.b32  	%r16867, %r16867, %r11959;
	ld.global.u32 	%r11960, [%rd112+124];
	xor.b32  	%r16866, %r16866, %r11960;
	ld.global.u32 	%r11961, [%rd112+128];
	xor.b32  	%r16865, %r16865, %r11961;
	ld.global.u32 	%r11962, [%rd112+132];
	xor.b32  	%r16864, %r16864, %r11962;
	ld.global.u32 	%r11963, [%rd112+136];
	xor.b32  	%r16863, %r16863, %r11963;
$L__BB1_865:
	and.b32  	%r11965, %r11913, 128;
	setp.eq.s32 	%p567, %r11965, 0;
	@%p567 bra 	$L__BB1_867;
	ld.global.u32 	%r11966, [%rd112+140];
	xor.b32  	%r16867, %r16867, %r11966;
	ld.global.u32 	%r11967, [%rd112+144];
	xor.b32  	%r16866, %r16866, %r11967;
	ld.global.u32 	%r11968, [%rd112+148];
	xor.b32  	%r16865, %r16865, %r11968;
	ld.global.u32 	%r11969, [%rd112+152];
	xor.b32  	%r16864, %r16864, %r11969;
	ld.global.u32 	%r11970, [%rd112+156];
	xor.b32  	%r16863, %r16863, %r11970;
$L__BB1_867:
	and.b32  	%r11972, %r11913, 256;
	setp.eq.s32 	%p568, %r11972, 0;
	@%p568 bra 	$L__BB1_869;
	ld.global.u32 	%r11973, [%rd112+160];
	xor.b32  	%r16867, %r16867, %r11973;
	ld.global.u32 	%r11974, [%rd112+164];
	xor.b32  	%r16866, %r16866, %r11974;
	ld.global.u32 	%r11975, [%rd112+168];
	xor.b32  	%r16865, %r16865, %r11975;
	ld.global.u32 	%r11976, [%rd112+172];
	xor.b32  	%r16864, %r16864, %r11976;
	ld.global.u32 	%r11977, [%rd112+176];
	xor.b32  	%r16863, %r16863, %r11977;
$L__BB1_869:
	and.b32  	%r11979, %r11913, 512;
	setp.eq.s32 	%p569, %r11979, 0;
	@%p569 bra 	$L__BB1_871;
	ld.global.u32 	%r11980, [%rd112+180];
	xor.b32  	%r16867, %r16867, %r11980;
	ld.global.u32 	%r11981, [%rd112+184];
	xor.b32  	%r16866, %r16866, %r11981;
	ld.global.u32 	%r11982, [%rd112+188];
	xor.b32  	%r16865, %r16865, %r11982;
	ld.global.u32 	%r11983, [%rd112+192];
	xor.b32  	%r16864, %r16864, %r11983;
	ld.global.u32 	%r11984, [%rd112+196];
	xor.b32  	%r16863, %r16863, %r11984;
$L__BB1_871:
	and.b32  	%r11986, %r11913, 1024;
	setp.eq.s32 	%p570, %r11986, 0;
	@%p570 bra 	$L__BB1_873;
	ld.global.u32 	%r11987, [%rd112+200];
	xor.b32  	%r16867, %r16867, %r11987;
	ld.global.u32 	%r11988, [%rd112+204];
	xor.b32  	%r16866, %r16866, %r11988;
	ld.global.u32 	%r11989, [%rd112+208];
	xor.b32  	%r16865, %r16865, %r11989;
	ld.global.u32 	%r11990, [%rd112+212];
	xor.b32  	%r16864, %r16864, %r11990;
	ld.global.u32 	%r11991, [%rd112+216];
	xor.b32  	%r16863, %r16863, %r11991;
$L__BB1_873:
	and.b32  	%r11993, %r11913, 2048;
	setp.eq.s32 	%p571, %r11993, 0;
	@%p571 bra 	$L__BB1_875;
	ld.global.u32 	%r11994, [%rd112+220];
	xor.b32  	%r16867, %r16867, %r11994;
	ld.global.u32 	%r11995, [%rd112+224];
	xor.b32  	%r16866, %r16866, %r11995;
	ld.global.u32 	%r11996, [%rd112+228];
	xor.b32  	%r16865, %r16865, %r11996;
	ld.global.u32 	%r11997, [%rd112+232];
	xor.b32  	%r16864, %r16864, %r11997;
	ld.global.u32 	%r11998, [%rd112+236];
	xor.b32  	%r16863, %r16863, %r11998;
$L__BB1_875:
	and.b32  	%r12000, %r11913, 4096;
	setp.eq.s32 	%p572, %r12000, 0;
	@%p572 bra 	$L__BB1_877;
	ld.global.u32 	%r12001, [%rd112+240];
	xor.b32  	%r16867, %r16867, %r12001;
	ld.global.u32 	%r12002, [%rd112+244];
	xor.b32  	%r16866, %r16866, %r12002;
	ld.global.u32 	%r12003, [%rd112+248];
	xor.b32  	%r16865, %r16865, %r12003;
	ld.global.u32 	%r12004, [%rd112+252];
	xor.b32  	%r16864, %r16864, %r12004;
	ld.global.u32 	%r12005, [%rd112+256];
	xor.b32  	%r16863, %r16863, %r12005;
$L__BB1_877:
	and.b32  	%r12007, %r11913, 8192;
	setp.eq.s32 	%p573, %r12007, 0;
	@%p573 bra 	$L__BB1_879;
	ld.global.u32 	%r12008, [%rd112+260];
	xor.b32  	%r16867, %r16867, %r12008;
	ld.global.u32 	%r12009, [%rd112+264];
	xor.b32  	%r16866, %r16866, %r12009;
	ld.global.u32 	%r12010, [%rd112+268];
	xor.b32  	%r16865, %r16865, %r12010;
	ld.global.u32 	%r12011, [%rd112+272];
	xor.b32  	%r16864, %r16864, %r12011;
	ld.global.u32 	%r12012, [%rd112+276];
	xor.b32  	%r16863, %r16863, %r12012;
$L__BB1_879:
	and.b32  	%r12014, %r11913, 16384;
	setp.eq.s32 	%p574, %r12014, 0;
	@%p574 bra 	$L__BB1_881;
	ld.global.u32 	%r12015, [%rd112+280];
	xor.b32  	%r16867, %r16867, %r12015;
	ld.global.u32 	%r12016, [%rd112+284];
	xor.b32  	%r16866, %r16866, %r12016;
	ld.global.u32 	%r12017, [%rd112+288];
	xor.b32  	%r16865, %r16865, %r12017;
	ld.global.u32 	%r12018, [%rd112+292];
	xor.b32  	%r16864, %r16864, %r12018;
	ld.global.u32 	%r12019, [%rd112+296];
	xor.b32  	%r16863, %r16863, %r12019;
$L__BB1_881:
	and.b32  	%r12021, %r11913, 32768;
	setp.eq.s32 	%p575, %r12021, 0;
	@%p575 bra 	$L__BB1_883;
	ld.global.u32 	%r12022, [%rd112+300];
	xor.b32  	%r16867, %r16867, %r12022;
	ld.global.u32 	%r12023, [%rd112+304];
	xor.b32  	%r16866, %r16866, %r12023;
	ld.global.u32 	%r12024, [%rd112+308];
	xor.b32  	%r16865, %r16865, %r12024;
	ld.global.u32 	%r12025, [%rd112+312];
	xor.b32  	%r16864, %r16864, %r12025;
	ld.global.u32 	%r12026, [%rd112+316];
	xor.b32  	%r16863, %r16863, %r12026;
$L__BB1_883:
	add.s32 	%r16862, %r16862, 16;
	setp.ne.s32 	%p576, %r16862, 32;
	@%p576 bra 	$L__BB1_851;
	mad.lo.s32 	%r12027, %r16856, -31, %r3567;
	add.s32 	%r16856, %r12027, 1;
	setp.ne.s32 	%p577, %r16856, 5;
	@%p577 bra 	$L__BB1_850;
	st.local.u32 	[%rd1+4], %r16867;
	st.local.v2.u32 	[%rd1+8], {%r16866, %r16865};
	st.local.v2.u32 	[%rd1+16], {%r16864, %r16863};
	setp.ne.s64 	%p578, %rd110, 3;
	@%p578 bra 	$L__BB1_923;
	mov.b32 	%r16955, 0;
	mov.u32 	%r16956, %r16955;
	mov.u32 	%r16957, %r16955;
	mov.u32 	%r16958, %r16955;
	mov.u32 	%r16959, %r16955;
	mov.u32 	%r16948, %r16955;
$L__BB1_887:
	mul.wide.u32 	%rd419, %r16948, 4;
	add.s64 	%rd420, %rd1, %rd419;
	ld.local.u32 	%r3742, [%rd420+4];
	shl.b32 	%r3743, %r16948, 5;
	mov.b32 	%r16954, 0;
$L__BB1_888:
	.pragma "nounroll";
	shr.u32 	%r12030, %r3742, %r16954;
	and.b32  	%r12031, %r12030, 1;
	setp.eq.b32 	%p579, %r12031, 1;
	not.pred 	%p580, %p579;
	add.s32 	%r12032, %r3743, %r16954;
	mul.lo.s32 	%r12033, %r12032, 5;
	mul.wide.u32 	%rd421, %r12033, 4;
	add.s64 	%rd113, %rd123, %rd421;
	@%p580 bra 	$L__BB1_890;
	ld.global.u32 	%r12034, [%rd113];
	xor.b32  	%r16959, %r16959, %r12034;
	ld.global.u32 	%r12035, [%rd113+4];
	xor.b32  	%r16958, %r16958, %r12035;
	ld.global.u32 	%r12036, [%rd113+8];
	xor.b32  	%r16957, %r16957, %r12036;
	ld.global.u32 	%r12037, [%rd113+12];
	xor.b32  	%r16956, %r16956, %r12037;
	ld.global.u32 	%r12038, [%rd113+16];
	xor.b32  	%r16955, %r16955, %r12038;
$L__BB1_890:
	and.b32  	%r12040, %r12030, 2;
	setp.eq.s32 	%p581, %r12040, 0;
	@%p581 bra 	$L__BB1_892;
	ld.global.u32 	%r12041, [%rd113+20];
	xor.b32  	%r16959, %r16959, %r12041;
	ld.global.u32 	%r12042, [%rd113+24];
	xor.b32  	%r16958, %r16958, %r12042;
	ld.global.u32 	%r12043, [%rd113+28];
	xor.b32  	%r16957, %r16957, %r12043;
	ld.global.u32 	%r12044, [%rd113+32];
	xor.b32  	%r16956, %r16956, %r12044;
	ld.global.u32 	%r12045, [%rd113+36];
	xor.b32  	%r16955, %r16955, %r12045;
$L__BB1_892:
	and.b32  	%r12047, %r12030, 4;
	setp.eq.s32 	%p582, %r12047, 0;
	@%p582 bra 	$L__BB1_894;
	ld.global.u32 	%r12048, [%rd113+40];
	xor.b32  	%r16959, %r16959, %r12048;
	ld.global.u32 	%r12049, [%rd113+44];
	xor.b32  	%r16958, %r16958, %r12049;
	ld.global.u32 	%r12050, [%rd113+48];
	xor.b32  	%r16957, %r16957, %r12050;
	ld.global.u32 	%r12051, [%rd113+52];
	xor.b32  	%r16956, %r16956, %r12051;
	ld.global.u32 	%r12052, [%rd113+56];
	xor.b32  	%r16955, %r16955, %r12052;
$L__BB1_894:
	and.b32  	%r12054, %r12030, 8;
	setp.eq.s32 	%p583, %r12054, 0;
	@%p583 bra 	$L__BB1_896;
	ld.global.u32 	%r12055, [%rd113+60];
	xor.b32  	%r16959, %r16959, %r12055;
	ld.global.u32 	%r12056, [%rd113+64];
	xor.b32  	%r16958, %r16958, %r12056;
	ld.global.u32 	%r12057, [%rd113+68];
	xor.b32  	%r16957, %r16957, %r12057;
	ld.global.u32 	%r12058, [%rd113+72];
	xor.b32  	%r16956, %r16956, %r12058;
	ld.global.u32 	%r12059, [%rd113+76];
	xor.b32  	%r16955, %r16955, %r12059;
$L__BB1_896:
	and.b32  	%r12061, %r12030, 16;
	setp.eq.s32 	%p584, %r12061, 0;
	@%p584 bra 	$L__BB1_898;
	ld.global.u32 	%r12062, [%rd113+80];
	xor.b32  	%r16959, %r16959, %r12062;
	ld.global.u32 	%r12063, [%rd113+84];
	xor.b32  	%r16958, %r16958, %r12063;
	ld.global.u32 	%r12064, [%rd113+88];
	xor.b32  	%r16957, %r16957, %r12064;
	ld.global.u32 	%r12065, [%rd113+92];
	xor.b32  	%r16956, %r16956, %r12065;
	ld.global.u32 	%r12066, [%rd113+96];
	xor.b32  	%r16955, %r16955, %r12066;
$L__BB1_898:
	and.b32  	%r12068, %r12030, 32;
	setp.eq.s32 	%p585, %r12068, 0;
	@%p585 bra 	$L__BB1_900;
	ld.global.u32 	%r12069, [%rd113+100];
	xor.b32  	%r16959, %r16959, %r12069;
	ld.global.u32 	%r12070, [%rd113+104];
	xor.b32  	%r16958, %r16958, %r12070;
	ld.global.u32 	%r12071, [%rd113+108];
	xor.b32  	%r16957, %r16957, %r12071;
	ld.global.u32 	%r12072, [%rd113+112];
	xor.b32  	%r16956, %r16956, %r12072;
	ld.global.u32 	%r12073, [%rd113+116];
	xor.b32  	%r16955, %r16955, %r12073;
$L__BB1_900:
	and.b32  	%r12075, %r12030, 64;
	setp.eq.s32 	%p586, %r12075, 0;
	@%p586 bra 	$L__BB1_902;
	ld.global.u32 	%r12076, [%rd113+120];
	xor.b32  	%r16959, %r16959, %r12076;
	ld.global.u32 	%r12077, [%rd113+124];
	xor.b32  	%r16958, %r16958, %r12077;
	ld.global.u32 	%r12078, [%rd113+128];
	xor.b32  	%r16957, %r16957, %r12078;
	ld.global.u32 	%r12079, [%rd113+132];
	xor.b32  	%r16956, %r16956, %r12079;
	ld.global.u32 	%r12080, [%rd113+136];
	xor.b32  	%r16955, %r16955, %r12080;
$L__BB1_902:
	and.b32  	%r12082, %r12030, 128;
	setp.eq.s32 	%p587, %r12082, 0;
	@%p587 bra 	$L__BB1_904;
	ld.global.u32 	%r12083, [%rd113+140];
	xor.b32  	%r16959, %r16959, %r12083;
	ld.global.u32 	%r12084, [%rd113+144];
	xor.b32  	%r16958, %r16958, %r12084;
	ld.global.u32 	%r12085, [%rd113+148];
	xor.b32  	%r16957, %r16957, %r12085;
	ld.global.u32 	%r12086, [%rd113+152];
	xor.b32  	%r16956, %r16956, %r12086;
	ld.global.u32 	%r12087, [%rd113+156];
	xor.b32  	%r16955, %r16955, %r12087;
$L__BB1_904:
	and.b32  	%r12089, %r12030, 256;
	setp.eq.s32 	%p588, %r12089, 0;
	@%p588 bra 	$L__BB1_906;
	ld.global.u32 	%r12090, [%rd113+160];
	xor.b32  	%r16959, %r16959, %r12090;
	ld.global.u32 	%r12091, [%rd113+164];
	xor.b32  	%r16958, %r16958, %r12091;
	ld.global.u32 	%r12092, [%rd113+168];
	xor.b32  	%r16957, %r16957, %r12092;
	ld.global.u32 	%r12093, [%rd113+172];
	xor.b32  	%r16956, %r16956, %r12093;
	ld.global.u32 	%r12094, [%rd113+176];
	xor.b32  	%r16955, %r16955, %r12094;
$L__BB1_906:
	and.b32  	%r12096, %r12030, 512;
	setp.eq.s32 	%p589, %r12096, 0;
	@%p589 bra 	$L__BB1_908;
	ld.global.u32 	%r12097, [%rd113+180];
	xor.b32  	%r16959, %r16959, %r12097;
	ld.global.u32 	%r12098, [%rd113+184];
	xor.b32  	%r16958, %r16958, %r12098;
	ld.global.u32 	%r12099, [%rd113+188];
	xor.b32  	%r16957, %r16957, %r12099;
	ld.global.u32 	%r12100, [%rd113+192];
	xor.b32  	%r16956, %r16956, %r12100;
	ld.global.u32 	%r12101, [%rd113+196];
	xor.b32  	%r16955, %r16955, %r12101;
$L__BB1_908:
	and.b32  	%r12103, %r12030, 1024;
	setp.eq.s32 	%p590, %r12103, 0;
	@%p590 bra 	$L__BB1_910;
	ld.global.u32 	%r12104, [%rd113+200];
	xor.b32  	%r16959, %r16959, %r12104;
	ld.global.u32 	%r12105, [%rd113+204];
	xor.b32  	%r16958, %r16958, %r12105;
	ld.global.u32 	%r12106, [%rd113+208];
	xor.b32  	%r16957, %r16957, %r12106;
	ld.global.u32 	%r12107, [%rd113+212];
	xor.b32  	%r16956, %r16956, %r12107;
	ld.global.u32 	%r12108, [%rd113+216];
	xor.b32  	%r16955, %r16955, %r12108;
$L__BB1_910:
	and.b32  	%r12110, %r12030, 2048;
	setp.eq.s32 	%p591, %r12110, 0;
	@%p591 bra 	$L__BB1_912;
	ld.global.u32 	%r12111, [%rd113+220];
	xor.b32  	%r16959, %r16959, %r12111;
	ld.global.u32 	%r12112, [%rd113+224];
	xor.b32  	%r16958, %r16958, %r12112;
	ld.global.u32 	%r12113, [%rd113+228];
	xor.b32  	%r16957, %r16957, %r12113;
	ld.global.u32 	%r12114, [%rd113+232];
	xor.b32  	%r16956, %r16956, %r12114;
	ld.global.u32 	%r12115, [%rd113+236];
	xor.b32  	%r16955, %r16955, %r12115;
$L__BB1_912:
	and.b32  	%r12117, %r12030, 4096;
	setp.eq.s32 	%p592, %r12117, 0;
	@%p592 bra 	$L__BB1_914;
	ld.global.u32 	%r12118, [%rd113+240];
	xor.b32  	%r16959, %r16959, %r12118;
	ld.global.u32 	%r12119, [%rd113+244];
	xor.b32  	%r16958, %r16958, %r12119;
	ld.global.u32 	%r12120, [%rd113+248];
	xor.b32  	%r16957, %r16957, %r12120;
	ld.global.u32 	%r12121, [%rd113+252];
	xor.b32  	%r16956, %r16956, %r12121;
	ld.global.u32 	%r12122, [%rd113+256];
	xor.b32  	%r16955, %r16955, %r12122;
$L__BB1_914:
	and.b32  	%r12124, %r12030, 8192;
	setp.eq.s32 	%p593, %r12124, 0;
	@%p593 bra 	$L__BB1_916;
	ld.global.u32 	%r12125, [%rd113+260];
	xor.b32  	%r16959, %r16959, %r12125;
	ld.global.u32 	%r12126, [%rd113+264];
	xor.b32  	%r16958, %r16958, %r12126;
	ld.global.u32 	%r12127, [%rd113+268];
	xor.b32  	%r16957, %r16957, %r12127;
	ld.global.u32 	%r12128, [%rd113+272];
	xor.b32  	%r16956, %r16956, %r12128;
	ld.global.u32 	%r12129, [%rd113+276];
	xor.b32  	%r16955, %r16955, %r12129;
$L__BB1_916:
	and.b32  	%r12131, %r12030, 16384;
	setp.eq.s32 	%p594, %r12131, 0;
	@%p594 bra 	$L__BB1_918;
	ld.global.u32 	%r12132, [%rd113+280];
	xor.b32  	%r16959, %r16959, %r12132;
	ld.global.u32 	%r12133, [%rd113+284];
	xor.b32  	%r16958, %r16958, %r12133;
	ld.global.u32 	%r12134, [%rd113+288];
	xor.b32  	%r16957, %r16957, %r12134;
	ld.global.u32 	%r12135, [%rd113+292];
	xor.b32  	%r16956, %r16956, %r12135;
	ld.global.u32 	%r12136, [%rd113+296];
	xor.b32  	%r16955, %r16955, %r12136;
$L__BB1_918:
	and.b32  	%r12138, %r12030, 32768;
	setp.eq.s32 	%p595, %r12138, 0;
	@%p595 bra 	$L__BB1_920;
	ld.global.u32 	%r12139, [%rd113+300];
	xor.b32  	%r16959, %r16959, %r12139;
	ld.global.u32 	%r12140, [%rd113+304];
	xor.b32  	%r16958, %r16958, %r12140;
	ld.global.u32 	%r12141, [%rd113+308];
	xor.b32  	%r16957, %r16957, %r12141;
	ld.global.u32 	%r12142, [%rd113+312];
	xor.b32  	%r16956, %r16956, %r12142;
	ld.global.u32 	%r12143, [%rd113+316];
	xor.b32  	%r16955, %r16955, %r12143;
$L__BB1_920:
	add.s32 	%r16954, %r16954, 16;
	setp.ne.s32 	%p596, %r16954, 32;
	@%p596 bra 	$L__BB1_888;
	mad.lo.s32 	%r12144, %r16948, -31, %r3743;
	add.s32 	%r16948, %r12144, 1;
	setp.ne.s32 	%p597, %r16948, 5;
	@%p597 bra 	$L__BB1_887;
	st.local.u32 	[%rd1+4], %r16959;
	st.local.v2.u32 	[%rd1+8], {%r16958, %r16957};
	st.local.v2.u32 	[%rd1+16], {%r16956, %r16955};
$L__BB1_923:
	shr.u64 	%rd709, %rd109, 2;
	add.s32 	%r16758, %r16758, 1;
	setp.gt.u64 	%p598, %rd109, 3;
	@%p598 bra 	$L__BB1_812;
$L__BB1_924:
	mov.b32 	%r12145, 0;
	st.local.v2.u32 	[%rd2], {%r3387, %r12145};
	st.local.u64 	[%rd2+8], %rd206;
	st.local.u64 	[%rd2+16], %rd207;
	mov.u64 	%rd422, $str;
	cvta.global.u64 	%rd423, %rd422;
	add.u64 	%rd424, %SP, 48;
	{ // callseq 32, 0
	.param .b64 param0;
	st.param.b64 	[param0], %rd423;
	.param .b64 param1;
	st.param.b64 	[param1], %rd424;
	.param .b32 retval0;
	call.uni (retval0), 
	vprintf, 
	(
	param0, 
	param1
	);
	ld.param.b32 	%r12146, [retval0];
	} // callseq 32
$L__BB1_925:
	add.s32 	%r3913, %r2237, 256;
	cvt.u64.u32 	%rd425, %r3913;
	setp.le.s64 	%p599, %rd70, %rd425;
	@%p599 bra 	$L__BB1_2022;
	add.s32 	%r3914, %r2238, %r3913;
	st.local.v2.u32 	[%rd1], {%r2239, %r16470};
	st.local.v2.u32 	[%rd1+8], {%r16469, %r16468};
	st.local.v2.u32 	[%rd1+16], {%r16467, %r16466};
	setp.eq.s32 	%p600, %r3914, 0;
	@%p600 bra 	$L__BB1_1041;
	cvt.u64.u32 	%rd710, %r3914;
	mov.b32 	%r17035, 0;
	mov.u64 	%rd427, precalc_xorwow_matrix;
$L__BB1_928:
	mov.u64 	%rd116, %rd710;
	and.b64  	%rd117, %rd116, 3;
	setp.eq.s64 	%p601, %rd117, 0;
	@%p601 bra 	$L__BB1_1040;
	mul.wide.u32 	%rd426, %r17035, 3200;
	add.s64 	%rd118, %rd427, %rd426;
	mov.b32 	%r17048, 0;
	mov.u32 	%r17049, %r17048;
	mov.u32 	%r17050, %r17048;
	mov.u32 	%r17051, %r17048;
	mov.u32 	%r17052, %r17048;
	mov.u32 	%r17041, %r17048;
$L__BB1_930:
	mul.wide.u32 	%rd428, %r17041, 4;
	add.s64 	%rd429, %rd1, %rd428;
	ld.local.u32 	%r3922, [%rd429+4];
	shl.b32 	%r3923, %r17041, 5;
	mov.b32 	%r17047, 0;
$L__BB1_931:
	.pragma "nounroll";
	shr.u32 	%r12151, %r3922, %r17047;
	and.b32  	%r12152, %r12151, 1;
	setp.eq.b32 	%p602, %r12152, 1;
	not.pred 	%p603, %p602;
	add.s32 	%r12153, %r3923, %r17047;
	mul.lo.s32 	%r12154, %r12153, 5;
	mul.wide.u32 	%rd430, %r12154, 4;
	add.s64 	%rd119, %rd118, %rd430;
	@%p603 bra 	$L__BB1_933;
	ld.global.u32 	%r12155, [%rd119];
	xor.b32  	%r17052, %r17052, %r12155;
	ld.global.u32 	%r12156, [%rd119+4];
	xor.b32  	%r17051, %r17051, %r12156;
	ld.global.u32 	%r12157, [%rd119+8];
	xor.b32  	%r17050, %r17050, %r12157;
	ld.global.u32 	%r12158, [%rd119+12];
	xor.b32  	%r17049, %r17049, %r12158;
	ld.global.u32 	%r12159, [%rd119+16];
	xor.b32  	%r17048, %r17048, %r12159;
$L__BB1_933:
	and.b32  	%r12161, %r12151, 2;
	setp.eq.s32 	%p604, %r12161, 0;
	@%p604 bra 	$L__BB1_935;
	ld.global.u32 	%r12162, [%rd119+20];
	xor.b32  	%r17052, %r17052, %r12162;
	ld.global.u32 	%r12163, [%rd119+24];
	xor.b32  	%r17051, %r17051, %r12163;
	ld.global.u32 	%r12164, [%rd119+28];
	xor.b32  	%r17050, %r17050, %r12164;
	ld.global.u32 	%r12165, [%rd119+32];
	xor.b32  	%r17049, %r17049, %r12165;
	ld.global.u32 	%r12166, [%rd119+36];
	xor.b32  	%r17048, %r17048, %r12166;
$L__BB1_935:
	and.b32  	%r12168, %r12151, 4;
	setp.eq.s32 	%p605, %r12168, 0;
	@%p605 bra 	$L__BB1_937;
	ld.global.u32 	%r12169, [%rd119+40];
	xor.b32  	%r17052, %r17052, %r12169;
	ld.global.u32 	%r12170, [%rd119+44];
	xor.b32  	%r17051, %r17051, %r12170;
	ld.global.u32 	%r12171, [%rd119+48];
	xor.b32  	%r17050, %r17050, %r12171;
	ld.global.u32 	%r12172, [%rd119+52];
	xor.b32  	%r17049, %r17049, %r12172;
	ld.global.u32 	%r12173, [%rd119+56];
	xor.b32  	%r17048, %r17048, %r12173;
$L__BB1_937:
	and.b32  	%r12175, %r12151, 8;
	setp.eq.s32 	%p606, %r12175, 0;
	@%p606 bra 	$L__BB1_939;
	ld.global.u32 	%r12176, [%rd119+60];
	xor.b32  	%r17052, %r17052, %r12176;
	ld.global.u32 	%r12177, [%rd119+64];
	xor.b32  	%r17051, %r17051, %r12177;
	ld.global.u32 	%r12178, [%rd119+68];
	xor.b32  	%r17050, %r17050, %r12178;
	ld.global.u32 	%r12179, [%rd119+72];
	xor.b32  	%r17049, %r17049, %r12179;
	ld.global.u32 	%r12180, [%rd119+76];
	xor.b32  	%r17048, %r17048, %r12180;
$L__BB1_939:
	and.b32  	%r12182, %r12151, 16;
	setp.eq.s32 	%p607, %r12182, 0;
	@%p607 bra 	$L__BB1_941;
	ld.global.u32 	%r12183, [%rd119+80];
	xor.b32  	%r17052, %r17052, %r12183;
	ld.global.u32 	%r12184, [%rd119+84];
	xor.b32  	%r17051, %r17051, %r12184;
	ld.global.u32 	%r12185, [%rd119+88];
	xor.b32  	%r17050, %r17050, %r12185;
	ld.global.u32 	%r12186, [%rd119+92];
	xor.b32  	%r17049, %r17049, %r12186;
	ld.global.u32 	%r12187, [%rd119+96];
	xor.b32  	%r17048, %r17048, %r12187;
$L__BB1_941:
	and.b32  	%r12189, %r12151, 32;
	setp.eq.s32 	%p608, %r12189, 0;
	@%p608 bra 	$L__BB1_943;
	ld.global.u32 	%r12190, [%rd119+100];
	xor.b32  	%r17052, %r17052, %r12190;
	ld.global.u32 	%r12191, [%rd119+104];
	xor.b32  	%r17051, %r17051, %r12191;
	ld.global.u32 	%r12192, [%rd119+108];
	xor.b32  	%r17050, %r17050, %r12192;
	ld.global.u32 	%r12193, [%rd119+112];
	xor.b32  	%r17049, %r17049, %r12193;
	ld.global.u32 	%r12194, [%rd119+116];
	xor.b32  	%r17048, %r17048, %r12194;
$L__BB1_943:
	and.b32  	%r12196, %r12151, 64;
	setp.eq.s32 	%p609, %r12196, 0;
	@%p609 bra 	$L__BB1_945;
	ld.global.u32 	%r12197, [%rd119+120];
	xor.b32  	%r17052, %r17052, %r12197;
	ld.global.u32 	%r12198, [%rd119+124];
	xor.b32  	%r17051, %r17051, %r12198;
	ld.global.u32 	%r12199, [%rd119+128];
	xor.b32  	%r17050, %r17050, %r12199;
	ld.global.u32 	%r12200, [%rd119+132];
	xor.b32  	%r17049, %r17049, %r12200;
	ld.global.u32 	%r12201, [%rd119+136];
	xor.b32  	%r17048, %r17048, %r12201;
$L__BB1_945:
	and.b32  	%r12203, %r12151, 128;
	setp.eq.s32 	%p610, %r12203, 0;
	@%p610 bra 	$L__BB1_947;
	ld.global.u32 	%r12204, [%rd119+140];
	xor.b32  	%r17052, %r17052, %r12204;
	ld.global.u32 	%r12205, [%rd119+144];
	xor.b32  	%r17051, %r17051, %r12205;
	ld.global.u32 	%r12206, [%rd119+148];
	xor.b32  	%r17050, %r17050, %r12206;
	ld.global.u32 	%r12207, [%rd119+152];
	xor.b32  	%r17049, %r17049, %r12207;
	ld.global.u32 	%r12208, [%rd119+156];
	xor.b32  	%r17048, %r17048, %r12208;
$L__BB1_947:
	and.b32  	%r12210, %r12151, 256;
	setp.eq.s32 	%p611, %r12210, 0;
	@%p611 bra 	$L__BB1_949;
	ld.global.u32 	%r12211, [%rd119+160];
	xor.b32  	%r17052, %r17052, %r12211;
	ld.global.u32 	%r12212, [%rd119+164];
	xor.b32  	%r17051, %r17051, %r12212;
	ld.global.u32 	%r12213, [%rd119+168];
	xor.b32  	%r17050, %r17050, %r12213;
	ld.global.u32 	%r12214, [%rd119+172];
	xor.b32  	%r17049, %r17049, %r12214;
	ld.global.u32 	%r12215, [%rd119+176];
	xor.b32  	%r17048, %r17048, %r12215;
$L__BB1_949:
	and.b32  	%r12217, %r12151, 512;
	setp.eq.s32 	%p612, %r12217, 0;
	@%p612 bra 	$L__BB1_951;
	ld.global.u32 	%r12218, [%rd119+180];
	xor.b32  	%r17052, %r17052, %r12218;
	ld.global.u32 	%r12219, [%rd119+184];
	xor.b32  	%r17051, %r17051, %r12219;
	ld.global.u32 	%r12220, [%rd119+188];
	xor.b32  	%r17050, %r17050, %r12220;
	ld.global.u32 	%r12221, [%rd119+192];
	xor.b32  	%r17049, %r17049, %r12221;
	ld.global.u32 	%r12222, [%rd119+196];
	xor.b32  	%r17048, %r17048, %r12222;
$L__BB1_951:
	and.b32  	%r12224, %r12151, 1024;
	setp.eq.s32 	%p613, %r12224, 0;
	@%p613 bra 	$L__BB1_953;
	ld.global.u32 	%r12225, [%rd119+200];
	xor.b32  	%r17052, %r17052, %r12225;
	ld.global.u32 	%r12226, [%rd119+204];
	xor.b32  	%r17051, %r17051, %r12226;
	ld.global.u32 	%r12227, [%rd119+208];
	xor.b32  	%r17050, %r17050, %r12227;
	ld.global.u32 	%r12228, [%rd119+212];
	xor.b32  	%r17049, %r17049, %r12228;
	ld.global.u32 	%r12229, [%rd119+216];
	xor.b32  	%r17048, %r17048, %r12229;
$L__BB1_953:
	and.b32  	%r12231, %r12151, 2048;
	setp.eq.s32 	%p614, %r12231, 0;
	@%p614 bra 	$L__BB1_955;
	ld.global.u32 	%r12232, [%rd119+220];
	xor.b32  	%r17052, %r17052, %r12232;
	ld.global.u32 	%r12233, [%rd119+224];
	xor.b32  	%r17051, %r17051, %r12233;
	ld.global.u32 	%r12234, [%rd119+228];
	xor.b32  	%r17050, %r17050, %r12234;
	ld.global.u32 	%r12235, [%rd119+232];
	xor.b32  	%r17049, %r17049, %r12235;
	ld.global.u32 	%r12236, [%rd119+236];
	xor.b32  	%r17048, %r17048, %r12236;
$L__BB1_955:
	and.b32  	%r12238, %r12151, 4096;
	setp.eq.s32 	%p615, %r12238, 0;
	@%p615 bra 	$L__BB1_957;
	ld.global.u32 	%r12239, [%rd119+240];
	xor.b32  	%r17052, %r17052, %r12239;
	ld.global.u32 	%r12240, [%rd119+244];
	xor.b32  	%r17051, %r17051, %r12240;
	ld.global.u32 	%r12241, [%rd119+248];
	xor.b32  	%r17050, %r17050, %r12241;
	ld.global.u32 	%r12242, [%rd119+252];
	xor.b32  	%r17049, %r17049, %r12242;
	ld.global.u32 	%r12243, [%rd119+256];
	xor.b32  	%r17048, %r17048, %r12243;
$L__BB1_957:
	and.b32  	%r12245, %r12151, 8192;
	setp.eq.s32 	%p616, %r12245, 0;
	@%p616 bra 	$L__BB1_959;
	ld.global.u32 	%r12246, [%rd119+260];
	xor.b32  	%r17052, %r17052, %r12246;
	ld.global.u32 	%r12247, [%rd119+264];
	xor.b32  	%r17051, %r17051, %r12247;
	ld.global.u32 	%r12248, [%rd119+268];
	xor.b32  	%r17050, %r17050, %r12248;
	ld.global.u32 	%r12249, [%rd119+272];
	xor.b32  	%r17049, %r17049, %r12249;
	ld.global.u32 	%r12250, [%rd119+276];
	xor.b32  	%r17048, %r17048, %r12250;
$L__BB1_959:
	and.b32  	%r12252, %r12151, 16384;
	setp.eq.s32 	%p617, %r12252, 0;
	@%p617 bra 	$L__BB1_961;
	ld.global.u32 	%r12253, [%rd119+280];
	xor.b32  	%r17052, %r17052, %r12253;
	ld.global.u32 	%r12254, [%rd119+284];
	xor.b32  	%r17051, %r17051, %r12254;
	ld.global.u32 	%r12255, [%rd119+288];
	xor.b32  	%r17050, %r17050, %r12255;
	ld.global.u32 	%r12256, [%rd119+292];
	xor.b32  	%r17049, %r17049, %r12256;
	ld.global.u32 	%r12257, [%rd119+296];
	xor.b32  	%r17048, %r17048, %r12257;
$L__BB1_961:
	and.b32  	%r12259, %r12151, 32768;
	setp.eq.s32 	%p618, %r12259, 0;
	@%p618 bra 	$L__BB1_963;
	ld.global.u32 	%r12260, [%rd119+300];
	xor.b32  	%r17052, %r17052, %r12260;
	ld.global.u32 	%r12261, [%rd119+304];
	xor.b32  	%r17051, %r17051, %r12261;
	ld.global.u32 	%r12262, [%rd119+308];
	xor.b32  	%r17050, %r17050, %r12262;
	ld.global.u32 	%r12263, [%rd119+312];
	xor.b32  	%r17049, %r17049, %r12263;
	ld.global.u32 	%r12264, [%rd119+316];
	xor.b32  	%r17048, %r17048, %r12264;
$L__BB1_963:
	add.s32 	%r17047, %r17047, 16;
	setp.ne.s32 	%p619, %r17047, 32;
	@%p619 bra 	$L__BB1_931;
	mad.lo.s32 	%r12265, %r17041, -31, %r3923;
	add.s32 	%r17041, %r12265, 1;
	setp.ne.s32 	%p620, %r17041, 5;
	@%p620 bra 	$L__BB1_930;
	st.local.u32 	[%rd1+4], %r17052;
	st.local.v2.u32 	[%rd1+8], {%r17051, %r17050};
	st.local.v2.u32 	[%rd1+16], {%r17049, %r17048};
	setp.eq.s64 	%p621, %rd117, 1;
	@%p621 bra 	$L__BB1_1040;
	mov.b32 	%r17140, 0;
	mov.u32 	%r17141, %r17140;
	mov.u32 	%r17142, %r17140;
	mov.u32 	%r17143, %r17140;
	mov.u32 	%r17144, %r17140;
	mov.u32 	%r17133, %r17140;
$L__BB1_967:
	mul.wide.u32 	%rd431, %r17133, 4;
	add.s64 	%rd432, %rd1, %rd431;
	ld.local.u32 	%r4098, [%rd432+4];
	shl.b32 	%r4099, %r17133, 5;
	mov.b32 	%r17139, 0;
$L__BB1_968:
	.pragma "nounroll";
	shr.u32 	%r12268, %r4098, %r17139;
	and.b32  	%r12269, %r12268, 1;
	setp.eq.b32 	%p622, %r12269, 1;
	not.pred 	%p623, %p622;
	add.s32 	%r12270, %r4099, %r17139;
	mul.lo.s32 	%r12271, %r12270, 5;
	mul.wide.u32 	%rd433, %r12271, 4;
	add.s64 	%rd120, %rd118, %rd433;
	@%p623 bra 	$L__BB1_970;
	ld.global.u32 	%r12272, [%rd120];
	xor.b32  	%r17144, %r17144, %r12272;
	ld.global.u32 	%r12273, [%rd120+4];
	xor.b32  	%r17143, %r17143, %r12273;
	ld.global.u32 	%r12274, [%rd120+8];
	xor.b32  	%r17142, %r17142, %r12274;
	ld.global.u32 	%r12275, [%rd120+12];
	xor.b32  	%r17141, %r17141, %r12275;
	ld.global.u32 	%r12276, [%rd120+16];
	xor.b32  	%r17140, %r17140, %r12276;
$L__BB1_970:
	and.b32  	%r12278, %r12268, 2;
	setp.eq.s32 	%p624, %r12278, 0;
	@%p624 bra 	$L__BB1_972;
	ld.global.u32 	%r12279, [%rd120+20];
	xor.b32  	%r17144, %r17144, %r12279;
	ld.global.u32 	%r12280, [%rd120+24];
	xor.b32  	%r17143, %r17143, %r12280;
	ld.global.u32 	%r12281, [%rd120+28];
	xor.b32  	%r17142, %r17142, %r12281;
	ld.global.u32 	%r12282, [%rd120+32];
	xor.b32  	%r17141, %r17141, %r12282;
	ld.global.u32 	%r12283, [%rd120+36];
	xor.b32  	%r17140, %r17140, %r12283;
$L__BB1_972:
	and.b32  	%r12285, %r12268, 4;
	setp.eq.s32 	%p625, %r12285, 0;
	@%p625 bra 	$L__BB1_974;
	ld.global.u32 	%r12286, [%rd120+40];
	xor.b32  	%r17144, %r17144, %r12286;
	ld.global.u32 	%r12287, [%rd120+44];
	xor.b32  	%r17143, %r17143, %r12287;
	ld.global.u32 	%r12288, [%rd120+48];
	xor.b32  	%r17142, %r17142, %r12288;
	ld.global.u32 	%r12289, [%rd120+52];
	xor.b32  	%r17141, %r17141, %r12289;
	ld.global.u32 	%r12290, [%rd120+56];
	xor.b32  	%r17140, %r17140, %r12290;
$L__BB1_974:
	and.b32  	%r12292, %r12268, 8;
	setp.eq.s32 	%p626, %r12292, 0;
	@%p626 bra 	$L__BB1_976;
	ld.global.u32 	%r12293, [%rd120+60];
	xor.b32  	%r17144, %r17144, %r12293;
	ld.global.u32 	%r12294, [%rd120+64];
	xor.b32  	%r17143, %r17143, %r12294;
	ld.global.u32 	%r12295, [%rd120+68];
	xor.b32  	%r17142, %r17142, %r12295;
	ld.global.u32 	%r12296, [%rd120+72];
	xor.b32  	%r17141, %r17141, %r12296;
	ld.global.u32 	%r12297, [%rd120+76];
	xor.b32  	%r17140, %r17140, %r12297;
$L__BB1_976:
	and.b32  	%r12299, %r12268, 16;
	setp.eq.s32 	%p627, %r12299, 0;
	@%p627 bra 	$L__BB1_978;
	ld.global.u32 	%r12300, [%rd120+80];
	xor.b32  	%r17144, %r17144, %r12300;
	ld.global.u32 	%r12301, [%rd120+84];
	xor.b32  	%r17143, %r17143, %r12301;
	ld.global.u32 	%r12302, [%rd120+88];
	xor.b32  	%r17142, %r17142, %r12302;
	ld.global.u32 	%r12303, [%rd120+92];
	xor.b32  	%r17141, %r17141, %r12303;
	ld.global.u32 	%r12304, [%rd120+96];
	xor.b32  	%r17140, %r17140, %r12304;
$L__BB1_978:
	and.b32  	%r12306, %r12268, 32;
	setp.eq.s32 	%p628, %r12306, 0;
	@%p628 bra 	$L__BB1_980;
	ld.global.u32 	%r12307, [%rd120+100];
	xor.b32  	%r17144, %r17144, %r12307;
	ld.global.u32 	%r12308, [%rd120+104];
	xor.b32  	%r17143, %r17143, %r12308;
	ld.global.u32 	%r12309, [%rd120+108];
	xor.b32  	%r17142, %r17142, %r12309;
	ld.global.u32 	%r12310, [%rd120+112];
	xor.b32  	%r17141, %r17141, %r12310;
	ld.global.u32 	%r12311, [%rd120+116];
	xor.b32  	%r17140, %r17140, %r12311;
$L__BB1_980:
	and.b32  	%r12313, %r12268, 64;
	setp.eq.s32 	%p629, %r12313, 0;
	@%p629 bra 	$L__BB1_982;
	ld.global.u32 	%r12314, [%rd120+120];
	xor.b32  	%r17144, %r17144, %r12314;
	ld.global.u32 	%r12315, [%rd120+124];
	xor.b32  	%r17143, %r17143, %r12315;
	ld.global.u32 	%r12316, [%rd120+128];
	xor.b32  	%r17142, %r17142, %r12316;
	ld.global.u32 	%r12317, [%rd120+132];
	xor.b32  	%r17141, %r17141, %r12317;
	ld.global.u32 	%r12318, [%rd120+136];
	xor.b32  	%r17140, %r17140, %r12318;
$L__BB1_982:
	and.b32  	%r12320, %r12268, 128;
	setp.eq.s32 	%p630, %r12320, 0;
	@%p630 bra 	$L__BB1_984;
	ld.global.u32 	%r12321, [%rd120+140];
	xor.b32  	%r17144, %r17144, %r12321;
	ld.global.u32 	%r12322, [%rd120+144];
	xor.b32  	%r17143, %r17143, %r12322;
	ld.global.u32 	%r12323, [%rd120+148];
	xor.b32  	%r17142, %r17142, %r12323;
	ld.global.u32 	%r12324, [%rd120+152];
	xor.b32  	%r17141, %r17141, %r12324;
	ld.global.u32 	%r12325, [%rd120+156];
	xor.b32  	%r17140, %r17140, %r12325;
$L__BB1_984:
	and.b32  	%r12327, %r12268, 256;
	setp.eq.s32 	%p631, %r12327, 0;
	@%p631 bra 	$L__BB1_986;
	ld.global.u32 	%r12328, [%rd120+160];
	xor.b32  	%r17144, %r17144, %r12328;
	ld.global.u32 	%r12329, [%rd120+164];
	xor.b32  	%r17143, %r17143, %r12329;
	ld.global.u32 	%r12330, [%rd120+168];
	xor.b32  	%r17142, %r17142, %r12330;
	ld.global.u32 	%r12331, [%rd120+172];
	xor.b32  	%r17141, %r17141, %r12331;
	ld.global.u32 	%r12332, [%rd120+176];
	xor.b32  	%r17140, %r17140, %r12332;
$L__BB1_986:
	and.b32  	%r12334, %r12268, 512;
	setp.eq.s32 	%p632, %r12334, 0;
	@%p632 bra 	$L__BB1_988;
	ld.global.u32 	%r12335, [%rd120+180];
	xor.b32  	%r17144, %r17144, %r12335;
	ld.global.u32 	%r12336, [%rd120+184];
	xor.b32  	%r17143, %r17143, %r12336;
	ld.global.u32 	%r12337, [%rd120+188];
	xor.b32  	%r17142, %r17142, %r12337;
	ld.global.u32 	%r12338, [%rd120+192];
	xor.b32  	%r17141, %r17141, %r12338;
	ld.global.u32 	%r12339, [%rd120+196];
	xor.b32  	%r17140, %r17140, %r12339;
$L__BB1_988:
	and.b32  	%r12341, %r12268, 1024;
	setp.eq.s32 	%p633, %r12341, 0;
	@%p633 bra 	$L__BB1_990;
	ld.global.u32 	%r12342, [%rd120+200];
	xor.b32  	%r17144, %r17144, %r12342;
	ld.global.u32 	%r12343, [%rd120+204];
	xor.b32  	%r17143, %r17143, %r12343;
	ld.global.u32 	%r12344, [%rd120+208];
	xor.b32  	%r17142, %r17142, %r12344;
	ld.global.u32 	%r12345, [%rd120+212];
	xor.b32  	%r17141, %r17141, %r12345;
	ld.global.u32 	%r12346, [%rd120+216];
	xor.b32  	%r17140, %r17140, %r12346;
$L__BB1_990:
	and.b32  	%r12348, %r12268, 2048;
	setp.eq.s32 	%p634, %r12348, 0;
	@%p634 bra 	$L__BB1_992;
	ld.global.u32 	%r12349, [%rd120+220];
	xor.b32  	%r17144, %r17144, %r12349;
	ld.global.u32 	%r12350, [%rd120+224];
	xor.b32  	%r17143, %r17143, %r12350;
	ld.global.u32 	%r12351, [%rd120+228];
	xor.b32  	%r17142, %r17142, %r12351;
	ld.global.u32 	%r12352, [%rd120+232];
	xor.b32  	%r17141, %r17141, %r12352;
	ld.global.u32 	%r12353, [%rd120+236];
	xor.b32  	%r17140, %r17140, %r12353;
$L__BB1_992:
	and.b32  	%r12355, %r12268, 4096;
	setp.eq.s32 	%p635, %r12355, 0;
	@%p635 bra 	$L__BB1_994;
	ld.global.u32 	%r12356, [%rd120+240];
	xor.b32  	%r17144, %r17144, %r12356;
	ld.global.u32 	%r12357, [%rd120+244];
	xor.b32  	%r17143, %r17143, %r12357;
	ld.global.u32 	%r12358, [%rd120+248];
	xor.b32  	%r17142, %r17142, %r12358;
	ld.global.u32 	%r12359, [%rd120+252];
	xor.b32  	%r17141, %r17141, %r12359;
	ld.global.u32 	%r12360, [%rd120+256];
	xor.b32  	%r17140, %r17140, %r12360;
$L__BB1_994:
	and.b32  	%r12362, %r12268, 8192;
	setp.eq.s32 	%p636, %r12362, 0;
	@%p636 bra 	$L__BB1_996;
	ld.global.u32 	%r12363, [%rd120+260];
	xor.b32  	%r17144, %r17144, %r12363;
	ld.global.u32 	%r12364, [%rd120+264];
	xor.b32  	%r17143, %r17143, %r12364;
	ld.global.u32 	%r12365, [%rd120+268];
	xor.b32  	%r17142, %r17142, %r12365;
	ld.global.u32 	%r12366, [%rd120+272];
	xor.b32  	%r17141, %r17141, %r12366;
	ld.global.u32 	%r12367, [%rd120+276];
	xor.b32  	%r17140, %r17140, %r12367;
$L__BB1_996:
	and.b32  	%r12369, %r12268, 16384;
	setp.eq.s32 	%p637, %r12369, 0;
	@%p637 bra 	$L__BB1_998;
	ld.global.u32 	%r12370, [%rd120+280];
	xor.b32  	%r17144, %r17144, %r12370;
	ld.global.u32 	%r12371, [%rd120+284];
	xor.b32  	%r17143, %r17143, %r12371;
	ld.global.u32 	%r12372, [%rd120+288];
	xor.b32  	%r17142, %r17142, %r12372;
	ld.global.u32 	%r12373, [%rd120+292];
	xor.b32  	%r17141, %r17141, %r12373;
	ld.global.u32 	%r12374, [%rd120+296];
	xor.b32  	%r17140, %r17140, %r12374;
$L__BB1_998:
	and.b32  	%r12376, %r12268, 32768;
	setp.eq.s32 	%p638, %r12376, 0;
	@%p638 bra 	$L__BB1_1000;
	ld.global.u32 	%r12377, [%rd120+300];
	xor.b32  	%r17144, %r17144, %r12377;
	ld.global.u32 	%r12378, [%rd120+304];
	xor.b32  	%r17143, %r17143, %r12378;
	ld.global.u32 	%r12379, [%rd120+308];
	xor.b32  	%r17142, %r17142, %r12379;
	ld.global.u32 	%r12380, [%rd120+312];
	xor.b32  	%r17141, %r17141, %r12380;
	ld.global.u32 	%r12381, [%rd120+316];
	xor.b32  	%r17140, %r17140, %r12381;
$L__BB1_1000:
	add.s32 	%r17139, %r17139, 16;
	setp.ne.s32 	%p639, %r17139, 32;
	@%p639 bra 	$L__BB1_968;
	mad.lo.s32 	%r12382, %r17133, -31, %r4099;
	add.s32 	%r17133, %r12382, 1;
	setp.ne.s32 	%p640, %r17133, 5;
	@%p640 bra 	$L__BB1_967;
	st.local.u32 	[%rd1+4], %r17144;
	st.local.v2.u32 	[%rd1+8], {%r17143, %r17142};
	st.local.v2.u32 	[%rd1+16], {%r17141, %r17140};
	setp.ne.s64 	%p641, %rd117, 3;
	@%p641 bra 	$L__BB1_1040;
	mov.b32 	%r17232, 0;
	mov.u32 	%r17233, %r17232;
	mov.u32 	%r17234, %r17232;
	mov.u32 	%r17235, %r17232;
	mov.u32 	%r17236, %r17232;
	mov.u32 	%r17225, %r17232;
$L__BB1_1004:
	mul.wide.u32 	%rd434, %r17225, 4;
	add.s64 	%rd435, %rd1, %rd434;
	ld.local.u32 	%r4274, [%rd435+4];
	shl.b32 	%r4275, %r17225, 5;
	mov.b32 	%r17231, 0;
$L__BB1_1005:
	.pragma "nounroll";
	shr.u32 	%r12385, %r4274, %r17231;
	and.b32  	%r12386, %r12385, 1;
	setp.eq.b32 	%p642, %r12386, 1;
	not.pred 	%p643, %p642;
	add.s32 	%r12387, %r4275, %r17231;
	mul.lo.s32 	%r12388, %r12387, 5;
	mul.wide.u32 	%rd436, %r12388, 4;
	add.s64 	%rd121, %rd118, %rd436;
	@%p643 bra 	$L__BB1_1007;
	ld.global.u32 	%r12389, [%rd121];
	xor.b32  	%r17236, %r17236, %r12389;
	ld.global.u32 	%r12390, [%rd121+4];
	xor.b32  	%r17235, %r17235, %r12390;
	ld.global.u32 	%r12391, [%rd121+8];
	xor.b32  	%r17234, %r17234, %r12391;
	ld.global.u32 	%r12392, [%rd121+12];
	xor.b32  	%r17233, %r17233, %r12392;
	ld.global.u32 	%r12393, [%rd121+16];
	xor.b32  	%r17232, %r17232, %r12393;
$L__BB1_1007:
	and.b32  	%r12395, %r12385, 2;
	setp.eq.s32 	%p644, %r12395, 0;
	@%p644 bra 	$L__BB1_1009;
	ld.global.u32 	%r12396, [%rd121+20];
	xor.b32  	%r17236, %r17236, %r12396;
	ld.global.u32 	%r12397, [%rd121+24];
	xor.b32  	%r17235, %r17235, %r12397;
	ld.global.u32 	%r12398, [%rd121+28];
	xor.b32  	%r17234, %r17234, %r12398;
	ld.global.u32 	%r12399, [%rd121+32];
	xor.b32  	%r17233, %r17233, %r12399;
	ld.global.u32 	%r12400, [%rd121+36];
	xor.b32  	%r17232, %r17232, %r12400;
$L__BB1_1009:
	and.b32  	%r12402, %r12385, 4;
	setp.eq.s32 	%p645, %r12402, 0;
	@%p645 bra 	$L__BB1_1011;
	ld.global.u32 	%r12403, [%rd121+40];
	xor.b32  	%r17236, %r17236, %r12403;
	ld.global.u32 	%r12404, [%rd121+44];
	xor.b32  	%r17235, %r17235, %r12404;
	ld.global.u32 	%r12405, [%rd121+48];
	xor.b32  	%r17234, %r17234, %r12405;
	ld.global.u32 	%r12406, [%rd121+52];
	xor.b32  	%r17233, %r17233, %r12406;
	ld.global.u32 	%r12407, [%rd121+56];
	xor.b32  	%r17232, %r17232, %r12407;
$L__BB1_1011:
	and.b32  	%r12409, %r12385, 8;
	setp.eq.s32 	%p646, %r12409, 0;
	@%p646 bra 	$L__BB1_1013;
	ld.global.u32 	%r12410, [%rd121+60];
	xor.b32  	%r17236, %r17236, %r12410;
	ld.global.u32 	%r12411, [%rd121+64];
	xor.b32  	%r17235, %r17235, %r12411;
	ld.global.u32 	%r12412, [%rd121+68];
	xor.b32  	%r17234, %r17234, %r12412;
	ld.global.u32 	%r12413, [%rd121+72];
	xor.b32  	%r17233, %r17233, %r12413;
	ld.global.u32 	%r12414, [%rd121+76];
	xor.b32  	%r17232, %r17232, %r12414;
$L__BB1_1013:
	and.b32  	%r12416, %r12385, 16;
	setp.eq.s32 	%p647, %r12416, 0;
	@%p647 bra 	$L__BB1_1015;
	ld.global.u32 	%r12417, [%rd121+80];
	xor.b32  	%r17236, %r17236, %r12417;
	ld.global.u32 	%r12418, [%rd121+84];
	xor.b32  	%r17235, %r17235, %r12418;
	ld.global.u32 	%r12419, [%rd121+88];
	xor.b32  	%r17234, %r17234, %r12419;
	ld.global.u32 	%r12420, [%rd121+92];
	xor.b32  	%r17233, %r17233, %r12420;
	ld.global.u32 	%r12421, [%rd121+96];
	xor.b32  	%r17232, %r17232, %r12421;
$L__BB1_1015:
	and.b32  	%r12423, %r12385, 32;
	setp.eq.s32 	%p648, %r12423, 0;
	@%p648 bra 	$L__BB1_1017;
	ld.global.u32 	%r12424, [%rd121+100];
	xor.b32  	%r17236, %r17236, %r12424;
	ld.global.u32 	%r12425, [%rd121+104];
	xor.b32  	%r17235, %r17235, %r12425;
	ld.global.u32 	%r12426, [%rd121+108];
	xor.b32  	%r17234, %r17234, %r12426;
	ld.global.u32 	%r12427, [%rd121+112];
	xor.b32  	%r17233, %r17233, %r12427;
	ld.global.u32 	%r12428, [%rd121+116];
	xor.b32  	%r17232, %r17232, %r12428;
$L__BB1_1017:
	and.b32  	%r12430, %r12385, 64;
	setp.eq.s32 	%p649, %r12430, 0;
	@%p649 bra 	$L__BB1_1019;
	ld.global.u32 	%r12431, [%rd121+120];
	xor.b32  	%r17236, %r17236, %r12431;
	ld.global.u32 	%r12432, [%rd121+124];
	xor.b32  	%r17235, %r17235, %r12432;
	ld.global.u32 	%r12433, [%rd121+128];
	xor.b32  	%r17234, %r17234, %r12433;
	ld.global.u32 	%r12434, [%rd121+132];
	xor.b32  	%r17233, %r17233, %r12434;
	ld.global.u32 	%r12435, [%rd121+136];
	xor.b32  	%r17232, %r17232, %r12435;
$L__BB1_1019:
	and.b32  	%r12437, %r12385, 128;
	setp.eq.s32 	%p650, %r12437, 0;
	@%p650 bra 	$L__BB1_1021;
	ld.global.u32 	%r12438, [%rd121+140];
	xor.b32  	%r17236, %r17236, %r12438;
	ld.global.u32 	%r12439, [%rd121+144];
	xor.b32  	%r17235, %r17235, %r12439;
	ld.global.u32 	%r12440, [%rd121+148];
	xor.b32  	%r17234, %r17234, %r12440;
	ld.global.u32 	%r12441, [%rd121+152];
	xor.b32  	%r17233, %r17233, %r12441;
	ld.global.u32 	%r12442, [%rd121+156];
	xor.b32  	%r17232, %r17232, %r12442;
$L__BB1_1021:
	and.b32  	%r12444, %r12385, 256;
	setp.eq.s32 	%p651, %r12444, 0;
	@%p651 bra 	$L__BB1_1023;
	ld.global.u32 	%r12445, [%rd121+160];
	xor.b32  	%r17236, %r17236, %r12445;
	ld.global.u32 	%r12446, [%rd121+164];
	xor.b32  	%r17235, %r17235, %r12446;
	ld.global.u32 	%r12447, [%rd121+168];
	xor.b32  	%r17234, %r17234, %r12447;
	ld.global.u32 	%r12448, [%rd121+172];
	xor.b32  	%r17233, %r17233, %r12448;
	ld.global.u32 	%r12449, [%rd121+176];
	xor.b32  	%r17232, %r17232, %r12449;
$L__BB1_1023:
	and.b32  	%r12451, %r12385, 512;
	setp.eq.s32 	%p652, %r12451, 0;
	@%p652 bra 	$L__BB1_1025;
	ld.global.u32 	%r12452, [%rd121+180];
	xor.b32  	%r17236, %r17236, %r12452;
	ld.global.u32 	%r12453, [%rd121+184];
	xor.b32  	%r17235, %r17235, %r12453;
	ld.global.u32 	%r12454, [%rd121+188];
	xor.b32  	%r17234, %r17234, %r12454;
	ld.global.u32 	%r12455, [%rd121+192];
	xor.b32  	%r17233, %r17233, %r12455;
	ld.global.u32 	%r12456, [%rd121+196];
	xor.b32  	%r17232, %r17232, %r12456;
$L__BB1_1025:
	and.b32  	%r12458, %r12385, 1024;
	setp.eq.s32 	%p653, %r12458, 0;
	@%p653 bra 	$L__BB1_1027;
	ld.global.u32 	%r12459, [%rd121+200];
	xor.b32  	%r17236, %r17236, %r12459;
	ld.global.u32 	%r12460, [%rd121+204];
	xor.b32  	%r17235, %r17235, %r12460;
	ld.global.u32 	%r12461, [%rd121+208];
	xor.b32  	%r17234, %r17234, %r12461;
	ld.global.u32 	%r12462, [%rd121+212];
	xor.b32  	%r17233, %r17233, %r12462;
	ld.global.u32 	%r12463, [%rd121+216];
	xor.b32  	%r17232, %r17232, %r12463;
$L__BB1_1027:
	and.b32  	%r12465, %r12385, 2048;
	setp.eq.s32 	%p654, %r12465, 0;
	@%p654 bra 	$L__BB1_1029;
	ld.global.u32 	%r12466, [%rd121+220];
	xor.b32  	%r17236, %r17236, %r12466;
	ld.global.u32 	%r12467, [%rd121+224];
	xor.b32  	%r17235, %r17235, %r12467;
	ld.global.u32 	%r12468, [%rd121+228];
	xor.b32  	%r17234, %r17234, %r12468;
	ld.global.u32 	%r12469, [%rd121+232];
	xor.b32  	%r17233, %r17233, %r12469;
	ld.global.u32 	%r12470, [%rd121+236];
	xor.b32  	%r17232, %r17232, %r12470;
$L__BB1_1029:
	and.b32  	%r12472, %r12385, 4096;
	setp.eq.s32 	%p655, %r12472, 0;
	@%p655 bra 	$L__BB1_1031;
	ld.global.u32 	%r12473, [%rd121+240];
	xor.b32  	%r17236, %r17236, %r12473;
	ld.global.u32 	%r12474, [%rd121+244];
	xor.b32  	%r17235, %r17235, %r12474;
	ld.global.u32 	%r12475, [%rd121+248];
	xor.b32  	%r17234, %r17234, %r12475;
	ld.global.u32 	%r12476, [%rd121+252];
	xor.b32  	%r17233, %r17233, %r12476;
	ld.global.u32 	%r12477, [%rd121+256];
	xor.b32  	%r17232, %r17232, %r12477;
$L__BB1_1031:
	and.b32  	%r12479, %r12385, 8192;
	setp.eq.s32 	%p656, %r12479, 0;
	@%p656 bra 	$L__BB1_1033;
	ld.global.u32 	%r12480, [%rd121+260];
	xor.b32  	%r17236, %r17236, %r12480;
	ld.global.u32 	%r12481, [%rd121+264];
	xor.b32  	%r17235, %r17235, %r12481;
	ld.global.u32 	%r12482, [%rd121+268];
	xor.b32  	%r17234, %r17234, %r12482;
	ld.global.u32 	%r12483, [%rd121+272];
	xor.b32  	%r17233, %r17233, %r12483;
	ld.global.u32 	%r12484, [%rd121+276];
	xor.b32  	%r17232, %r17232, %r12484;
$L__BB1_1033:
	and.b32  	%r12486, %r12385, 16384;
	setp.eq.s32 	%p657, %r12486, 0;
	@%p657 bra 	$L__BB1_1035;
	ld.global.u32 	%r12487, [%rd121+280];
	xor.b32  	%r17236, %r17236, %r12487;
	ld.global.u32 	%r12488, [%rd121+284];
	xor.b32  	%r17235, %r17235, %r12488;
	ld.global.u32 	%r12489, [%rd121+288];
	xor.b32  	%r17234, %r17234, %r12489;
	ld.global.u32 	%r12490, [%rd121+292];
	xor.b32  	%r17233, %r17233, %r12490;
	ld.global.u32 	%r12491, [%rd121+296];
	xor.b32  	%r17232, %r17232, %r12491;
$L__BB1_1035:
	and.b32  	%r12493, %r12385, 32768;
	setp.eq.s32 	%p658, %r12493, 0;
	@%p658 bra 	$L__BB1_1037;
	ld.global.u32 	%r12494, [%rd121+300];
	xor.b32  	%r17236, %r17236, %r12494;
	ld.global.u32 	%r12495, [%rd121+304];
	xor.b32  	%r17235, %r17235, %r12495;
	ld.global.u32 	%r12496, [%rd121+308];
	xor.b32  	%r17234, %r17234, %r12496;
	ld.global.u32 	%r12497, [%rd121+312];
	xor.b32  	%r17233, %r17233, %r12497;
	ld.global.u32 	%r12498, [%rd121+316];
	xor.b32  	%r17232, %r17232, %r12498;
$L__BB1_1037:
	add.s32 	%r17231, %r17231, 16;
	setp.ne.s32 	%p659, %r17231, 32;
	@%p659 bra 	$L__BB1_1005;
	mad.lo.s32 	%r12499, %r17225, -31, %r4275;
	add.s32 	%r17225, %r12499, 1;
	setp.ne.s32 	%p660, %r17225, 5;
	@%p660 bra 	$L__BB1_1004;
	st.local.u32 	[%rd1+4], %r17236;
	st.local.v2.u32 	[%rd1+8], {%r17235, %r17234};
	st.local.v2.u32 	[%rd1+16], {%r17233, %r17232};
$L__BB1_1040:
	shr.u64 	%rd710, %rd116, 2;
	add.s32 	%r17035, %r17035, 1;
	setp.gt.u64 	%p661, %rd116, 3;
	@%p661 bra 	$L__BB1_928;
$L__BB1_1041:
	mov.b32 	%r12500, 0;
	st.local.v2.u32 	[%rd2], {%r3914, %r12500};
	st.local.u64 	[%rd2+8], %rd206;
	st.local.u64 	[%rd2+16], %rd207;
	mov.u64 	%rd437, $str;
	cvta.global.u64 	%rd438, %rd437;
	add.u64 	%rd439, %SP, 48;
	{ // callseq 33, 0
	.param .b64 param0;
	st.param.b64 	[param0], %rd438;
	.param .b64 param1;
	st.param.b64 	[param1], %rd439;
	.param .b32 retval0;
	call.uni (retval0), 
	vprintf, 
	(
	param0, 
	param1
	);
	ld.param.b32 	%r12501, [retval0];
	} // callseq 33
	bra.uni 	$L__BB1_2022;
$L__BB1_1042:
	ld.global.u32 	%r11800, [%rd111];
	xor.b32  	%r16769, %r16769, %r11800;
	ld.global.u32 	%r11801, [%rd111+4];
	xor.b32  	%r16768, %r16768, %r11801;
	ld.global.u32 	%r11802, [%rd111+8];
	xor.b32  	%r16767, %r16767, %r11802;
	ld.global.u32 	%r11803, [%rd111+12];
	xor.b32  	%r16766, %r16766, %r11803;
	ld.global.u32 	%r11804, [%rd111+16];
	xor.b32  	%r16765, %r16765, %r11804;
	bra.uni 	$L__BB1_816;
$L__BB1_1043:
	setp.le.u64 	%p3, %rd207, %rd208;
	@%p3 bra 	$L__BB1_1560;
	cvt.u64.u32 	%rd266, %r2237;
	setp.le.s64 	%p252, %rd70, %rd266;
	@%p252 bra 	$L__BB1_1300;
	add.s32 	%r4450, %r2238, %r2237;
	st.local.v2.u32 	[%rd1], {%r2239, %r16470};
	st.local.v2.u32 	[%rd1+8], {%r16469, %r16468};
	st.local.v2.u32 	[%rd1+16], {%r16467, %r16466};
	setp.eq.s32 	%p253, %r4450, 0;
	mov.u32 	%r17709, %r16466;
	mov.u32 	%r17710, %r16467;
	mov.u32 	%r17711, %r16468;
	mov.u32 	%r17712, %r16469;
	mov.u32 	%r17713, %r16470;
	@%p253 bra 	$L__BB1_1159;
	cvt.u64.u32 	%rd711, %r4450;
	mov.b32 	%r4456, 0;
	mov.u64 	%rd268, precalc_xorwow_matrix;
	mov.u32 	%r17709, %r16466;
	mov.u32 	%r17710, %r16467;
	mov.u32 	%r17711, %r16468;
	mov.u32 	%r17712, %r16469;
	mov.u32 	%r17713, %r16470;
$L__BB1_1047:
	mov.u64 	%rd125, %rd711;
	and.b64  	%rd126, %rd125, 3;
	setp.eq.s64 	%p254, %rd126, 0;
	@%p254 bra 	$L__BB1_1158;
	mul.wide.u32 	%rd267, %r4456, 3200;
	add.s64 	%rd165, %rd268, %rd267;
	mov.b32 	%r17709, 0;
	mov.u32 	%r17710, %r17709;
	mov.u32 	%r17711, %r17709;
	mov.u32 	%r17712, %r17709;
	mov.u32 	%r17713, %r17709;
	mov.u32 	%r17323, %r17709;
$L__BB1_1049:
	mul.wide.u32 	%rd269, %r17323, 4;
	add.s64 	%rd270, %rd1, %rd269;
	ld.local.u32 	%r4463, [%rd270+4];
	shl.b32 	%r4464, %r17323, 5;
	mov.b32 	%r17329, 0;
$L__BB1_1050:
	.pragma "nounroll";
	shr.u32 	%r10222, %r4463, %r17329;
	and.b32  	%r10223, %r10222, 1;
	setp.eq.b32 	%p255, %r10223, 1;
	add.s32 	%r10224, %r4464, %r17329;
	mul.lo.s32 	%r10225, %r10224, 5;
	mul.wide.u32 	%rd271, %r10225, 4;
	add.s64 	%rd127, %rd165, %rd271;
	@%p255 bra 	$L__BB1_1559;
$L__BB1_1051:
	and.b32  	%r10232, %r10222, 2;
	setp.eq.s32 	%p256, %r10232, 0;
	@%p256 bra 	$L__BB1_1053;
	ld.global.u32 	%r10233, [%rd127+20];
	xor.b32  	%r17713, %r17713, %r10233;
	ld.global.u32 	%r10234, [%rd127+24];
	xor.b32  	%r17712, %r17712, %r10234;
	ld.global.u32 	%r10235, [%rd127+28];
	xor.b32  	%r17711, %r17711, %r10235;
	ld.global.u32 	%r10236, [%rd127+32];
	xor.b32  	%r17710, %r17710, %r10236;
	ld.global.u32 	%r10237, [%rd127+36];
	xor.b32  	%r17709, %r17709, %r10237;
$L__BB1_1053:
	and.b32  	%r10239, %r10222, 4;
	setp.eq.s32 	%p257, %r10239, 0;
	@%p257 bra 	$L__BB1_1055;
	ld.global.u32 	%r10240, [%rd127+40];
	xor.b32  	%r17713, %r17713, %r10240;
	ld.global.u32 	%r10241, [%rd127+44];
	xor.b32  	%r17712, %r17712, %r10241;
	ld.global.u32 	%r10242, [%rd127+48];
	xor.b32  	%r17711, %r17711, %r10242;
	ld.global.u32 	%r10243, [%rd127+52];
	xor.b32  	%r17710, %r17710, %r10243;
	ld.global.u32 	%r10244, [%rd127+56];
	xor.b32  	%r17709, %r17709, %r10244;
$L__BB1_1055:
	and.b32  	%r10246, %r10222, 8;
	setp.eq.s32 	%p258, %r10246, 0;
	@%p258 bra 	$L__BB1_1057;
	ld.global.u32 	%r10247, [%rd127+60];
	xor.b32  	%r17713, %r17713, %r10247;
	ld.global.u32 	%r10248, [%rd127+64];
	xor.b32  	%r17712, %r17712, %r10248;
	ld.global.u32 	%r10249, [%rd127+68];
	xor.b32  	%r17711, %r17711, %r10249;
	ld.global.u32 	%r10250, [%rd127+72];
	xor.b32  	%r17710, %r17710, %r10250;
	ld.global.u32 	%r10251, [%rd127+76];
	xor.b32  	%r17709, %r17709, %r10251;
$L__BB1_1057:
	and.b32  	%r10253, %r10222, 16;
	setp.eq.s32 	%p259, %r10253, 0;
	@%p259 bra 	$L__BB1_1059;
	ld.global.u32 	%r10254, [%rd127+80];
	xor.b32  	%r17713, %r17713, %r10254;
	ld.global.u32 	%r10255, [%rd127+84];
	xor.b32  	%r17712, %r17712, %r10255;
	ld.global.u32 	%r10256, [%rd127+88];
	xor.b32  	%r17711, %r17711, %r10256;
	ld.global.u32 	%r10257, [%rd127+92];
	xor.b32  	%r17710, %r17710, %r10257;
	ld.global.u32 	%r10258, [%rd127+96];
	xor.b32  	%r17709, %r17709, %r10258;
$L__BB1_1059:
	and.b32  	%r10260, %r10222, 32;
	setp.eq.s32 	%p260, %r10260, 0;
	@%p260 bra 	$L__BB1_1061;
	ld.global.u32 	%r10261, [%rd127+100];
	xor.b32  	%r17713, %r17713, %r10261;
	ld.global.u32 	%r10262, [%rd127+104];
	xor.b32  	%r17712, %r17712, %r10262;
	ld.global.u32 	%r10263, [%rd127+108];
	xor.b32  	%r17711, %r17711, %r10263;
	ld.global.u32 	%r10264, [%rd127+112];
	xor.b32  	%r17710, %r17710, %r10264;
	ld.global.u32 	%r10265, [%rd127+116];
	xor.b32  	%r17709, %r17709, %r10265;
$L__BB1_1061:
	and.b32  	%r10267, %r10222, 64;
	setp.eq.s32 	%p261, %r10267, 0;
	@%p261 bra 	$L__BB1_1063;
	ld.global.u32 	%r10268, [%rd127+120];
	xor.b32  	%r17713, %r17713, %r10268;
	ld.global.u32 	%r10269, [%rd127+124];
	xor.b32  	%r17712, %r17712, %r10269;
	ld.global.u32 	%r10270, [%rd127+128];
	xor.b32  	%r17711, %r17711, %r10270;
	ld.global.u32 	%r10271, [%rd127+132];
	xor.b32  	%r17710, %r17710, %r10271;
	ld.global.u32 	%r10272, [%rd127+136];
	xor.b32  	%r17709, %r17709, %r10272;
$L__BB1_1063:
	and.b32  	%r10274, %r10222, 128;
	setp.eq.s32 	%p262, %r10274, 0;
	@%p262 bra 	$L__BB1_1065;
	ld.global.u32 	%r10275, [%rd127+140];
	xor.b32  	%r17713, %r17713, %r10275;
	ld.global.u32 	%r10276, [%rd127+144];
	xor.b32  	%r17712, %r17712, %r10276;
	ld.global.u32 	%r10277, [%rd127+148];
	xor.b32  	%r17711, %r17711, %r10277;
	ld.global.u32 	%r10278, [%rd127+152];
	xor.b32  	%r17710, %r17710, %r10278;
	ld.global.u32 	%r10279, [%rd127+156];
	xor.b32  	%r17709, %r17709, %r10279;
$L__BB1_1065:
	and.b32  	%r10281, %r10222, 256;
	setp.eq.s32 	%p263, %r10281, 0;
	@%p263 bra 	$L__BB1_1067;
	ld.global.u32 	%r10282, [%rd127+160];
	xor.b32  	%r17713, %r17713, %r10282;
	ld.global.u32 	%r10283, [%rd127+164];
	xor.b32  	%r17712, %r17712, %r10283;
	ld.global.u32 	%r10284, [%rd127+168];
	xor.b32  	%r17711, %r17711, %r10284;
	ld.global.u32 	%r10285, [%rd127+172];
	xor.b32  	%r17710, %r17710, %r10285;
	ld.global.u32 	%r10286, [%rd127+176];
	xor.b32  	%r17709, %r17709, %r10286;
$L__BB1_1067:
	and.b32  	%r10288, %r10222, 512;
	setp.eq.s32 	%p264, %r10288, 0;
	@%p264 bra 	$L__BB1_1069;
	ld.global.u32 	%r10289, [%rd127+180];
	xor.b32  	%r17713, %r17713, %r10289;
	ld.global.u32 	%r10290, [%rd127+184];
	xor.b32  	%r17712, %r17712, %r10290;
	ld.global.u32 	%r10291, [%rd127+188];
	xor.b32  	%r17711, %r17711, %r10291;
	ld.global.u32 	%r10292, [%rd127+192];
	xor.b32  	%r17710, %r17710, %r10292;
	ld.global.u32 	%r10293, [%rd127+196];
	xor.b32  	%r17709, %r17709, %r10293;
$L__BB1_1069:
	and.b32  	%r10295, %r10222, 1024;
	setp.eq.s32 	%p265, %r10295, 0;
	@%p265 bra 	$L__BB1_1071;
	ld.global.u32 	%r10296, [%rd127+200];
	xor.b32  	%r17713, %r17713, %r10296;
	ld.global.u32 	%r10297, [%rd127+204];
	xor.b32  	%r17712, %r17712, %r10297;
	ld.global.u32 	%r10298, [%rd127+208];
	xor.b32  	%r17711, %r17711, %r10298;
	ld.global.u32 	%r10299, [%rd127+212];
	xor.b32  	%r17710, %r17710, %r10299;
	ld.global.u32 	%r10300, [%rd127+216];
	xor.b32  	%r17709, %r17709, %r10300;
$L__BB1_1071:
	and.b32  	%r10302, %r10222, 2048;
	setp.eq.s32 	%p266, %r10302, 0;
	@%p266 bra 	$L__BB1_1073;
	ld.global.u32 	%r10303, [%rd127+220];
	xor.b32  	%r17713, %r17713, %r10303;
	ld.global.u32 	%r10304, [%rd127+224];
	xor.b32  	%r17712, %r17712, %r10304;
	ld.global.u32 	%r10305, [%rd127+228];
	xor.b32  	%r17711, %r17711, %r10305;
	ld.global.u32 	%r10306, [%rd127+232];
	xor.b32  	%r17710, %r17710, %r10306;
	ld.global.u32 	%r10307, [%rd127+236];
	xor.b32  	%r17709, %r17709, %r10307;
$L__BB1_1073:
	and.b32  	%r10309, %r10222, 4096;
	setp.eq.s32 	%p267, %r10309, 0;
	@%p267 bra 	$L__BB1_1075;
	ld.global.u32 	%r10310, [%rd127+240];
	xor.b32  	%r17713, %r17713, %r10310;
	ld.global.u32 	%r10311, [%rd127+244];
	xor.b32  	%r17712, %r17712, %r10311;
	ld.global.u32 	%r10312, [%rd127+248];
	xor.b32  	%r17711, %r17711, %r10312;
	ld.global.u32 	%r10313, [%rd127+252];
	xor.b32  	%r17710, %r17710, %r10313;
	ld.global.u32 	%r10314, [%rd127+256];
	xor.b32  	%r17709, %r17709, %r10314;
$L__BB1_1075:
	and.b32  	%r10316, %r10222, 8192;
	setp.eq.s32 	%p268, %r10316, 0;
	@%p268 bra 	$L__BB1_1077;
	ld.global.u32 	%r10317, [%rd127+260];
	xor.b32  	%r17713, %r17713, %r10317;
	ld.global.u32 	%r10318, [%rd127+264];
	xor.b32  	%r17712, %r17712, %r10318;
	ld.global.u32 	%r10319, [%rd127+268];
	xor.b32  	%r17711, %r17711, %r10319;
	ld.global.u32 	%r10320, [%rd127+272];
	xor.b32  	%r17710, %r17710, %r10320;
	ld.global.u32 	%r10321, [%rd127+276];
	xor.b32  	%r17709, %r17709, %r10321;
$L__BB1_1077:
	and.b32  	%r10323, %r10222, 16384;
	setp.eq.s32 	%p269, %r10323, 0;
	@%p269 bra 	$L__BB1_1079;
	ld.global.u32 	%r10324, [%rd127+280];
	xor.b32  	%r17713, %r17713, %r10324;
	ld.global.u32 	%r10325, [%rd127+284];
	xor.b32  	%r17712, %r17712, %r10325;
	ld.global.u32 	%r10326, [%rd127+288];
	xor.b32  	%r17711, %r17711, %r10326;
	ld.global.u32 	%r10327, [%rd127+292];
	xor.b32  	%r17710, %r17710, %r10327;
	ld.global.u32 	%r10328, [%rd127+296];
	xor.b32  	%r17709, %r17709, %r10328;
$L__BB1_1079:
	and.b32  	%r10330, %r10222, 32768;
	setp.eq.s32 	%p270, %r10330, 0;
	@%p270 bra 	$L__BB1_1081;
	ld.global.u32 	%r10331, [%rd127+300];
	xor.b32  	%r17713, %r17713, %r10331;
	ld.global.u32 	%r10332, [%rd127+304];
	xor.b32  	%r17712, %r17712, %r10332;
	ld.global.u32 	%r10333, [%rd127+308];
	xor.b32  	%r17711, %r17711, %r10333;
	ld.global.u32 	%r10334, [%rd127+312];
	xor.b32  	%r17710, %r17710, %r10334;
	ld.global.u32 	%r10335, [%rd127+316];
	xor.b32  	%r17709, %r17709, %r10335;
$L__BB1_1081:
	add.s32 	%r17329, %r17329, 16;
	setp.ne.s32 	%p271, %r17329, 32;
	@%p271 bra 	$L__BB1_1050;
	mad.lo.s32 	%r10336, %r17323, -31, %r4464;
	add.s32 	%r17323, %r10336, 1;
	setp.eq.s32 	%p272, %r17323, 5;
	@%p272 bra 	$L__BB1_1083;
	bra.uni 	$L__BB1_1049;
$L__BB1_1083:
	st.local.u32 	[%rd1+4], %r17713;
	st.local.v2.u32 	[%rd1+8], {%r17712, %r17711};
	st.local.v2.u32 	[%rd1+16], {%r17710, %r17709};
	setp.eq.s64 	%p273, %rd126, 1;
	@%p273 bra 	$L__BB1_1158;
	mov.b32 	%r17709, 0;
	mov.u32 	%r17710, %r17709;
	mov.u32 	%r17711, %r17709;
	mov.u32 	%r17712, %r17709;
	mov.u32 	%r17713, %r17709;
	mov.u32 	%r17415, %r17709;
$L__BB1_1085:
	mul.wide.u32 	%rd272, %r17415, 4;
	add.s64 	%rd273, %rd1, %rd272;
	ld.local.u32 	%r4634, [%rd273+4];
	shl.b32 	%r4635, %r17415, 5;
	mov.b32 	%r17421, 0;
$L__BB1_1086:
	.pragma "nounroll";
	shr.u32 	%r10339, %r4634, %r17421;
	and.b32  	%r10340, %r10339, 1;
	setp.eq.b32 	%p274, %r10340, 1;
	not.pred 	%p275, %p274;
	add.s32 	%r10341, %r4635, %r17421;
	mul.lo.s32 	%r10342, %r10341, 5;
	mul.wide.u32 	%rd274, %r10342, 4;
	add.s64 	%rd128, %rd165, %rd274;
	@%p275 bra 	$L__BB1_1088;
	ld.global.u32 	%r10343, [%rd128];
	xor.b32  	%r17713, %r17713, %r10343;
	ld.global.u32 	%r10344, [%rd128+4];
	xor.b32  	%r17712, %r17712, %r10344;
	ld.global.u32 	%r10345, [%rd128+8];
	xor.b32  	%r17711, %r17711, %r10345;
	ld.global.u32 	%r10346, [%rd128+12];
	xor.b32  	%r17710, %r17710, %r10346;
	ld.global.u32 	%r10347, [%rd128+16];
	xor.b32  	%r17709, %r17709, %r10347;
$L__BB1_1088:
	and.b32  	%r10349, %r10339, 2;
	setp.eq.s32 	%p276, %r10349, 0;
	@%p276 bra 	$L__BB1_1090;
	ld.global.u32 	%r10350, [%rd128+20];
	xor.b32  	%r17713, %r17713, %r10350;
	ld.global.u32 	%r10351, [%rd128+24];
	xor.b32  	%r17712, %r17712, %r10351;
	ld.global.u32 	%r10352, [%rd128+28];
	xor.b32  	%r17711, %r17711, %r10352;
	ld.global.u32 	%r10353, [%rd128+32];
	xor.b32  	%r17710, %r17710, %r10353;
	ld.global.u32 	%r10354, [%rd128+36];
	xor.b32  	%r17709, %r17709, %r10354;
$L__BB1_1090:
	and.b32  	%r10356, %r10339, 4;
	setp.eq.s32 	%p277, %r10356, 0;
	@%p277 bra 	$L__BB1_1092;
	ld.global.u32 	%r10357, [%rd128+40];
	xor.b32  	%r17713, %r17713, %r10357;
	ld.global.u32 	%r10358, [%rd128+44];
	xor.b32  	%r17712, %r17712, %r10358;
	ld.global.u32 	%r10359, [%rd128+48];
	xor.b32  	%r17711, %r17711, %r10359;
	ld.global.u32 	%r10360, [%rd128+52];
	xor.b32  	%r17710, %r17710, %r10360;
	ld.global.u32 	%r10361, [%rd128+56];
	xor.b32  	%r17709, %r17709, %r10361;
$L__BB1_1092:
	and.b32  	%r10363, %r10339, 8;
	setp.eq.s32 	%p278, %r10363, 0;
	@%p278 bra 	$L__BB1_1094;
	ld.global.u32 	%r10364, [%rd128+60];
	xor.b32  	%r17713, %r17713, %r10364;
	ld.global.u32 	%r10365, [%rd128+64];
	xor.b32  	%r17712, %r17712, %r10365;
	ld.global.u32 	%r10366, [%rd128+68];
	xor.b32  	%r17711, %r17711, %r10366;
	ld.global.u32 	%r10367, [%rd128+72];
	xor.b32  	%r17710, %r17710, %r10367;
	ld.global.u32 	%r10368, [%rd128+76];
	xor.b32  	%r17709, %r17709, %r10368;
$L__BB1_1094:
	and.b32  	%r10370, %r10339, 16;
	setp.eq.s32 	%p279, %r10370, 0;
	@%p279 bra 	$L__BB1_1096;
	ld.global.u32 	%r10371, [%rd128+80];
	xor.b32  	%r17713, %r17713, %r10371;
	ld.global.u32 	%r10372, [%rd128+84];
	xor.b32  	%r17712, %r17712, %r10372;
	ld.global.u32 	%r10373, [%rd128+88];
	xor.b32  	%r17711, %r17711, %r10373;
	ld.global.u32 	%r10374, [%rd128+92];
	xor.b32  	%r17710, %r17710, %r10374;
	ld.global.u32 	%r10375, [%rd128+96];
	xor.b32  	%r17709, %r17709, %r10375;
$L__BB1_1096:
	and.b32  	%r10377, %r10339, 32;
	setp.eq.s32 	%p280, %r10377, 0;
	@%p280 bra 	$L__BB1_1098;
	ld.global.u32 	%r10378, [%rd128+100];
	xor.b32  	%r17713, %r17713, %r10378;
	ld.global.u32 	%r10379, [%rd128+104];
	xor.b32  	%r17712, %r17712, %r10379;
	ld.global.u32 	%r10380, [%rd128+108];
	xor.b32  	%r17711, %r17711, %r10380;
	ld.global.u32 	%r10381, [%rd128+112];
	xor.b32  	%r17710, %r17710, %r10381;
	ld.global.u32 	%r10382, [%rd128+116];
	xor.b32  	%r17709, %r17709, %r10382;
$L__BB1_1098:
	and.b32  	%r10384, %r10339, 64;
	setp.eq.s32 	%p281, %r10384, 0;
	@%p281 bra 	$L__BB1_1100;
	ld.global.u32 	%r10385, [%rd128+120];
	xor.b32  	%r17713, %r17713, %r10385;
	ld.global.u32 	%r10386, [%rd128+124];
	xor.b32  	%r17712, %r17712, %r10386;
	ld.global.u32 	%r10387, [%rd128+128];
	xor.b32  	%r17711, %r17711, %r10387;
	ld.global.u32 	%r10388, [%rd128+132];
	xor.b32  	%r17710, %r17710, %r10388;
	ld.global.u32 	%r10389, [%rd128+136];
	xor.b32  	%r17709, %r17709, %r10389;
$L__BB1_1100:
	and.b32  	%r10391, %r10339, 128;
	setp.eq.s32 	%p282, %r10391, 0;
	@%p282 bra 	$L__BB1_1102;
	ld.global.u32 	%r10392, [%rd128+140];
	xor.b32  	%r17713, %r17713, %r10392;
	ld.global.u32 	%r10393, [%rd128+144];
	xor.b32  	%r17712, %r17712, %r10393;
	ld.global.u32 	%r10394, [%rd128+148];
	xor.b32  	%r17711, %r17711, %r10394;
	ld.global.u32 	%r10395, [%rd128+152];
	xor.b32  	%r17710, %r17710, %r10395;
	ld.global.u32 	%r10396, [%rd128+156];
	xor.b32  	%r17709, %r17709, %r10396;
$L__BB1_1102:
	and.b32  	%r10398, %r10339, 256;
	setp.eq.s32 	%p283, %r10398, 0;
	@%p283 bra 	$L__BB1_1104;
	ld.global.u32 	%r10399, [%rd128+160];
	xor.b32  	%r17713, %r17713, %r10399;
	ld.global.u32 	%r10400, [%rd128+164];
	xor.b32  	%r17712, %r17712, %r10400;
	ld.global.u32 	%r10401, [%rd128+168];
	xor.b32  	%r17711, %r17711, %r10401;
	ld.global.u32 	%r10402, [%rd128+172];
	xor.b32  	%r17710, %r17710, %r10402;
	ld.global.u32 	%r10403, [%rd128+176];
	xor.b32  	%r17709, %r17709, %r10403;
$L__BB1_1104:
	and.b32  	%r10405, %r10339, 512;
	setp.eq.s32 	%p284, %r10405, 0;
	@%p284 bra 	$L__BB1_1106;
	ld.global.u32 	%r10406, [%rd128+180];
	xor.b32  	%r17713, %r17713, %r10406;
	ld.global.u32 	%r10407, [%rd128+184];
	xor.b32  	%r17712, %r17712, %r10407;
	ld.global.u32 	%r10408, [%rd128+188];
	xor.b32  	%r17711, %r17711, %r10408;
	ld.global.u32 	%r10409, [%rd128+192];
	xor.b32  	%r17710, %r17710, %r10409;
	ld.global.u32 	%r10410, [%rd128+196];
	xor.b32  	%r17709, %r17709, %r10410;
$L__BB1_1106:
	and.b32  	%r10412, %r10339, 1024;
	setp.eq.s32 	%p285, %r10412, 0;
	@%p285 bra 	$L__BB1_1108;
	ld.global.u32 	%r10413, [%rd128+200];
	xor.b32  	%r17713, %r17713, %r10413;
	ld.global.u32 	%r10414, [%rd128+204];
	xor.b32  	%r17712, %r17712, %r10414;
	ld.global.u32 	%r10415, [%rd128+208];
	xor.b32  	%r17711, %r17711, %r10415;
	ld.global.u32 	%r10416, [%rd128+212];
	xor.b32  	%r17710, %r17710, %r10416;
	ld.global.u32 	%r10417, [%rd128+216];
	xor.b32  	%r17709, %r17709, %r10417;
$L__BB1_1108:
	and.b32  	%r10419, %r10339, 2048;
	setp.eq.s32 	%p286, %r10419, 0;
	@%p286 bra 	$L__BB1_1110;
	ld.global.u32 	%r10420, [%rd128+220];
	xor.b32  	%r17713, %r17713, %r10420;
	ld.global.u32 	%r10421, [%rd128+224];
	xor.b32  	%r17712, %r17712, %r10421;
	ld.global.u32 	%r10422, [%rd128+228];
	xor.b32  	%r17711, %r17711, %r10422;
	ld.global.u32 	%r10423, [%rd128+232];
	xor.b32  	%r17710, %r17710, %r10423;
	ld.global.u32 	%r10424, [%rd128+236];
	xor.b32  	%r17709, %r17709, %r10424;
$L__BB1_1110:
	and.b32  	%r10426, %r10339, 4096;
	setp.eq.s32 	%p287, %r10426, 0;
	@%p287 bra 	$L__BB1_1112;
	ld.global.u32 	%r10427, [%rd128+240];
	xor.b32  	%r17713, %r17713, %r10427;
	ld.global.u32 	%r10428, [%rd128+244];
	xor.b32  	%r17712, %r17712, %r10428;
	ld.global.u32 	%r10429, [%rd128+248];
	xor.b32  	%r17711, %r17711, %r10429;
	ld.global.u32 	%r10430, [%rd128+252];
	xor.b32  	%r17710, %r17710, %r10430;
	ld.global.u32 	%r10431, [%rd128+256];
	xor.b32  	%r17709, %r17709, %r10431;
$L__BB1_1112:
	and.b32  	%r10433, %r10339, 8192;
	setp.eq.s32 	%p288, %r10433, 0;
	@%p288 bra 	$L__BB1_1114;
	ld.global.u32 	%r10434, [%rd128+260];
	xor.b32  	%r17713, %r17713, %r10434;
	ld.global.u32 	%r10435, [%rd128+264];
	xor.b32  	%r17712, %r17712, %r10435;
	ld.global.u32 	%r10436, [%rd128+268];
	xor.b32  	%r17711, %r17711, %r10436;
	ld.global.u32 	%r10437, [%rd128+272];
	xor.b32  	%r17710, %r17710, %r10437;
	ld.global.u32 	%r10438, [%rd128+276];
	xor.b32  	%r17709, %r17709, %r10438;
$L__BB1_1114:
	and.b32  	%r10440, %r10339, 16384;
	setp.eq.s32 	%p289, %r10440, 0;
	@%p289 bra 	$L__BB1_1116;
	ld.global.u32 	%r10441, [%rd128+280];
	xor.b32  	%r17713, %r17713, %r10441;
	ld.global.u32 	%r10442, [%rd128+284];
	xor.b32  	%r17712, %r17712, %r10442;
	ld.global.u32 	%r10443, [%rd128+288];
	xor.b32  	%r17711, %r17711, %r10443;
	ld.global.u32 	%r10444, [%rd128+292];
	xor.b32  	%r17710, %r17710, %r10444;
	ld.global.u32 	%r10445, [%rd128+296];
	xor.b32  	%r17709, %r17709, %r10445;
$L__BB1_1116:
	and.b32  	%r10447, %r10339, 32768;
	setp.eq.s32 	%p290, %r10447, 0;
	@%p290 bra 	$L__BB1_1118;
	ld.global.u32 	%r10448, [%rd128+300];
	xor.b32  	%r17713, %r17713, %r10448;
	ld.global.u32 	%r10449, [%rd128+304];
	xor.b32  	%r17712, %r17712, %r10449;
	ld.global.u32 	%r10450, [%rd128+308];
	xor.b32  	%r17711, %r17711, %r10450;
	ld.global.u32 	%r10451, [%rd128+312];
	xor.b32  	%r17710, %r17710, %r10451;
	ld.global.u32 	%r10452, [%rd128+316];
	xor.b32  	%r17709, %r17709, %r10452;
$L__BB1_1118:
	add.s32 	%r17421, %r17421, 16;
	setp.ne.s32 	%p291, %r17421, 32;
	@%p291 bra 	$L__BB1_1086;
	mad.lo.s32 	%r10453, %r17415, -31, %r4635;
	add.s32 	%r17415, %r10453, 1;
	setp.ne.s32 	%p292, %r17415, 5;
	@%p292 bra 	$L__BB1_1085;
	st.local.u32 	[%rd1+4], %r17713;
	st.local.v2.u32 	[%rd1+8], {%r17712, %r17711};
	st.local.v2.u32 	[%rd1+16], {%r17710, %r17709};
	setp.ne.s64 	%p293, %rd126, 3;
	@%p293 bra 	$L__BB1_1158;
	mov.b32 	%r17709, 0;
	mov.u32 	%r17710, %r17709;
	mov.u32 	%r17711, %r17709;
	mov.u32 	%r17712, %r17709;
	mov.u32 	%r17713, %r17709;
	mov.u32 	%r17507, %r17709;
$L__BB1_1122:
	mul.wide.u32 	%rd275, %r17507, 4;
	add.s64 	%rd276, %rd1, %rd275;
	ld.local.u32 	%r4810, [%rd276+4];
	shl.b32 	%r4811, %r17507, 5;
	mov.b32 	%r17513, 0;
$L__BB1_1123:
	.pragma "nounroll";
	shr.u32 	%r10456, %r4810, %r17513;
	and.b32  	%r10457, %r10456, 1;
	setp.eq.b32 	%p294, %r10457, 1;
	not.pred 	%p295, %p294;
	add.s32 	%r10458, %r4811, %r17513;
	mul.lo.s32 	%r10459, %r10458, 5;
	mul.wide.u32 	%rd277, %r10459, 4;
	add.s64 	%rd129, %rd165, %rd277;
	@%p295 bra 	$L__BB1_1125;
	ld.global.u32 	%r10460, [%rd129];
	xor.b32  	%r17713, %r17713, %r10460;
	ld.global.u32 	%r10461, [%rd129+4];
	xor.b32  	%r17712, %r17712, %r10461;
	ld.global.u32 	%r10462, [%rd129+8];
	xor.b32  	%r17711, %r17711, %r10462;
	ld.global.u32 	%r10463, [%rd129+12];
	xor.b32  	%r17710, %r17710, %r10463;
	ld.global.u32 	%r10464, [%rd129+16];
	xor.b32  	%r17709, %r17709, %r10464;
$L__BB1_1125:
	and.b32  	%r10466, %r10456, 2;
	setp.eq.s32 	%p296, %r10466, 0;
	@%p296 bra 	$L__BB1_1127;
	ld.global.u32 	%r10467, [%rd129+20];
	xor.b32  	%r17713, %r17713, %r10467;
	ld.global.u32 	%r10468, [%rd129+24];
	xor.b32  	%r17712, %r17712, %r10468;
	ld.global.u32 	%r10469, [%rd129+28];
	xor.b32  	%r17711, %r17711, %r10469;
	ld.global.u32 	%r10470, [%rd129+32];
	xor.b32  	%r17710, %r17710, %r10470;
	ld.global.u32 	%r10471, [%rd129+36];
	xor.b32  	%r17709, %r17709, %r10471;
$L__BB1_1127:
	and.b32  	%r10473, %r10456, 4;
	setp.eq.s32 	%p297, %r10473, 0;
	@%p297 bra 	$L__BB1_1129;
	ld.global.u32 	%r10474, [%rd129+40];
	xor.b32  	%r17713, %r17713, %r10474;
	ld.global.u32 	%r10475, [%rd129+44];
	xor.b32  	%r17712, %r17712, %r10475;
	ld.global.u32 	%r10476, [%rd129+48];
	xor.b32  	%r17711, %r17711, %r10476;
	ld.global.u32 	%r10477, [%rd129+52];
	xor.b32  	%r17710, %r17710, %r10477;
	ld.global.u32 	%r10478, [%rd129+56];
	xor.b32  	%r17709, %r17709, %r10478;
$L__BB1_1129:
	and.b32  	%r10480, %r10456, 8;
	setp.eq.s32 	%p298, %r10480, 0;
	@%p298 bra 	$L__BB1_1131;
	ld.global.u32 	%r10481, [%rd129+60];
	xor.b32  	%r17713, %r17713, %r10481;
	ld.global.u32 	%r10482, [%rd129+64];
	xor.b32  	%r17712, %r17712, %r10482;
	ld.global.u32 	%r10483, [%rd129+68];
	xor.b32  	%r17711, %r17711, %r10483;
	ld.global.u32 	%r10484, [%rd129+72];
	xor.b32  	%r17710, %r17710, %r10484;
	ld.global.u32 	%r10485, [%rd129+76];
	xor.b32  	%r17709, %r17709, %r10485;
$L__BB1_1131:
	and.b32  	%r10487, %r10456, 16;
	setp.eq.s32 	%p299, %r10487, 0;
	@%p299 bra 	$L__BB1_1133;
	ld.global.u32 	%r10488, [%rd129+80];
	xor.b32  	%r17713, %r17713, %r10488;
	ld.global.u32 	%r10489, [%rd129+84];
	xor.b32  	%r17712, %r17712, %r10489;
	ld.global.u32 	%r10490, [%rd129+88];
	xor.b32  	%r17711, %r17711, %r10490;
	ld.global.u32 	%r10491, [%rd129+92];
	xor.b32  	%r17710, %r17710, %r10491;
	ld.global.u32 	%r10492, [%rd129+96];
	xor.b32  	%r17709, %r17709, %r10492;
$L__BB1_1133:
	and.b32  	%r10494, %r10456, 32;
	setp.eq.s32 	%p300, %r10494, 0;
	@%p300 bra 	$L__BB1_1135;
	ld.global.u32 	%r10495, [%rd129+100];
	xor.b32  	%r17713, %r17713, %r10495;
	ld.global.u32 	%r10496, [%rd129+104];
	xor.b32  	%r17712, %r17712, %r10496;
	ld.global.u32 	%r10497, [%rd129+108];
	xor.b32  	%r17711, %r17711, %r10497;
	ld.global.u32 	%r10498, [%rd129+112];
	xor.b32  	%r17710, %r17710, %r10498;
	ld.global.u32 	%r10499, [%rd129+116];
	xor.b32  	%r17709, %r17709, %r10499;
$L__BB1_1135:
	and.b32  	%r10501, %r10456, 64;
	setp.eq.s32 	%p301, %r10501, 0;
	@%p301 bra 	$L__BB1_1137;
	ld.global.u32 	%r10502, [%rd129+120];
	xor.b32  	%r17713, %r17713, %r10502;
	ld.global.u32 	%r10503, [%rd129+124];
	xor.b32  	%r17712, %r17712, %r10503;
	ld.global.u32 	%r10504, [%rd129+128];
	xor.b32  	%r17711, %r17711, %r10504;
	ld.global.u32 	%r10505, [%rd129+132];
	xor.b32  	%r17710, %r17710, %r10505;
	ld.global.u32 	%r10506, [%rd129+136];
	xor.b32  	%r17709, %r17709, %r10506;
$L__BB1_1137:
	and.b32  	%r10508, %r10456, 128;
	setp.eq.s32 	%p302, %r10508, 0;
	@%p302 bra 	$L__BB1_1139;
	ld.global.u32 	%r10509, [%rd129+140];
	xor.b32  	%r17713, %r17713, %r10509;
	ld.global.u32 	%r10510, [%rd129+144];
	xor.b32  	%r17712, %r17712, %r10510;
	ld.global.u32 	%r10511, [%rd129+148];
	xor.b32  	%r17711, %r17711, %r10511;
	ld.global.u32 	%r10512, [%rd129+152];
	xor.b32  	%r17710, %r17710, %r10512;
	ld.global.u32 	%r10513, [%rd129+156];
	xor.b32  	%r17709, %r17709, %r10513;
$L__BB1_1139:
	and.b32  	%r10515, %r10456, 256;
	setp.eq.s32 	%p303, %r10515, 0;
	@%p303 bra 	$L__BB1_1141;
	ld.global.u32 	%r10516, [%rd129+160];
	xor.b32  	%r17713, %r17713, %r10516;
	ld.global.u32 	%r10517, [%rd129+164];
	xor.b32  	%r17712, %r17712, %r10517;
	ld.global.u32 	%r10518, [%rd129+168];
	xor.b32  	%r17711, %r17711, %r10518;
	ld.global.u32 	%r10519, [%rd129+172];
	xor.b32  	%r17710, %r17710, %r10519;
	ld.global.u32 	%r10520, [%rd129+176];
	xor.b32  	%r17709, %r17709, %r10520;
$L__BB1_1141:
	and.b32  	%r10522, %r10456, 512;
	setp.eq.s32 	%p304, %r10522, 0;
	@%p304 bra 	$L__BB1_1143;
	ld.global.u32 	%r10523, [%rd129+180];
	xor.b32  	%r17713, %r17713, %r10523;
	ld.global.u32 	%r10524, [%rd129+184];
	xor.b32  	%r17712, %r17712, %r10524;
	ld.global.u32 	%r10525, [%rd129+188];
	xor.b32  	%r17711, %r17711, %r10525;
	ld.global.u32 	%r10526, [%rd129+192];
	xor.b32  	%r17710, %r17710, %r10526;
	ld.global.u32 	%r10527, [%rd129+196];
	xor.b32  	%r17709, %r17709, %r10527;
$L__BB1_1143:
	and.b32  	%r10529, %r10456, 1024;
	setp.eq.s32 	%p305, %r10529, 0;
	@%p305 bra 	$L__BB1_1145;
	ld.global.u32 	%r10530, [%rd129+200];
	xor.b32  	%r17713, %r17713, %r10530;
	ld.global.u32 	%r10531, [%rd129+204];
	xor.b32  	%r17712, %r17712, %r10531;
	ld.global.u32 	%r10532, [%rd129+208];
	xor.b32  	%r17711, %r17711, %r10532;
	ld.global.u32 	%r10533, [%rd129+212];
	xor.b32  	%r17710, %r17710, %r10533;
	ld.global.u32 	%r10534, [%rd129+216];
	xor.b32  	%r17709, %r17709, %r10534;
$L__BB1_1145:
	and.b32  	%r10536, %r10456, 2048;
	setp.eq.s32 	%p306, %r10536, 0;
	@%p306 bra 	$L__BB1_1147;
	ld.global.u32 	%r10537, [%rd129+220];
	xor.b32  	%r17713, %r17713, %r10537;
	ld.global.u32 	%r10538, [%rd129+224];
	xor.b32  	%r17712, %r17712, %r10538;
	ld.global.u32 	%r10539, [%rd129+228];
	xor.b32  	%r17711, %r17711, %r10539;
	ld.global.u32 	%r10540, [%rd129+232];
	xor.b32  	%r17710, %r17710, %r10540;
	ld.global.u32 	%r10541, [%rd129+236];
	xor.b32  	%r17709, %r17709, %r10541;
$L__BB1_1147:
	and.b32  	%r10543, %r10456, 4096;
	setp.eq.s32 	%p307, %r10543, 0;
	@%p307 bra 	$L__BB1_1149;
	ld.global.u32 	%r10544, [%rd129+240];
	xor.b32  	%r17713, %r17713, %r10544;
	ld.global.u32 	%r10545, [%rd129+244];
	xor.b32  	%r17712, %r17712, %r10545;
	ld.global.u32 	%r10546, [%rd129+248];
	xor.b32  	%r17711, %r17711, %r10546;
	ld.global.u32 	%r10547, [%rd129+252];
	xor.b32  	%r17710, %r17710, %r10547;
	ld.global.u32 	%r10548, [%rd129+256];
	xor.b32  	%r17709, %r17709, %r10548;
$L__BB1_1149:
	and.b32  	%r10550, %r10456, 8192;
	setp.eq.s32 	%p308, %r10550, 0;
	@%p308 bra 	$L__BB1_1151;
	ld.global.u32 	%r10551, [%rd129+260];
	xor.b32  	%r17713, %r17713, %r10551;
	ld.global.u32 	%r10552, [%rd129+264];
	xor.b32  	%r17712, %r17712, %r10552;
	ld.global.u32 	%r10553, [%rd129+268];
	xor.b32  	%r17711, %r17711, %r10553;
	ld.global.u32 	%r10554, [%rd129+272];
	xor.b32  	%r17710, %r17710, %r10554;
	ld.global.u32 	%r10555, [%rd129+276];
	xor.b32  	%r17709, %r17709, %r10555;
$L__BB1_1151:
	and.b32  	%r10557, %r10456, 16384;
	setp.eq.s32 	%p309, %r10557, 0;
	@%p309 bra 	$L__BB1_1153;
	ld.global.u32 	%r10558, [%rd129+280];
	xor.b32  	%r17713, %r17713, %r10558;
	ld.global.u32 	%r10559, [%rd129+284];
	xor.b32  	%r17712, %r17712, %r10559;
	ld.global.u32 	%r10560, [%rd129+288];
	xor.b32  	%r17711, %r17711, %r10560;
	ld.global.u32 	%r10561, [%rd129+292];
	xor.b32  	%r17710, %r17710, %r10561;
	ld.global.u32 	%r10562, [%rd129+296];
	xor.b32  	%r17709, %r17709, %r10562;
$L__BB1_1153:
	and.b32  	%r10564, %r10456, 32768;
	setp.eq.s32 	%p310, %r10564, 0;
	@%p310 bra 	$L__BB1_1155;
	ld.global.u32 	%r10565, [%rd129+300];
	xor.b32  	%r17713, %r17713, %r10565;
	ld.global.u32 	%r10566, [%rd129+304];
	xor.b32  	%r17712, %r17712, %r10566;
	ld.global.u32 	%r10567, [%rd129+308];
	xor.b32  	%r17711, %r17711, %r10567;
	ld.global.u32 	%r10568, [%rd129+312];
	xor.b32  	%r17710, %r17710, %r10568;
	ld.global.u32 	%r10569, [%rd129+316];
	xor.b32  	%r17709, %r17709, %r10569;
$L__BB1_1155:
	add.s32 	%r17513, %r17513, 16;
	setp.ne.s32 	%p311, %r17513, 32;
	@%p311 bra 	$L__BB1_1123;
	mad.lo.s32 	%r10570, %r17507, -31, %r4811;
	add.s32 	%r17507, %r10570, 1;
	setp.ne.s32 	%p312, %r17507, 5;
	@%p312 bra 	$L__BB1_1122;
	st.local.u32 	[%rd1+4], %r17713;
	st.local.v2.u32 	[%rd1+8], {%r17712, %r17711};
	st.local.v2.u32 	[%rd1+16], {%r17710, %r17709};
$L__BB1_1158:
	shr.u64 	%rd711, %rd125, 2;
	add.s32 	%r4456, %r4456, 1;
	setp.lt.u64 	%p313, %rd125, 4;
	@%p313 bra 	$L__BB1_1159;
	bra.uni 	$L__BB1_1047;
$L__BB1_1159:
	mov.b32 	%r4991, 0;
	mov.u64 	%rd279, precalc_xorwow_offset_matrix;
	mov.u64 	%rd712, %rd205;
$L__BB1_1160:
	mov.u64 	%rd131, %rd712;
	and.b64  	%rd132, %rd131, 3;
	setp.eq.s64 	%p314, %rd132, 0;
	@%p314 bra 	$L__BB1_1271;
	mul.wide.u32 	%rd278, %r4991, 3200;
	add.s64 	%rd164, %rd279, %rd278;
	mov.b32 	%r17709, 0;
	mov.u32 	%r17710, %r17709;
	mov.u32 	%r17711, %r17709;
	mov.u32 	%r17712, %r17709;
	mov.u32 	%r17713, %r17709;
	mov.u32 	%r17610, %r17709;
$L__BB1_1162:
	mul.wide.u32 	%rd280, %r17610, 4;
	add.s64 	%rd281, %rd1, %rd280;
	ld.local.u32 	%r4998, [%rd281+4];
	shl.b32 	%r4999, %r17610, 5;
	mov.b32 	%r17616, 0;
$L__BB1_1163:
	.pragma "nounroll";
	shr.u32 	%r10574, %r4998, %r17616;
	and.b32  	%r10575, %r10574, 1;
	setp.eq.b32 	%p315, %r10575, 1;
	add.s32 	%r10576, %r4999, %r17616;
	mul.lo.s32 	%r10577, %r10576, 5;
	mul.wide.u32 	%rd282, %r10577, 4;
	add.s64 	%rd133, %rd164, %rd282;
	@%p315 bra 	$L__BB1_1558;
$L__BB1_1164:
	and.b32  	%r10584, %r10574, 2;
	setp.eq.s32 	%p316, %r10584, 0;
	@%p316 bra 	$L__BB1_1166;
	ld.global.u32 	%r10585, [%rd133+20];
	xor.b32  	%r17713, %r17713, %r10585;
	ld.global.u32 	%r10586, [%rd133+24];
	xor.b32  	%r17712, %r17712, %r10586;
	ld.global.u32 	%r10587, [%rd133+28];
	xor.b32  	%r17711, %r17711, %r10587;
	ld.global.u32 	%r10588, [%rd133+32];
	xor.b32  	%r17710, %r17710, %r10588;
	ld.global.u32 	%r10589, [%rd133+36];
	xor.b32  	%r17709, %r17709, %r10589;
$L__BB1_1166:
	and.b32  	%r10591, %r10574, 4;
	setp.eq.s32 	%p317, %r10591, 0;
	@%p317 bra 	$L__BB1_1168;
	ld.global.u32 	%r10592, [%rd133+40];
	xor.b32  	%r17713, %r17713, %r10592;
	ld.global.u32 	%r10593, [%rd133+44];
	xor.b32  	%r17712, %r17712, %r10593;
	ld.global.u32 	%r10594, [%rd133+48];
	xor.b32  	%r17711, %r17711, %r10594;
	ld.global.u32 	%r10595, [%rd133+52];
	xor.b32  	%r17710, %r17710, %r10595;
	ld.global.u32 	%r10596, [%rd133+56];
	xor.b32  	%r17709, %r17709, %r10596;
$L__BB1_1168:
	and.b32  	%r10598, %r10574, 8;
	setp.eq.s32 	%p318, %r10598, 0;
	@%p318 bra 	$L__BB1_1170;
	ld.global.u32 	%r10599, [%rd133+60];
	xor.b32  	%r17713, %r17713, %r10599;
	ld.global.u32 	%r10600, [%rd133+64];
	xor.b32  	%r17712, %r17712, %r10600;
	ld.global.u32 	%r10601, [%rd133+68];
	xor.b32  	%r17711, %r17711, %r10601;
	ld.global.u32 	%r10602, [%rd133+72];
	xor.b32  	%r17710, %r17710, %r10602;
	ld.global.u32 	%r10603, [%rd133+76];
	xor.b32  	%r17709, %r17709, %r10603;
$L__BB1_1170:
	and.b32  	%r10605, %r10574, 16;
	setp.eq.s32 	%p319, %r10605, 0;
	@%p319 bra 	$L__BB1_1172;
	ld.global.u32 	%r10606, [%rd133+80];
	xor.b32  	%r17713, %r17713, %r10606;
	ld.global.u32 	%r10607, [%rd133+84];
	xor.b32  	%r17712, %r17712, %r10607;
	ld.global.u32 	%r10608, [%rd133+88];
	xor.b32  	%r17711, %r17711, %r10608;
	ld.global.u32 	%r10609, [%rd133+92];
	xor.b32  	%r17710, %r17710, %r10609;
	ld.global.u32 	%r10610, [%rd133+96];
	xor.b32  	%r17709, %r17709, %r10610;
$L__BB1_1172:
	and.b32  	%r10612, %r10574, 32;
	setp.eq.s32 	%p320, %r10612, 0;
	@%p320 bra 	$L__BB1_1174;
	ld.global.u32 	%r10613, [%rd133+100];
	xor.b32  	%r17713, %r17713, %r10613;
	ld.global.u32 	%r10614, [%rd133+104];
	xor.b32  	%r17712, %r17712, %r10614;
	ld.global.u32 	%r10615, [%rd133+108];
	xor.b32  	%r17711, %r17711, %r10615;
	ld.global.u32 	%r10616, [%rd133+112];
	xor.b32  	%r17710, %r17710, %r10616;
	ld.global.u32 	%r10617, [%rd133+116];
	xor.b32  	%r17709, %r17709, %r10617;
$L__BB1_1174:
	and.b32  	%r10619, %r10574, 64;
	setp.eq.s32 	%p321, %r10619, 0;
	@%p321 bra 	$L__BB1_1176;
	ld.global.u32 	%r10620, [%rd133+120];
	xor.b32  	%r17713, %r17713, %r10620;
	ld.global.u32 	%r10621, [%rd133+124];
	xor.b32  	%r17712, %r17712, %r10621;
	ld.global.u32 	%r10622, [%rd133+128];
	xor.b32  	%r17711, %r17711, %r10622;
	ld.global.u32 	%r10623, [%rd133+132];
	xor.b32  	%r17710, %r17710, %r10623;
	ld.global.u32 	%r10624, [%rd133+136];
	xor.b32  	%r17709, %r17709, %r10624;
$L__BB1_1176:
	and.b32  	%r10626, %r10574, 128;
	setp.eq.s32 	%p322, %r10626, 0;
	@%p322 bra 	$L__BB1_1178;
	ld.global.u32 	%r10627, [%rd133+140];
	xor.b32  	%r17713, %r17713, %r10627;
	ld.global.u32 	%r10628, [%rd133+144];
	xor.b32  	%r17712, %r17712, %r10628;
	ld.global.u32 	%r10629, [%rd133+148];
	xor.b32  	%r17711, %r17711, %r10629;
	ld.global.u32 	%r10630, [%rd133+152];
	xor.b32  	%r17710, %r17710, %r10630;
	ld.global.u32 	%r10631, [%rd133+156];
	xor.b32  	%r17709, %r17709, %r10631;
$L__BB1_1178:
	and.b32  	%r10633, %r10574, 256;
	setp.eq.s32 	%p323, %r10633, 0;
	@%p323 bra 	$L__BB1_1180;
	ld.global.u32 	%r10634, [%rd133+160];
	xor.b32  	%r17713, %r17713, %r10634;
	ld.global.u32 	%r10635, [%rd133+164];
	xor.b32  	%r17712, %r17712, %r10635;
	ld.global.u32 	%r10636, [%rd133+168];
	xor.b32  	%r17711, %r17711, %r10636;
	ld.global.u32 	%r10637, [%rd133+172];
	xor.b32  	%r17710, %r17710, %r10637;
	ld.global.u32 	%r10638, [%rd133+176];
	xor.b32  	%r17709, %r17709, %r10638;
$L__BB1_1180:
	and.b32  	%r10640, %r10574, 512;
	setp.eq.s32 	%p324, %r10640, 0;
	@%p324 bra 	$L__BB1_1182;
	ld.global.u32 	%r10641, [%rd133+180];
	xor.b32  	%r17713, %r17713, %r10641;
	ld.global.u32 	%r10642, [%rd133+184];
	xor.b32  	%r17712, %r17712, %r10642;
	ld.global.u32 	%r10643, [%rd133+188];
	xor.b32  	%r17711, %r17711, %r10643;
	ld.global.u32 	%r10644, [%rd133+192];
	xor.b32  	%r17710, %r17710, %r10644;
	ld.global.u32 	%r10645, [%rd133+196];
	xor.b32  	%r17709, %r17709, %r10645;
$L__BB1_1182:
	and.b32  	%r10647, %r10574, 1024;
	setp.eq.s32 	%p325, %r10647, 0;
	@%p325 bra 	$L__BB1_1184;
	ld.global.u32 	%r10648, [%rd133+200];
	xor.b32  	%r17713, %r17713, %r10648;
	ld.global.u32 	%r10649, [%rd133+204];
	xor.b32  	%r17712, %r17712, %r10649;
	ld.global.u32 	%r10650, [%rd133+208];
	xor.b32  	%r17711, %r17711, %r10650;
	ld.global.u32 	%r10651, [%rd133+212];
	xor.b32  	%r17710, %r17710, %r10651;
	ld.global.u32 	%r10652, [%rd133+216];
	xor.b32  	%r17709, %r17709, %r10652;
$L__BB1_1184:
	and.b32  	%r10654, %r10574, 2048;
	setp.eq.s32 	%p326, %r10654, 0;
	@%p326 bra 	$L__BB1_1186;
	ld.global.u32 	%r10655, [%rd133+220];
	xor.b32  	%r17713, %r17713, %r10655;
	ld.global.u32 	%r10656, [%rd133+224];
	xor.b32  	%r17712, %r17712, %r10656;
	ld.global.u32 	%r10657, [%rd133+228];
	xor.b32  	%r17711, %r17711, %r10657;
	ld.global.u32 	%r10658, [%rd133+232];
	xor.b32  	%r17710, %r17710, %r10658;
	ld.global.u32 	%r10659, [%rd133+236];
	xor.b32  	%r17709, %r17709, %r10659;
$L__BB1_1186:
	and.b32  	%r10661, %r10574, 4096;
	setp.eq.s32 	%p327, %r10661, 0;
	@%p327 bra 	$L__BB1_1188;
	ld.global.u32 	%r10662, [%rd133+240];
	xor.b32  	%r17713, %r17713, %r10662;
	ld.global.u32 	%r10663, [%rd133+244];
	xor.b32  	%r17712, %r17712, %r10663;
	ld.global.u32 	%r10664, [%rd133+248];
	xor.b32  	%r17711, %r17711, %r10664;
	ld.global.u32 	%r10665, [%rd133+252];
	xor.b32  	%r17710, %r17710, %r10665;
	ld.global.u32 	%r10666, [%rd133+256];
	xor.b32  	%r17709, %r17709, %r10666;
$L__BB1_1188:
	and.b32  	%r10668, %r10574, 8192;
	setp.eq.s32 	%p328, %r10668, 0;
	@%p328 bra 	$L__BB1_1190;
	ld.global.u32 	%r10669, [%rd133+260];
	xor.b32  	%r17713, %r17713, %r10669;
	ld.global.u32 	%r10670, [%rd133+264];
	xor.b32  	%r17712, %r17712, %r10670;
	ld.global.u32 	%r10671, [%rd133+268];
	xor.b32  	%r17711, %r17711, %r10671;
	ld.global.u32 	%r10672, [%rd133+272];
	xor.b32  	%r17710, %r17710, %r10672;
	ld.global.u32 	%r10673, [%rd133+276];
	xor.b32  	%r17709, %r17709, %r10673;
$L__BB1_1190:
	and.b32  	%r10675, %r10574, 16384;
	setp.eq.s32 	%p329, %r10675, 0;
	@%p329 bra 	$L__BB1_1192;
	ld.global.u32 	%r10676, [%rd133+280];
	xor.b32  	%r17713, %r17713, %r10676;
	ld.global.u32 	%r10677, [%rd133+284];
	xor.b32  	%r17712, %r17712, %r10677;
	ld.global.u32 	%r10678, [%rd133+288];
	xor.b32  	%r17711, %r17711, %r10678;
	ld.global.u32 	%r10679, [%rd133+292];
	xor.b32  	%r17710, %r17710, %r10679;
	ld.global.u32 	%r10680, [%rd133+296];
	xor.b32  	%r17709, %r17709, %r10680;
$L__BB1_1192:
	and.b32  	%r10682, %r10574, 32768;
	setp.eq.s32 	%p330, %r10682, 0;
	@%p330 bra 	$L__BB1_1194;
	ld.global.u32 	%r10683, [%rd133+300];
	xor.b32  	%r17713, %r17713, %r10683;
	ld.global.u32 	%r10684, [%rd133+304];
	xor.b32  	%r17712, %r17712, %r10684;
	ld.global.u32 	%r10685, [%rd133+308];
	xor.b32  	%r17711, %r17711, %r10685;
	ld.global.u32 	%r10686, [%rd133+312];
	xor.b32  	%r17710, %r17710, %r10686;
	ld.global.u32 	%r10687, [%rd133+316];
	xor.b32  	%r17709, %r17709, %r10687;
$L__BB1_1194:
	add.s32 	%r17616, %r17616, 16;
	setp.ne.s32 	%p331, %r17616, 32;
	@%p331 bra 	$L__BB1_1163;
	mad.lo.s32 	%r10688, %r17610, -31, %r4999;
	add.s32 	%r17610, %r10688, 1;
	setp.eq.s32 	%p332, %r17610, 5;
	@%p332 bra 	$L__BB1_1196;
	bra.uni 	$L__BB1_1162;
$L__BB1_1196:
	st.local.u32 	[%rd1+4], %r17713;
	st.local.v2.u32 	[%rd1+8], {%r17712, %r17711};
	st.local.v2.u32 	[%rd1+16], {%r17710, %r17709};
	setp.eq.s64 	%p333, %rd132, 1;
	@%p333 bra 	$L__BB1_1271;
	mov.b32 	%r17709, 0;
	mov.u32 	%r17710, %r17709;
	mov.u32 	%r17711, %r17709;
	mov.u32 	%r17712, %r17709;
	mov.u32 	%r17713, %r17709;
	mov.u32 	%r17702, %r17709;
$L__BB1_1198:
	mul.wide.u32 	%rd283, %r17702, 4;
	add.s64 	%rd284, %rd1, %rd283;
	ld.local.u32 	%r5169, [%rd284+4];
	shl.b32 	%r5170, %r17702, 5;
	mov.b32 	%r17708, 0;
$L__BB1_1199:
	.pragma "nounroll";
	shr.u32 	%r10691, %r5169, %r17708;
	and.b32  	%r10692, %r10691, 1;
	setp.eq.b32 	%p334, %r10692, 1;
	not.pred 	%p335, %p334;
	add.s32 	%r10693, %r5170, %r17708;
	mul.lo.s32 	%r10694, %r10693, 5;
	mul.wide.u32 	%rd285, %r10694, 4;
	add.s64 	%rd134, %rd164, %rd285;
	@%p335 bra 	$L__BB1_1201;
	ld.global.u32 	%r10695, [%rd134];
	xor.b32  	%r17713, %r17713, %r10695;
	ld.global.u32 	%r10696, [%rd134+4];
	xor.b32  	%r17712, %r17712, %r10696;
	ld.global.u32 	%r10697, [%rd134+8];
	xor.b32  	%r17711, %r17711, %r10697;
	ld.global.u32 	%r10698, [%rd134+12];
	xor.b32  	%r17710, %r17710, %r10698;
	ld.global.u32 	%r10699, [%rd134+16];
	xor.b32  	%r17709, %r17709, %r10699;
$L__BB1_1201:
	and.b32  	%r10701, %r10691, 2;
	setp.eq.s32 	%p336, %r10701, 0;
	@%p336 bra 	$L__BB1_1203;
	ld.global.u32 	%r10702, [%rd134+20];
	xor.b32  	%r17713, %r17713, %r10702;
	ld.global.u32 	%r10703, [%rd134+24];
	xor.b32  	%r17712, %r17712, %r10703;
	ld.global.u32 	%r10704, [%rd134+28];
	xor.b32  	%r17711, %r17711, %r10704;
	ld.global.u32 	%r10705, [%rd134+32];
	xor.b32  	%r17710, %r17710, %r10705;
	ld.global.u32 	%r10706, [%rd134+36];
	xor.b32  	%r17709, %r17709, %r10706;
$L__BB1_1203:
	and.b32  	%r10708, %r10691, 4;
	setp.eq.s32 	%p337, %r10708, 0;
	@%p337 bra 	$L__BB1_1205;
	ld.global.u32 	%r10709, [%rd134+40];
	xor.b32  	%r17713, %r17713, %r10709;
	ld.global.u32 	%r10710, [%rd134+44];
	xor.b32  	%r17712, %r17712, %r10710;
	ld.global.u32 	%r10711, [%rd134+48];
	xor.b32  	%r17711, %r17711, %r10711;
	ld.global.u32 	%r10712, [%rd134+52];
	xor.b32  	%r17710, %r17710, %r10712;
	ld.global.u32 	%r10713, [%rd134+56];
	xor.b32  	%r17709, %r17709, %r10713;
$L__BB1_1205:
	and.b32  	%r10715, %r10691, 8;
	setp.eq.s32 	%p338, %r10715, 0;
	@%p338 bra 	$L__BB1_1207;
	ld.global.u32 	%r10716, [%rd134+60];
	xor.b32  	%r17713, %r17713, %r10716;
	ld.global.u32 	%r10717, [%rd134+64];
	xor.b32  	%r17712, %r17712, %r10717;
	ld.global.u32 	%r10718, [%rd134+68];
	xor.b32  	%r17711, %r17711, %r10718;
	ld.global.u32 	%r10719, [%rd134+72];
	xor.b32  	%r17710, %r17710, %r10719;
	ld.global.u32 	%r10720, [%rd134+76];
	xor.b32  	%r17709, %r17709, %r10720;
$L__BB1_1207:
	and.b32  	%r10722, %r10691, 16;
	setp.eq.s32 	%p339, %r10722, 0;
	@%p339 bra 	$L__BB1_1209;
	ld.global.u32 	%r10723, [%rd134+80];
	xor.b32  	%r17713, %r17713, %r10723;
	ld.global.u32 	%r10724, [%rd134+84];
	xor.b32  	%r17712, %r17712, %r10724;
	ld.global.u32 	%r10725, [%rd134+88];
	xor.b32  	%r17711, %r17711, %r10725;
	ld.global.u32 	%r10726, [%rd134+92];
	xor.b32  	%r17710, %r17710, %r10726;
	ld.global.u32 	%r10727, [%rd134+96];
	xor.b32  	%r17709, %r17709, %r10727;
$L__BB1_1209:
	and.b32  	%r10729, %r10691, 32;
	setp.eq.s32 	%p340, %r10729, 0;
	@%p340 bra 	$L__BB1_1211;
	ld.global.u32 	%r10730, [%rd134+100];
	xor.b32  	%r17713, %r17713, %r10730;
	ld.global.u32 	%r10731, [%rd134+104];
	xor.b32  	%r17712, %r17712, %r10731;
	ld.global.u32 	%r10732, [%rd134+108];
	xor.b32  	%r17711, %r17711, %r10732;
	ld.global.u32 	%r10733, [%rd134+112];
	xor.b32  	%r17710, %r17710, %r10733;
	ld.global.u32 	%r10734, [%rd134+116];
	xor.b32  	%r17709, %r17709, %r10734;
$L__BB1_1211:
	and.b32  	%r10736, %r10691, 64;
	setp.eq.s32 	%p341, %r10736, 0;
	@%p341 bra 	$L__BB1_1213;
	ld.global.u32 	%r10737, [%rd134+120];
	xor.b32  	%r17713, %r17713, %r10737;
	ld.global.u32 	%r10738, [%rd134+124];
	xor.b32  	%r17712, %r17712, %r10738;
	ld.global.u32 	%r10739, [%rd134+128];
	xor.b32  	%r17711, %r17711, %r10739;
	ld.global.u32 	%r10740, [%rd134+132];
	xor.b32  	%r17710, %r17710, %r10740;
	ld.global.u32 	%r10741, [%rd134+136];
	xor.b32  	%r17709, %r17709, %r10741;
$L__BB1_1213:
	and.b32  	%r10743, %r10691, 128;
	setp.eq.s32 	%p342, %r10743, 0;
	@%p342 bra 	$L__BB1_1215;
	ld.global.u32 	%r10744, [%rd134+140];
	xor.b32  	%r17713, %r17713, %r10744;
	ld.global.u32 	%r10745, [%rd134+144];
	xor.b32  	%r17712, %r17712, %r10745;
	ld.global.u32 	%r10746, [%rd134+148];
	xor.b32  	%r17711, %r17711, %r10746;
	ld.global.u32 	%r10747, [%rd134+152];
	xor.b32  	%r17710, %r17710, %r10747;
	ld.global.u32 	%r10748, [%rd134+156];
	xor.b32  	%r17709, %r17709, %r10748;
$L__BB1_1215:
	and.b32  	%r10750, %r10691, 256;
	setp.eq.s32 	%p343, %r10750, 0;
	@%p343 bra 	$L__BB1_1217;
	ld.global.u32 	%r10751, [%rd134+160];
	xor.b32  	%r17713, %r17713, %r10751;
	ld.global.u32 	%r10752, [%rd134+164];
	xor.b32  	%r17712, %r17712, %r10752;
	ld.global.u32 	%r10753, [%rd134+168];
	xor.b32  	%r17711, %r17711, %r10753;
	ld.global.u32 	%r10754, [%rd134+172];
	xor.b32  	%r17710, %r17710, %r10754;
	ld.global.u32 	%r10755, [%rd134+176];
	xor.b32  	%r17709, %r17709, %r10755;
$L__BB1_1217:
	and.b32  	%r10757, %r10691, 512;
	setp.eq.s32 	%p344, %r10757, 0;
	@%p344 bra 	$L__BB1_1219;
	ld.global.u32 	%r10758, [%rd134+180];
	xor.b32  	%r17713, %r17713, %r10758;
	ld.global.u32 	%r10759, [%rd134+184];
	xor.b32  	%r17712, %r17712, %r10759;
	ld.global.u32 	%r10760, [%rd134+188];
	xor.b32  	%r17711, %r17711, %r10760;
	ld.global.u32 	%r10761, [%rd134+192];
	xor.b32  	%r17710, %r17710, %r10761;
	ld.global.u32 	%r10762, [%rd134+196];
	xor.b32  	%r17709, %r17709, %r10762;
$L__BB1_1219:
	and.b32  	%r10764, %r10691, 1024;
	setp.eq.s32 	%p345, %r10764, 0;
	@%p345 bra 	$L__BB1_1221;
	ld.global.u32 	%r10765, [%rd134+200];
	xor.b32  	%r17713, %r17713, %r10765;
	ld.global.u32 	%r10766, [%rd134+204];
	xor.b32  	%r17712, %r17712, %r10766;
	ld.global.u32 	%r10767, [%rd134+208];
	xor.b32  	%r17711, %r17711, %r10767;
	ld.global.u32 	%r10768, [%rd134+212];
	xor.b32  	%r17710, %r17710, %r10768;
	ld.global.u32 	%r10769, [%rd134+216];
	xor.b32  	%r17709, %r17709, %r10769;
$L__BB1_1221:
	and.b32  	%r10771, %r10691, 2048;
	setp.eq.s32 	%p346, %r10771, 0;
	@%p346 bra 	$L__BB1_1223;
	ld.global.u32 	%r10772, [%rd134+220];
	xor.b32  	%r17713, %r17713, %r10772;
	ld.global.u32 	%r10773, [%rd134+224];
	xor.b32  	%r17712, %r17712, %r10773;
	ld.global.u32 	%r10774, [%rd134+228];
	xor.b32  	%r17711, %r17711, %r10774;
	ld.global.u32 	%r10775, [%rd134+232];
	xor.b32  	%r17710, %r17710, %r10775;
	ld.global.u32 	%r10776, [%rd134+236];
	xor.b32  	%r17709, %r17709, %r10776;
$L__BB1_1223:
	and.b32  	%r10778, %r10691, 4096;
	setp.eq.s32 	%p347, %r10778, 0;
	@%p347 bra 	$L__BB1_1225;
	ld.global.u32 	%r10779, [%rd134+240];
	xor.b32  	%r17713, %r17713, %r10779;
	ld.global.u32 	%r10780, [%rd134+244];
	xor.b32  	%r17712, %r17712, %r10780;
	ld.global.u32 	%r10781, [%rd134+248];
	xor.b32  	%r17711, %r17711, %r10781;
	ld.global.u32 	%r10782, [%rd134+252];
	xor.b32  	%r17710, %r17710, %r10782;
	ld.global.u32 	%r10783, [%rd134+256];
	xor.b32  	%r17709, %r17709, %r10783;
$L__BB1_1225:
	and.b32  	%r10785, %r10691, 8192;
	setp.eq.s32 	%p348, %r10785, 0;
	@%p348 bra 	$L__BB1_1227;
	ld.global.u32 	%r10786, [%rd134+260];
	xor.b32  	%r17713, %r17713, %r10786;
	ld.global.u32 	%r10787, [%rd134+264];
	xor.b32  	%r17712, %r17712, %r10787;
	ld.global.u32 	%r10788, [%rd134+268];
	xor.b32  	%r17711, %r17711, %r10788;
	ld.global.u32 	%r10789, [%rd134+272];
	xor.b32  	%r17710, %r17710, %r10789;
	ld.global.u32 	%r10790, [%rd134+276];
	xor.b32  	%r17709, %r17709, %r10790;
$L__BB1_1227:
	and.b32  	%r10792, %r10691, 16384;
	setp.eq.s32 	%p349, %r10792, 0;
	@%p349 bra 	$L__BB1_1229;
	ld.global.u32 	%r10793, [%rd134+280];
	xor.b32  	%r17713, %r17713, %r10793;
	ld.global.u32 	%r10794, [%rd134+284];
	xor.b32  	%r17712, %r17712, %r10794;
	ld.global.u32 	%r10795, [%rd134+288];
	xor.b32  	%r17711, %r17711, %r10795;
	ld.global.u32 	%r10796, [%rd134+292];
	xor.b32  	%r17710, %r17710, %r10796;
	ld.global.u32 	%r10797, [%rd134+296];
	xor.b32  	%r17709, %r17709, %r10797;
$L__BB1_1229:
	and.b32  	%r10799, %r10691, 32768;
	setp.eq.s32 	%p350, %r10799, 0;
	@%p350 bra 	$L__BB1_1231;
	ld.global.u32 	%r10800, [%rd134+300];
	xor.b32  	%r17713, %r17713, %r10800;
	ld.global.u32 	%r10801, [%rd134+304];
	xor.b32  	%r17712, %r17712, %r10801;
	ld.global.u32 	%r10802, [%rd134+308];
	xor.b32  	%r17711, %r17711, %r10802;
	ld.global.u32 	%r10803, [%rd134+312];
	xor.b32  	%r17710, %r17710, %r10803;
	ld.global.u32 	%r10804, [%rd134+316];
	xor.b32  	%r17709, %r17709, %r10804;
$L__BB1_1231:
	add.s32 	%r17708, %r17708, 16;
	setp.ne.s32 	%p351, %r17708, 32;
	@%p351 bra 	$L__BB1_1199;
	mad.lo.s32 	%r10805, %r17702, -31, %r5170;
	add.s32 	%r17702, %r10805, 1;
	setp.ne.s32 	%p352, %r17702, 5;
	@%p352 bra 	$L__BB1_1198;
	st.local.u32 	[%rd1+4], %r17713;
	st.local.v2.u32 	[%rd1+8], {%r17712, %r17711};
	st.local.v2.u32 	[%rd1+16], {%r17710, %r17709};
	setp.ne.s64 	%p353, %rd132, 3;
	@%p353 bra 	$L__BB1_1271;
	mov.b32 	%r17709, 0;
	mov.u32 	%r17710, %r17709;
	mov.u32 	%r17711, %r17709;
	mov.u32 	%r17712, %r17709;
	mov.u32 	%r17713, %r17709;
	mov.u32 	%r17794, %r17709;
$L__BB1_1235:
	mul.wide.u32 	%rd286, %r17794, 4;
	add.s64 	%rd287, %rd1, %rd286;
	ld.local.u32 	%r5345, [%rd287+4];
	shl.b32 	%r5346, %r17794, 5;
	mov.b32 	%r17800, 0;
$L__BB1_1236:
	.pragma "nounroll";
	shr.u32 	%r10808, %r5345, %r17800;
	and.b32  	%r10809, %r10808, 1;
	setp.eq.b32 	%p354, %r10809, 1;
	not.pred 	%p355, %p354;
	add.s32 	%r10810, %r5346, %r17800;
	mul.lo.s32 	%r10811, %r10810, 5;
	mul.wide.u32 	%rd288, %r10811, 4;
	add.s64 	%rd135, %rd164, %rd288;
	@%p355 bra 	$L__BB1_1238;
	ld.global.u32 	%r10812, [%rd135];
	xor.b32  	%r17713, %r17713, %r10812;
	ld.global.u32 	%r10813, [%rd135+4];
	xor.b32  	%r17712, %r17712, %r10813;
	ld.global.u32 	%r10814, [%rd135+8];
	xor.b32  	%r17711, %r17711, %r10814;
	ld.global.u32 	%r10815, [%rd135+12];
	xor.b32  	%r17710, %r17710, %r10815;
	ld.global.u32 	%r10816, [%rd135+16];
	xor.b32  	%r17709, %r17709, %r10816;
$L__BB1_1238:
	and.b32  	%r10818, %r10808, 2;
	setp.eq.s32 	%p356, %r10818, 0;
	@%p356 bra 	$L__BB1_1240;
	ld.global.u32 	%r10819, [%rd135+20];
	xor.b32  	%r17713, %r17713, %r10819;
	ld.global.u32 	%r10820, [%rd135+24];
	xor.b32  	%r17712, %r17712, %r10820;
	ld.global.u32 	%r10821, [%rd135+28];
	xor.b32  	%r17711, %r17711, %r10821;
	ld.global.u32 	%r10822, [%rd135+32];
	xor.b32  	%r17710, %r17710, %r10822;
	ld.global.u32 	%r10823, [%rd135+36];
	xor.b32  	%r17709, %r17709, %r10823;
$L__BB1_1240:
	and.b32  	%r10825, %r10808, 4;
	setp.eq.s32 	%p357, %r10825, 0;
	@%p357 bra 	$L__BB1_1242;
	ld.global.u32 	%r10826, [%rd135+40];
	xor.b32  	%r17713, %r17713, %r10826;
	ld.global.u32 	%r10827, [%rd135+44];
	xor.b32  	%r17712, %r17712, %r10827;
	ld.global.u32 	%r10828, [%rd135+48];
	xor.b32  	%r17711, %r17711, %r10828;
	ld.global.u32 	%r10829, [%rd135+52];
	xor.b32  	%r17710, %r17710, %r10829;
	ld.global.u32 	%r10830, [%rd135+56];
	xor.b32  	%r17709, %r17709, %r10830;
$L__BB1_1242:
	and.b32  	%r10832, %r10808, 8;
	setp.eq.s32 	%p358, %r10832, 0;
	@%p358 bra 	$L__BB1_1244;
	ld.global.u32 	%r10833, [%rd135+60];
	xor.b32  	%r17713, %r17713, %r10833;
	ld.global.u32 	%r10834, [%rd135+64];
	xor.b32  	%r17712, %r17712, %r10834;
	ld.global.u32 	%r10835, [%rd135+68];
	xor.b32  	%r17711, %r17711, %r10835;
	ld.global.u32 	%r10836, [%rd135+72];
	xor.b32  	%r17710, %r17710, %r10836;
	ld.global.u32 	%r10837, [%rd135+76];
	xor.b32  	%r17709, %r17709, %r10837;
$L__BB1_1244:
	and.b32  	%r10839, %r10808, 16;
	setp.eq.s32 	%p359, %r10839, 0;
	@%p359 bra 	$L__BB1_1246;
	ld.global.u32 	%r10840, [%rd135+80];
	xor.b32  	%r17713, %r17713, %r10840;
	ld.global.u32 	%r10841, [%rd135+84];
	xor.b32  	%r17712, %r17712, %r10841;
	ld.global.u32 	%r10842, [%rd135+88];
	xor.b32  	%r17711, %r17711, %r10842;
	ld.global.u32 	%r10843, [%rd135+92];
	xor.b32  	%r17710, %r17710, %r10843;
	ld.global.u32 	%r10844, [%rd135+96];
	xor.b32  	%r17709, %r17709, %r10844;
$L__BB1_1246:
	and.b32  	%r10846, %r10808, 32;
	setp.eq.s32 	%p360, %r10846, 0;
	@%p360 bra 	$L__BB1_1248;
	ld.global.u32 	%r10847, [%rd135+100];
	xor.b32  	%r17713, %r17713, %r10847;
	ld.global.u32 	%r10848, [%rd135+104];
	xor.b32  	%r17712, %r17712, %r10848;
	ld.global.u32 	%r10849, [%rd135+108];
	xor.b32  	%r17711, %r17711, %r10849;
	ld.global.u32 	%r10850, [%rd135+112];
	xor.b32  	%r17710, %r17710, %r10850;
	ld.global.u32 	%r10851, [%rd135+116];
	xor.b32  	%r17709, %r17709, %r10851;
$L__BB1_1248:
	and.b32  	%r10853, %r10808, 64;
	setp.eq.s32 	%p361, %r10853, 0;
	@%p361 bra 	$L__BB1_1250;
	ld.global.u32 	%r10854, [%rd135+120];
	xor.b32  	%r17713, %r17713, %r10854;
	ld.global.u32 	%r10855, [%rd135+124];
	xor.b32  	%r17712, %r17712, %r10855;
	ld.global.u32 	%r10856, [%rd135+128];
	xor.b32  	%r17711, %r17711, %r10856;
	ld.global.u32 	%r10857, [%rd135+132];
	xor.b32  	%r17710, %r17710, %r10857;
	ld.global.u32 	%r10858, [%rd135+136];
	xor.b32  	%r17709, %r17709, %r10858;
$L__BB1_1250:
	and.b32  	%r10860, %r10808, 128;
	setp.eq.s32 	%p362, %r10860, 0;
	@%p362 bra 	$L__BB1_1252;
	ld.global.u32 	%r10861, [%rd135+140];
	xor.b32  	%r17713, %r17713, %r10861;
	ld.global.u32 	%r10862, [%rd135+144];
	xor.b32  	%r17712, %r17712, %r10862;
	ld.global.u32 	%r10863, [%rd135+148];
	xor.b32  	%r17711, %r17711, %r10863;
	ld.global.u32 	%r10864, [%rd135+152];
	xor.b32  	%r17710, %r17710, %r10864;
	ld.global.u32 	%r10865, [%rd135+156];
	xor.b32  	%r17709, %r17709, %r10865;
$L__BB1_1252:
	and.b32  	%r10867, %r10808, 256;
	setp.eq.s32 	%p363, %r10867, 0;
	@%p363 bra 	$L__BB1_1254;
	ld.global.u32 	%r10868, [%rd135+160];
	xor.b32  	%r17713, %r17713, %r10868;
	ld.global.u32 	%r10869, [%rd135+164];
	xor.b32  	%r17712, %r17712, %r10869;
	ld.global.u32 	%r10870, [%rd135+168];
	xor.b32  	%r17711, %r17711, %r10870;
	ld.global.u32 	%r10871, [%rd135+172];
	xor.b32  	%r17710, %r17710, %r10871;
	ld.global.u32 	%r10872, [%rd135+176];
	xor.b32  	%r17709, %r17709, %r10872;
$L__BB1_1254:
	and.b32  	%r10874, %r10808, 512;
	setp.eq.s32 	%p364, %r10874, 0;
	@%p364 bra 	$L__BB1_1256;
	ld.global.u32 	%r10875, [%rd135+180];
	xor.b32  	%r17713, %r17713, %r10875;
	ld.global.u32 	%r10876, [%rd135+184];
	xor.b32  	%r17712, %r17712, %r10876;
	ld.global.u32 	%r10877, [%rd135+188];
	xor.b32  	%r17711, %r17711, %r10877;
	ld.global.u32 	%r10878, [%rd135+192];
	xor.b32  	%r17710, %r17710, %r10878;
	ld.global.u32 	%r10879, [%rd135+196];
	xor.b32  	%r17709, %r17709, %r10879;
$L__BB1_1256:
	and.b32  	%r10881, %r10808, 1024;
	setp.eq.s32 	%p365, %r10881, 0;
	@%p365 bra 	$L__BB1_1258;
	ld.global.u32 	%r10882, [%rd135+200];
	xor.b32  	%r17713, %r17713, %r10882;
	ld.global.u32 	%r10883, [%rd135+204];
	xor.b32  	%r17712, %r17712, %r10883;
	ld.global.u32 	%r10884, [%rd135+208];
	xor.b32  	%r17711, %r17711, %r10884;
	ld.global.u32 	%r10885, [%rd135+212];
	xor.b32  	%r17710, %r17710, %r10885;
	ld.global.u32 	%r10886, [%rd135+216];
	xor.b32  	%r17709, %r17709, %r10886;
$L__BB1_1258:
	and.b32  	%r10888, %r10808, 2048;
	setp.eq.s32 	%p366, %r10888, 0;
	@%p366 bra 	$L__BB1_1260;
	ld.global.u32 	%r10889, [%rd135+220];
	xor.b32  	%r17713, %r17713, %r10889;
	ld.global.u32 	%r10890, [%rd135+224];
	xor.b32  	%r17712, %r17712, %r10890;
	ld.global.u32 	%r10891, [%rd135+228];
	xor.b32  	%r17711, %r17711, %r10891;
	ld.global.u32 	%r10892, [%rd135+232];
	xor.b32  	%r17710, %r17710, %r10892;
	ld.global.u32 	%r10893, [%rd135+236];
	xor.b32  	%r17709, %r17709, %r10893;
$L__BB1_1260:
	and.b32  	%r10895, %r10808, 4096;
	setp.eq.s32 	%p367, %r10895, 0;
	@%p367 bra 	$L__BB1_1262;
	ld.global.u32 	%r10896, [%rd135+240];
	xor.b32  	%r17713, %r17713, %r10896;
	ld.global.u32 	%r10897, [%rd135+244];
	xor.b32  	%r17712, %r17712, %r10897;
	ld.global.u32 	%r10898, [%rd135+248];
	xor.b32  	%r17711, %r17711, %r10898;
	ld.global.u32 	%r10899, [%rd135+252];
	xor.b32  	%r17710, %r17710, %r10899;
	ld.global.u32 	%r10900, [%rd135+256];
	xor.b32  	%r17709, %r17709, %r10900;
$L__BB1_1262:
	and.b32  	%r10902, %r10808, 8192;
	setp.eq.s32 	%p368, %r10902, 0;
	@%p368 bra 	$L__BB1_1264;
	ld.global.u32 	%r10903, [%rd135+260];
	xor.b32  	%r17713, %r17713, %r10903;
	ld.global.u32 	%r10904, [%rd135+264];
	xor.b32  	%r17712, %r17712, %r10904;
	ld.global.u32 	%r10905, [%rd135+268];
	xor.b32  	%r17711, %r17711, %r10905;
	ld.global.u32 	%r10906, [%rd135+272];
	xor.b32  	%r17710, %r17710, %r10906;
	ld.global.u32 	%r10907, [%rd135+276];
	xor.b32  	%r17709, %r17709, %r10907;
$L__BB1_1264:
	and.b32  	%r10909, %r10808, 16384;
	setp.eq.s32 	%p369, %r10909, 0;
	@%p369 bra 	$L__BB1_1266;
	ld.global.u32 	%r10910, [%rd135+280];
	xor.b32  	%r17713, %r17713, %r10910;
	ld.global.u32 	%r10911, [%rd135+284];
	xor.b32  	%r17712, %r17712, %r10911;
	ld.global.u32 	%r10912, [%rd135+288];
	xor.b32  	%r17711, %r17711, %r10912;
	ld.global.u32 	%r10913, [%rd135+292];
	xor.b32  	%r17710, %r17710, %r10913;
	ld.global.u32 	%r10914, [%rd135+296];
	xor.b32  	%r17709, %r17709, %r10914;
$L__BB1_1266:
	and.b32  	%r10916, %r10808, 32768;
	setp.eq.s32 	%p370, %r10916, 0;
	@%p370 bra 	$L__BB1_1268;
	ld.global.u32 	%r10917, [%rd135+300];
	xor.b32  	%r17713, %r17713, %r10917;
	ld.global.u32 	%r10918, [%rd135+304];
	xor.b32  	%r17712, %r17712, %r10918;
	ld.global.u32 	%r10919, [%rd135+308];
	xor.b32  	%r17711, %r17711, %r10919;
	ld.global.u32 	%r10920, [%rd135+312];
	xor.b32  	%r17710, %r17710, %r10920;
	ld.global.u32 	%r10921, [%rd135+316];
	xor.b32  	%r17709, %r17709, %r10921;
$L__BB1_1268:
	add.s32 	%r17800, %r17800, 16;
	setp.ne.s32 	%p371, %r17800, 32;
	@%p371 bra 	$L__BB1_1236;
	mad.lo.s32 	%r10922, %r17794, -31, %r5346;
	add.s32 	%r17794, %r10922, 1;
	setp.ne.s32 	%p372, %r17794, 5;
	@%p372 bra 	$L__BB1_1235;
	st.local.u32 	[%rd1+4], %r17713;
	st.local.v2.u32 	[%rd1+8], {%r17712, %r17711};
	st.local.v2.u32 	[%rd1+16], {%r17710, %r17709};
$L__BB1_1271:
	shr.u64 	%rd712, %rd131, 2;
	add.s32 	%r4991, %r4991, 1;
	setp.lt.u64 	%p373, %rd131, 4;
	@%p373 bra 	$L__BB1_1272;
	bra.uni 	$L__BB1_1160;
$L__BB1_1272:
	add.s32 	%r6670, %r2239, %r2245;
	mov.b32 	%r10923, 0;
	st.local.v2.u32 	[%rd1+24], {%r10923, %r10923};
	st.local.u32 	[%rd1+32], %r10923;
	st.local.v2.u32 	[%rd2], {%r4450, %r10923};
	st.local.u64 	[%rd2+8], %rd206;
	st.local.u64 	[%rd2+16], %rd207;
	mov.u64 	%rd289, $str;
	cvta.global.u64 	%rd290, %rd289;
	add.u64 	%rd291, %SP, 48;
	{ // callseq 2, 0
	.param .b64 param0;
	st.param.b64 	[param0], %rd290;
	.param .b64 param1;
	st.param.b64 	[param1], %rd291;
	.param .b32 retval0;
	call.uni (retval0), 
	vprintf, 
	(
	param0, 
	param1
	);
	ld.param.b32 	%r10924, [retval0];
	} // callseq 2
	sub.s64 	%rd292, %rd207, %rd208;
	and.b64  	%rd173, %rd292, 3;
	setp.eq.s64 	%p374, %rd173, 0;
	mov.u32 	%r18483, %r6670;
	mov.u32 	%r18484, %r17709;
	mov.u32 	%r18485, %r17710;
	mov.u32 	%r18486, %r17711;
	mov.u32 	%r18487, %r17712;
	mov.u64 	%rd718, %rd208;
	@%p374 bra 	$L__BB1_1285;
	shr.u32 	%r10926, %r17713, 2;
	xor.b32  	%r10927, %r10926, %r17713;
	shl.b32 	%r10928, %r17709, 4;
	shl.b32 	%r10929, %r10927, 1;
	xor.b32  	%r10930, %r10929, %r10928;
	xor.b32  	%r10931, %r10930, %r10927;
	xor.b32  	%r6653, %r10931, %r17709;
	add.s32 	%r18483, %r6670, 362437;
	setp.lt.u64 	%p375, %rd208, %rd206;
	@%p375 bra 	$L__BB1_1276;
	add.s32 	%r10932, %r6653, %r18483;
	cvt.rn.f32.u32 	%f1, %r10932;
	fma.rn.f32 	%f2, %f1, 0f2F800000, 0f2F000000;
	cvt.f64.f32 	%fd1, %f2;
	st.local.f64 	[%rd2], %fd1;
	mov.u64 	%rd293, $str$1;
	cvta.global.u64 	%rd294, %rd293;
	{ // callseq 3, 0
	.param .b64 param0;
	st.param.b64 	[param0], %rd294;
	.param .b64 param1;
	st.param.b64 	[param1], %rd291;
	.param .b32 retval0;
	call.uni (retval0), 
	vprintf, 
	(
	param0, 
	param1
	);
	ld.param.b32 	%r10933, [retval0];
	} // callseq 3
	and.b64  	%rd296, %rd208, 3;
	setp.ne.s64 	%p376, %rd296, 3;
	@%p376 bra 	$L__BB1_1276;
	mov.u64 	%rd297, $str$2;
	cvta.global.u64 	%rd298, %rd297;
	{ // callseq 4, 0
	.param .b64 param0;
	st.param.b64 	[param0], %rd298;
	.param .b64 param1;
	st.param.b64 	[param1], 0;
	.param .b32 retval0;
	call.uni (retval0), 
	vprintf, 
	(
	param0, 
	param1
	);
	ld.param.b32 	%r10935, [retval0];
	} // callseq 4
$L__BB1_1276:
	add.s64 	%rd718, %rd208, 1;
	setp.eq.s64 	%p377, %rd173, 1;
	mov.u32 	%r18484, %r6653;
	mov.u32 	%r18485, %r17709;
	mov.u32 	%r18486, %r17710;
	mov.u32 	%r18487, %r17711;
	mov.u32 	%r17713, %r17712;
	@%p377 bra 	$L__BB1_1285;
	shr.u32 	%r10937, %r17712, 2;
	xor.b32  	%r10938, %r10937, %r17712;
	shl.b32 	%r10939, %r6653, 4;
	shl.b32 	%r10940, %r10938, 1;
	xor.b32  	%r10941, %r10940, %r10939;
	xor.b32  	%r10942, %r10941, %r10938;
	xor.b32  	%r6655, %r10942, %r6653;
	add.s32 	%r18483, %r6670, 724874;
	setp.lt.u64 	%p378, %rd718, %rd206;
	@%p378 bra 	$L__BB1_1280;
	add.s32 	%r10943, %r6655, %r18483;
	cvt.rn.f32.u32 	%f3, %r10943;
	fma.rn.f32 	%f4, %f3, 0f2F800000, 0f2F000000;
	cvt.f64.f32 	%fd2, %f4;
	st.local.f64 	[%rd2], %fd2;
	mov.u64 	%rd299, $str$1;
	cvta.global.u64 	%rd300, %rd299;
	{ // callseq 5, 0
	.param .b64 param0;
	st.param.b64 	[param0], %rd300;
	.param .b64 param1;
	st.param.b64 	[param1], %rd291;
	.param .b32 retval0;
	call.uni (retval0), 
	vprintf, 
	(
	param0, 
	param1
	);
	ld.param.b32 	%r10944, [retval0];
	} // callseq 5
	and.b64  	%rd302, %rd718, 3;
	setp.ne.s64 	%p379, %rd302, 3;
	@%p379 bra 	$L__BB1_1280;
	mov.u64 	%rd303, $str$2;
	cvta.global.u64 	%rd304, %rd303;
	{ // callseq 6, 0
	.param .b64 param0;
	st.param.b64 	[param0], %rd304;
	.param .b64 param1;
	st.param.b64 	[param1], 0;
	.param .b32 retval0;
	call.uni (retval0), 
	vprintf, 
	(
	param0, 
	param1
	);
	ld.param.b32 	%r10946, [retval0];
	} // callseq 6
$L__BB1_1280:
	add.s64 	%rd718, %rd208, 2;
	setp.eq.s64 	%p380, %rd173, 2;
	mov.u32 	%r18484, %r6655;
	mov.u32 	%r18485, %r6653;
	mov.u32 	%r18486, %r17709;
	mov.u32 	%r18487, %r17710;
	mov.u32 	%r17713, %r17711;
	@%p380 bra 	$L__BB1_1285;
	shr.u32 	%r10948, %r17711, 2;
	xor.b32  	%r10949, %r10948, %r17711;
	shl.b32 	%r10950, %r6655, 4;
	shl.b32 	%r10951, %r10949, 1;
	xor.b32  	%r10952, %r10951, %r10950;
	xor.b32  	%r10953, %r10952, %r10949;
	xor.b32  	%r18484, %r10953, %r6655;
	add.s32 	%r18483, %r6670, 1087311;
	setp.lt.u64 	%p381, %rd718, %rd206;
	@%p381 bra 	$L__BB1_1284;
	add.s32 	%r10954, %r18484, %r18483;
	cvt.rn.f32.u32 	%f5, %r10954;
	fma.rn.f32 	%f6, %f5, 0f2F800000, 0f2F000000;
	cvt.f64.f32 	%fd3, %f6;
	st.local.f64 	[%rd2], %fd3;
	mov.u64 	%rd305, $str$1;
	cvta.global.u64 	%rd306, %rd305;
	{ // callseq 7, 0
	.param .b64 param0;
	st.param.b64 	[param0], %rd306;
	.param .b64 param1;
	st.param.b64 	[param1], %rd291;
	.param .b32 retval0;
	call.uni (retval0), 
	vprintf, 
	(
	param0, 
	param1
	);
	ld.param.b32 	%r10955, [retval0];
	} // callseq 7
	and.b64  	%rd308, %rd718, 3;
	setp.ne.s64 	%p382, %rd308, 3;
	@%p382 bra 	$L__BB1_1284;
	mov.u64 	%rd309, $str$2;
	cvta.global.u64 	%rd310, %rd309;
	{ // callseq 8, 0
	.param .b64 param0;
	st.param.b64 	[param0], %rd310;
	.param .b64 param1;
	st.param.b64 	[param1], 0;
	.param .b32 retval0;
	call.uni (retval0), 
	vprintf, 
	(
	param0, 
	param1
	);
	ld.param.b32 	%r10957, [retval0];
	} // callseq 8
$L__BB1_1284:
	add.s64 	%rd718, %rd208, 3;
	mov.u32 	%r18485, %r6655;
	mov.u32 	%r18486, %r6653;
	mov.u32 	%r18487, %r17709;
	mov.u32 	%r17713, %r17710;
$L__BB1_1285:
	not.b64 	%rd311, %rd208;
	add.s64 	%rd312, %rd207, %rd311;
	setp.lt.u64 	%p383, %rd312, 3;
	@%p383 bra 	$L__BB1_1300;
	and.b64  	%rd170, %rd718, 3;
	sub.s64 	%rd313, 2, %rd718;
	and.b64  	%rd171, %rd313, 3;
	neg.s64 	%rd314, %rd718;
	and.b64  	%rd172, %rd314, 3;
$L__BB1_1287:
	mov.u32 	%r5526, %r17713;
	mov.u32 	%r5525, %r18487;
	mov.u32 	%r5524, %r18486;
	mov.u32 	%r5523, %r18485;
	mov.u32 	%r17713, %r18484;
	shr.u32 	%r10959, %r5526, 2;
	xor.b32  	%r10960, %r10959, %r5526;
	shl.b32 	%r10961, %r17713, 4;
	shl.b32 	%r10962, %r10960, 1;
	xor.b32  	%r10963, %r10962, %r10961;
	xor.b32  	%r10964, %r10963, %r10960;
	xor.b32  	%r18487, %r10964, %r17713;
	setp.lt.u64 	%p384, %rd718, %rd206;
	@%p384 bra 	$L__BB1_1290;
	setp.ne.s64 	%p385, %rd170, 3;
	add.s32 	%r10965, %r18483, %r18487;
	add.s32 	%r10966, %r10965, 362437;
	cvt.rn.f32.u32 	%f7, %r10966;
	fma.rn.f32 	%f8, %f7, 0f2F800000, 0f2F000000;
	cvt.f64.f32 	%fd4, %f8;
	st.local.f64 	[%rd2], %fd4;
	mov.u64 	%rd315, $str$1;
	cvta.global.u64 	%rd316, %rd315;
	add.u64 	%rd317, %SP, 48;
	{ // callseq 9, 0
	.param .b64 param0;
	st.param.b64 	[param0], %rd316;
	.param .b64 param1;
	st.param.b64 	[param1], %rd317;
	.param .b32 retval0;
	call.uni (retval0), 
	vprintf, 
	(
	param0, 
	param1
	);
	ld.param.b32 	%r10967, [retval0];
	} // callseq 9
	@%p385 bra 	$L__BB1_1290;
	mov.u64 	%rd318, $str$2;
	cvta.global.u64 	%rd319, %rd318;
	{ // callseq 10, 0
	.param .b64 param0;
	st.param.b64 	[param0], %rd319;
	.param .b64 param1;
	st.param.b64 	[param1], 0;
	.param .b32 retval0;
	call.uni (retval0), 
	vprintf, 
	(
	param0, 
	param1
	);
	ld.param.b32 	%r10969, [retval0];
	} // callseq 10
$L__BB1_1290:
	add.s64 	%rd320, %rd718, 1;
	shr.u32 	%r10971, %r5525, 2;
	xor.b32  	%r10972, %r10971, %r5525;
	shl.b32 	%r10973, %r18487, 4;
	shl.b32 	%r10974, %r10972, 1;
	xor.b32  	%r10975, %r10974, %r10973;
	xor.b32  	%r10976, %r10975, %r10972;
	xor.b32  	%r18486, %r10976, %r18487;
	setp.lt.u64 	%p386, %rd320, %rd206;
	@%p386 bra 	$L__BB1_1293;
	setp.ne.s64 	%p387, %rd171, 0;
	add.s32 	%r10977, %r18483, %r18486;
	add.s32 	%r10978, %r10977, 724874;
	cvt.rn.f32.u32 	%f9, %r10978;
	fma.rn.f32 	%f10, %f9, 0f2F800000, 0f2F000000;
	cvt.f64.f32 	%fd5, %f10;
	st.local.f64 	[%rd2], %fd5;
	mov.u64 	%rd321, $str$1;
	cvta.global.u64 	%rd322, %rd321;
	add.u64 	%rd323, %SP, 48;
	{ // callseq 11, 0
	.param .b64 param0;
	st.param.b64 	[param0], %rd322;
	.param .b64 param1;
	st.param.b64 	[param1], %rd323;
	.param .b32 retval0;
	call.uni (retval0), 
	vprintf, 
	(
	param0, 
	param1
	);
	ld.param.b32 	%r10979, [retval0];
	} // callseq 11
	@%p387 bra 	$L__BB1_1293;
	mov.u64 	%rd324, $str$2;
	cvta.global.u64 	%rd325, %rd324;
	{ // callseq 12, 0
	.param .b64 param0;
	st.param.b64 	[param0], %rd325;
	.param .b64 param1;
	st.param.b64 	[param1], 0;
	.param .b32 retval0;
	call.uni (retval0), 
	vprintf, 
	(
	param0, 
	param1
	);
	ld.param.b32 	%r10981, [retval0];
	} // callseq 12
$L__BB1_1293:
	add.s64 	%rd326, %rd718, 2;
	shr.u32 	%r10983, %r5524, 2;
	xor.b32  	%r10984, %r10983, %r5524;
	shl.b32 	%r10985, %r18486, 4;
	shl.b32 	%r10986, %r10984, 1;
	xor.b32  	%r10987, %r10986, %r10985;
	xor.b32  	%r10988, %r10987, %r10984;
	xor.b32  	%r18485, %r10988, %r18486;
	setp.lt.u64 	%p388, %rd326, %rd206;
	@%p388 bra 	$L__BB1_1296;
	setp.ne.s64 	%p389, %rd170, 1;
	add.s32 	%r10989, %r18483, %r18485;
	add.s32 	%r10990, %r10989, 1087311;
	cvt.rn.f32.u32 	%f11, %r10990;
	fma.rn.f32 	%f12, %f11, 0f2F800000, 0f2F000000;
	cvt.f64.f32 	%fd6, %f12;
	st.local.f64 	[%rd2], %fd6;
	mov.u64 	%rd327, $str$1;
	cvta.global.u64 	%rd328, %rd327;
	add.u64 	%rd329, %SP, 48;
	{ // callseq 13, 0
	.param .b64 param0;
	st.param.b64 	[param0], %rd328;
	.param .b64 param1;
	st.param.b64 	[param1], %rd329;
	.param .b32 retval0;
	call.uni (retval0), 
	vprintf, 
	(
	param0, 
	param1
	);
	ld.param.b32 	%r10991, [retval0];
	} // callseq 13
	@%p389 bra 	$L__BB1_1296;
	mov.u64 	%rd330, $str$2;
	cvta.global.u64 	%rd331, %rd330;
	{ // callseq 14, 0
	.param .b64 param0;
	st.param.b64 	[param0], %rd331;
	.param .b64 param1;
	st.param.b64 	[param1], 0;
	.param .b32 retval0;
	call.uni (retval0), 
	vprintf, 
	(
	param0, 
	param1
	);
	ld.param.b32 	%r10993, [retval0];
	} // callseq 14
$L__BB1_1296:
	add.s64 	%rd332, %rd718, 3;
	shr.u32 	%r10995, %r5523, 2;
	xor.b32  	%r10996, %r10995, %r5523;
	shl.b32 	%r10997, %r18485, 4;
	shl.b32 	%r10998, %r10996, 1;
	xor.b32  	%r10999, %r10998, %r10997;
	xor.b32  	%r11000, %r10999, %r10996;
	xor.b32  	%r18484, %r11000, %r18485;
	add.s32 	%r18483, %r18483, 1449748;
	setp.lt.u64 	%p390, %rd332, %rd206;
	@%p390 bra 	$L__BB1_1299;
	setp.ne.s64 	%p391, %rd172, 0;
	add.s32 	%r11001, %r18484, %r18483;
	cvt.rn.f32.u32 	%f13, %r11001;
	fma.rn.f32 	%f14, %f13, 0f2F800000, 0f2F000000;
	cvt.f64.f32 	%fd7, %f14;
	st.local.f64 	[%rd2], %fd7;
	mov.u64 	%rd333, $str$1;
	cvta.global.u64 	%rd334, %rd333;
	add.u64 	%rd335, %SP, 48;
	{ // callseq 15, 0
	.param .b64 param0;
	st.param.b64 	[param0], %rd334;
	.param .b64 param1;
	st.param.b64 	[param1], %rd335;
	.param .b32 retval0;
	call.uni (retval0), 
	vprintf, 
	(
	param0, 
	param1
	);
	ld.param.b32 	%r11002, [retval0];
	} // callseq 15
	@%p391 bra 	$L__BB1_1299;
	mov.u64 	%rd336, $str$2;
	cvta.global.u64 	%rd337, %rd336;
	{ // callseq 16, 0
	.param .b64 param0;
	st.param.b64 	[param0], %rd337;
	.param .b64 param1;
	st.param.b64 	[param1], 0;
	.param .b32 retval0;
	call.uni (retval0), 
	vprintf, 
	(
	param0, 
	param1
	);
	ld.param.b32 	%r11004, [retval0];
	} // callseq 16
$L__BB1_1299:
	add.s64 	%rd718, %rd718, 4;
	setp.lt.u64 	%p392, %rd718, %rd207;
	@%p392 bra 	$L__BB1_1287;
$L__BB1_1300:
	add.s32 	%r5532, %r2237, 256;
	cvt.u64.u32 	%rd338, %r5532;
	setp.le.s64 	%p393, %rd70, %rd338;
	@%p393 bra 	$L__BB1_2022;
	add.s32 	%r5533, %r2238, %r5532;
	st.local.v2.u32 	[%rd1], {%r2239, %r16470};
	st.local.v2.u32 	[%rd1+8], {%r16469, %r16468};
	st.local.v2.u32 	[%rd1+16], {%r16467, %r16466};
	setp.eq.s32 	%p394, %r5533, 0;
	@%p394 bra 	$L__BB1_1416;
	cvt.u64.u32 	%rd714, %r5533;
	mov.b32 	%r17897, 0;
	mov.u64 	%rd340, precalc_xorwow_matrix;
$L__BB1_1303:
	mov.u64 	%rd140, %rd714;
	and.b64  	%rd141, %rd140, 3;
	setp.eq.s64 	%p395, %rd141, 0;
	@%p395 bra 	$L__BB1_1415;
	mul.wide.u32 	%rd339, %r17897, 3200;
	add.s64 	%rd142, %rd340, %rd339;
	mov.b32 	%r16466, 0;
	mov.u32 	%r16467, %r16466;
	mov.u32 	%r16468, %r16466;
	mov.u32 	%r16469, %r16466;
	mov.u32 	%r16470, %r16466;
	mov.u32 	%r17903, %r16466;
$L__BB1_1305:
	mul.wide.u32 	%rd341, %r17903, 4;
	add.s64 	%rd342, %rd1, %rd341;
	ld.local.u32 	%r5546, [%rd342+4];
	shl.b32 	%r5547, %r17903, 5;
	mov.b32 	%r17909, 0;
$L__BB1_1306:
	.pragma "nounroll";
	shr.u32 	%r11009, %r5546, %r17909;
	and.b32  	%r11010, %r11009, 1;
	setp.eq.b32 	%p396, %r11010, 1;
	not.pred 	%p397, %p396;
	add.s32 	%r11011, %r5547, %r17909;
	mul.lo.s32 	%r11012, %r11011, 5;
	mul.wide.u32 	%rd343, %r11012, 4;
	add.s64 	%rd143, %rd142, %rd343;
	@%p397 bra 	$L__BB1_1308;
	ld.global.u32 	%r11013, [%rd143];
	xor.b32  	%r16470, %r16470, %r11013;
	ld.global.u32 	%r11014, [%rd143+4];
	xor.b32  	%r16469, %r16469, %r11014;
	ld.global.u32 	%r11015, [%rd143+8];
	xor.b32  	%r16468, %r16468, %r11015;
	ld.global.u32 	%r11016, [%rd143+12];
	xor.b32  	%r16467, %r16467, %r11016;
	ld.global.u32 	%r11017, [%rd143+16];
	xor.b32  	%r16466, %r16466, %r11017;
$L__BB1_1308:
	and.b32  	%r11019, %r11009, 2;
	setp.eq.s32 	%p398, %r11019, 0;
	@%p398 bra 	$L__BB1_1310;
	ld.global.u32 	%r11020, [%rd143+20];
	xor.b32  	%r16470, %r16470, %r11020;
	ld.global.u32 	%r11021, [%rd143+24];
	xor.b32  	%r16469, %r16469, %r11021;
	ld.global.u32 	%r11022, [%rd143+28];
	xor.b32  	%r16468, %r16468, %r11022;
	ld.global.u32 	%r11023, [%rd143+32];
	xor.b32  	%r16467, %r16467, %r11023;
	ld.global.u32 	%r11024, [%rd143+36];
	xor.b32  	%r16466, %r16466, %r11024;
$L__BB1_1310:
	and.b32  	%r11026, %r11009, 4;
	setp.eq.s32 	%p399, %r11026, 0;
	@%p399 bra 	$L__BB1_1312;
	ld.global.u32 	%r11027, [%rd143+40];
	xor.b32  	%r16470, %r16470, %r11027;
	ld.global.u32 	%r11028, [%rd143+44];
	xor.b32  	%r16469, %r16469, %r11028;
	ld.global.u32 	%r11029, [%rd143+48];
	xor.b32  	%r16468, %r16468, %r11029;
	ld.global.u32 	%r11030, [%rd143+52];
	xor.b32  	%r16467, %r16467, %r11030;
	ld.global.u32 	%r11031, [%rd143+56];
	xor.b32  	%r16466, %r16466, %r11031;
$L__BB1_1312:
	and.b32  	%r11033, %r11009, 8;
	setp.eq.s32 	%p400, %r11033, 0;
	@%p400 bra 	$L__BB1_1314;
	ld.global.u32 	%r11034, [%rd143+60];
	xor.b32  	%r16470, %r16470, %r11034;
	ld.global.u32 	%r11035, [%rd143+64];
	xor.b32  	%r16469, %r16469, %r11035;
	ld.global.u32 	%r11036, [%rd143+68];
	xor.b32  	%r16468, %r16468, %r11036;
	ld.global.u32 	%r11037, [%rd143+72];
	xor.b32  	%r16467, %r16467, %r11037;
	ld.global.u32 	%r11038, [%rd143+76];
	xor.b32  	%r16466, %r16466, %r11038;
$L__BB1_1314:
	and.b32  	%r11040, %r11009, 16;
	setp.eq.s32 	%p401, %r11040, 0;
	@%p401 bra 	$L__BB1_1316;
	ld.global.u32 	%r11041, [%rd143+80];
	xor.b32  	%r16470, %r16470, %r11041;
	ld.global.u32 	%r11042, [%rd143+84];
	xor.b32  	%r16469, %r16469, %r11042;
	ld.global.u32 	%r11043, [%rd143+88];
	xor.b32  	%r16468, %r16468, %r11043;
	ld.global.u32 	%r11044, [%rd143+92];
	xor.b32  	%r16467, %r16467, %r11044;
	ld.global.u32 	%r11045, [%rd143+96];
	xor.b32  	%r16466, %r16466, %r11045;
$L__BB1_1316:
	and.b32  	%r11047, %r11009, 32;
	setp.eq.s32 	%p402, %r11047, 0;
	@%p402 bra 	$L__BB1_1318;
	ld.global.u32 	%r11048, [%rd143+100];
	xor.b32  	%r16470, %r16470, %r11048;
	ld.global.u32 	%r11049, [%rd143+104];
	xor.b32  	%r16469, %r16469, %r11049;
	ld.global.u32 	%r11050, [%rd143+108];
	xor.b32  	%r16468, %r16468, %r11050;
	ld.global.u32 	%r11051, [%rd143+112];
	xor.b32  	%r16467, %r16467, %r11051;
	ld.global.u32 	%r11052, [%rd143+116];
	xor.b32  	%r16466, %r16466, %r11052;
$L__BB1_1318:
	and.b32  	%r11054, %r11009, 64;
	setp.eq.s32 	%p403, %r11054, 0;
	@%p403 bra 	$L__BB1_1320;
	ld.global.u32 	%r11055, [%rd143+120];
	xor.b32  	%r16470, %r16470, %r11055;
	ld.global.u32 	%r11056, [%rd143+124];
	xor.b32  	%r16469, %r16469, %r11056;
	ld.global.u32 	%r11057, [%rd143+128];
	xor.b32  	%r16468, %r16468, %r11057;
	ld.global.u32 	%r11058, [%rd143+132];
	xor.b32  	%r16467, %r16467, %r11058;
	ld.global.u32 	%r11059, [%rd143+136];
	xor.b32  	%r16466, %r16466, %r11059;
$L__BB1_1320:
	and.b32  	%r11061, %r11009, 128;
	setp.eq.s32 	%p404, %r11061, 0;
	@%p404 bra 	$L__BB1_1322;
	ld.global.u32 	%r11062, [%rd143+140];
	xor.b32  	%r16470, %r16470, %r11062;
	ld.global.u32 	%r11063, [%rd143+144];
	xor.b32  	%r16469, %r16469, %r11063;
	ld.global.u32 	%r11064, [%rd143+148];
	xor.b32  	%r16468, %r16468, %r11064;
	ld.global.u32 	%r11065, [%rd143+152];
	xor.b32  	%r16467, %r16467, %r11065;
	ld.global.u32 	%r11066, [%rd143+156];
	xor.b32  	%r16466, %r16466, %r11066;
$L__BB1_1322:
	and.b32  	%r11068, %r11009, 256;
	setp.eq.s32 	%p405, %r11068, 0;
	@%p405 bra 	$L__BB1_1324;
	ld.global.u32 	%r11069, [%rd143+160];
	xor.b32  	%r16470, %r16470, %r11069;
	ld.global.u32 	%r11070, [%rd143+164];
	xor.b32  	%r16469, %r16469, %r11070;
	ld.global.u32 	%r11071, [%rd143+168];
	xor.b32  	%r16468, %r16468, %r11071;
	ld.global.u32 	%r11072, [%rd143+172];
	xor.b32  	%r16467, %r16467, %r11072;
	ld.global.u32 	%r11073, [%rd143+176];
	xor.b32  	%r16466, %r16466, %r11073;
$L__BB1_1324:
	and.b32  	%r11075, %r11009, 512;
	setp.eq.s32 	%p406, %r11075, 0;
	@%p406 bra 	$L__BB1_1326;
	ld.global.u32 	%r11076, [%rd143+180];
	xor.b32  	%r16470, %r16470, %r11076;
	ld.global.u32 	%r11077, [%rd143+184];
	xor.b32  	%r16469, %r16469, %r11077;
	ld.global.u32 	%r11078, [%rd143+188];
	xor.b32  	%r16468, %r16468, %r11078;
	ld.global.u32 	%r11079, [%rd143+192];
	xor.b32  	%r16467, %r16467, %r11079;
	ld.global.u32 	%r11080, [%rd143+196];
	xor.b32  	%r16466, %r16466, %r11080;
$L__BB1_1326:
	and.b32  	%r11082, %r11009, 1024;
	setp.eq.s32 	%p407, %r11082, 0;
	@%p407 bra 	$L__BB1_1328;
	ld.global.u32 	%r11083, [%rd143+200];
	xor.b32  	%r16470, %r16470, %r11083;
	ld.global.u32 	%r11084, [%rd143+204];
	xor.b32  	%r16469, %r16469, %r11084;
	ld.global.u32 	%r11085, [%rd143+208];
	xor.b32  	%r16468, %r16468, %r11085;
	ld.global.u32 	%r11086, [%rd143+212];
	xor.b32  	%r16467, %r16467, %r11086;
	ld.global.u32 	%r11087, [%rd143+216];
	xor.b32  	%r16466, %r16466, %r11087;
$L__BB1_1328:
	and.b32  	%r11089, %r11009, 2048;
	setp.eq.s32 	%p408, %r11089, 0;
	@%p408 bra 	$L__BB1_1330;
	ld.global.u32 	%r11090, [%rd143+220];
	xor.b32  	%r16470, %r16470, %r11090;
	ld.global.u32 	%r11091, [%rd143+224];
	xor.b32  	%r16469, %r16469, %r11091;
	ld.global.u32 	%r11092, [%rd143+228];
	xor.b32  	%r16468, %r16468, %r11092;
	ld.global.u32 	%r11093, [%rd143+232];
	xor.b32  	%r16467, %r16467, %r11093;
	ld.global.u32 	%r11094, [%rd143+236];
	xor.b32  	%r16466, %r16466, %r11094;
$L__BB1_1330:
	and.b32  	%r11096, %r11009, 4096;
	setp.eq.s32 	%p409, %r11096, 0;
	@%p409 bra 	$L__BB1_1332;
	ld.global.u32 	%r11097, [%rd143+240];
	xor.b32  	%r16470, %r16470, %r11097;
	ld.global.u32 	%r11098, [%rd143+244];
	xor.b32  	%r16469, %r16469, %r11098;
	ld.global.u32 	%r11099, [%rd143+248];
	xor.b32  	%r16468, %r16468, %r11099;
	ld.global.u32 	%r11100, [%rd143+252];
	xor.b32  	%r16467, %r16467, %r11100;
	ld.global.u32 	%r11101, [%rd143+256];
	xor.b32  	%r16466, %r16466, %r11101;
$L__BB1_1332:
	and.b32  	%r11103, %r11009, 8192;
	setp.eq.s32 	%p410, %r11103, 0;
	@%p410 bra 	$L__BB1_1334;
	ld.global.u32 	%r11104, [%rd143+260];
	xor.b32  	%r16470, %r16470, %r11104;
	ld.global.u32 	%r11105, [%rd143+264];
	xor.b32  	%r16469, %r16469, %r11105;
	ld.global.u32 	%r11106, [%rd143+268];
	xor.b32  	%r16468, %r16468, %r11106;
	ld.global.u32 	%r11107, [%rd143+272];
	xor.b32  	%r16467, %r16467, %r11107;
	ld.global.u32 	%r11108, [%rd143+276];
	xor.b32  	%r16466, %r16466, %r11108;
$L__BB1_1334:
	and.b32  	%r11110, %r11009, 16384;
	setp.eq.s32 	%p411, %r11110, 0;
	@%p411 bra 	$L__BB1_1336;
	ld.global.u32 	%r11111, [%rd143+280];
	xor.b32  	%r16470, %r16470, %r11111;
	ld.global.u32 	%r11112, [%rd143+284];
	xor.b32  	%r16469, %r16469, %r11112;
	ld.global.u32 	%r11113, [%rd143+288];
	xor.b32  	%r16468, %r16468, %r11113;
	ld.global.u32 	%r11114, [%rd143+292];
	xor.b32  	%r16467, %r16467, %r11114;
	ld.global.u32 	%r11115, [%rd143+296];
	xor.b32  	%r16466, %r16466, %r11115;
$L__BB1_1336:
	and.b32  	%r11117, %r11009, 32768;
	setp.eq.s32 	%p412, %r11117, 0;
	@%p412 bra 	$L__BB1_1338;
	ld.global.u32 	%r11118, [%rd143+300];
	xor.b32  	%r16470, %r16470, %r11118;
	ld.global.u32 	%r11119, [%rd143+304];
	xor.b32  	%r16469, %r16469, %r11119;
	ld.global.u32 	%r11120, [%rd143+308];
	xor.b32  	%r16468, %r16468, %r11120;
	ld.global.u32 	%r11121, [%rd143+312];
	xor.b32  	%r16467, %r16467, %r11121;
	ld.global.u32 	%r11122, [%rd143+316];
	xor.b32  	%r16466, %r16466, %r11122;
$L__BB1_1338:
	add.s32 	%r17909, %r17909, 16;
	setp.ne.s32 	%p413, %r17909, 32;
	@%p413 bra 	$L__BB1_1306;
	mad.lo.s32 	%r11123, %r17903, -31, %r5547;
	add.s32 	%r17903, %r11123, 1;
	setp.ne.s32 	%p414, %r17903, 5;
	@%p414 bra 	$L__BB1_1305;
	st.local.u32 	[%rd1+4], %r16470;
	st.local.v2.u32 	[%rd1+8], {%r16469, %r16468};
	st.local.v2.u32 	[%rd1+16], {%r16467, %r16466};
	setp.eq.s64 	%p415, %rd141, 1;
	@%p415 bra 	$L__BB1_1415;
	mov.b32 	%r16466, 0;
	mov.u32 	%r16467, %r16466;
	mov.u32 	%r16468, %r16466;
	mov.u32 	%r16469, %r16466;
	mov.u32 	%r16470, %r16466;
	mov.u32 	%r17995, %r16466;
$L__BB1_1342:
	mul.wide.u32 	%rd344, %r17995, 4;
	add.s64 	%rd345, %rd1, %rd344;
	ld.local.u32 	%r5722, [%rd345+4];
	shl.b32 	%r5723, %r17995, 5;
	mov.b32 	%r18001, 0;
$L__BB1_1343:
	.pragma "nounroll";
	shr.u32 	%r11126, %r5722, %r18001;
	and.b32  	%r11127, %r11126, 1;
	setp.eq.b32 	%p416, %r11127, 1;
	not.pred 	%p417, %p416;
	add.s32 	%r11128, %r5723, %r18001;
	mul.lo.s32 	%r11129, %r11128, 5;
	mul.wide.u32 	%rd346, %r11129, 4;
	add.s64 	%rd144, %rd142, %rd346;
	@%p417 bra 	$L__BB1_1345;
	ld.global.u32 	%r11130, [%rd144];
	xor.b32  	%r16470, %r16470, %r11130;
	ld.global.u32 	%r11131, [%rd144+4];
	xor.b32  	%r16469, %r16469, %r11131;
	ld.global.u32 	%r11132, [%rd144+8];
	xor.b32  	%r16468, %r16468, %r11132;
	ld.global.u32 	%r11133, [%rd144+12];
	xor.b32  	%r16467, %r16467, %r11133;
	ld.global.u32 	%r11134, [%rd144+16];
	xor.b32  	%r16466, %r16466, %r11134;
$L__BB1_1345:
	and.b32  	%r11136, %r11126, 2;
	setp.eq.s32 	%p418, %r11136, 0;
	@%p418 bra 	$L__BB1_1347;
	ld.global.u32 	%r11137, [%rd144+20];
	xor.b32  	%r16470, %r16470, %r11137;
	ld.global.u32 	%r11138, [%rd144+24];
	xor.b32  	%r16469, %r16469, %r11138;
	ld.global.u32 	%r11139, [%rd144+28];
	xor.b32  	%r16468, %r16468, %r11139;
	ld.global.u32 	%r11140, [%rd144+32];
	xor.b32  	%r16467, %r16467, %r11140;
	ld.global.u32 	%r11141, [%rd144+36];
	xor.b32  	%r16466, %r16466, %r11141;
$L__BB1_1347:
	and.b32  	%r11143, %r11126, 4;
	setp.eq.s32 	%p419, %r11143, 0;
	@%p419 bra 	$L__BB1_1349;
	ld.global.u32 	%r11144, [%rd144+40];
	xor.b32  	%r16470, %r16470, %r11144;
	ld.global.u32 	%r11145, [%rd144+44];
	xor.b32  	%r16469, %r16469, %r11145;
	ld.global.u32 	%r11146, [%rd144+48];
	xor.b32  	%r16468, %r16468, %r11146;
	ld.global.u32 	%r11147, [%rd144+52];
	xor.b32  	%r16467, %r16467, %r11147;
	ld.global.u32 	%r11148, [%rd144+56];
	xor.b32  	%r16466, %r16466, %r11148;
$L__BB1_1349:
	and.b32  	%r11150, %r11126, 8;
	setp.eq.s32 	%p420, %r11150, 0;
	@%p420 bra 	$L__BB1_1351;
	ld.global.u32 	%r11151, [%rd144+60];
	xor.b32  	%r16470, %r16470, %r11151;
	ld.global.u32 	%r11152, [%rd144+64];
	xor.b32  	%r16469, %r16469, %r11152;
	ld.global.u32 	%r11153, [%rd144+68];
	xor.b32  	%r16468, %r16468, %r11153;
	ld.global.u32 	%r11154, [%rd144+72];
	xor.b32  	%r16467, %r16467, %r11154;
	ld.global.u32 	%r11155, [%rd144+76];
	xor.b32  	%r16466, %r16466, %r11155;
$L__BB1_1351:
	and.b32  	%r11157, %r11126, 16;
	setp.eq.s32 	%p421, %r11157, 0;
	@%p421 bra 	$L__BB1_1353;
	ld.global.u32 	%r11158, [%rd144+80];
	xor.b32  	%r16470, %r16470, %r11158;
	ld.global.u32 	%r11159, [%rd144+84];
	xor.b32  	%r16469, %r16469, %r11159;
	ld.global.u32 	%r11160, [%rd144+88];
	xor.b32  	%r16468, %r16468, %r11160;
	ld.global.u32 	%r11161, [%rd144+92];
	xor.b32  	%r16467, %r16467, %r11161;
	ld.global.u32 	%r11162, [%rd144+96];
	xor.b32  	%r16466, %r16466, %r11162;
$L__BB1_1353:
	and.b32  	%r11164, %r11126, 32;
	setp.eq.s32 	%p422, %r11164, 0;
	@%p422 bra 	$L__BB1_1355;
	ld.global.u32 	%r11165, [%rd144+100];
	xor.b32  	%r16470, %r16470, %r11165;
	ld.global.u32 	%r11166, [%rd144+104];
	xor.b32  	%r16469, %r16469, %r11166;
	ld.global.u32 	%r11167, [%rd144+108];
	xor.b32  	%r16468, %r16468, %r11167;
	ld.global.u32 	%r11168, [%rd144+112];
	xor.b32  	%r16467, %r16467, %r11168;
	ld.global.u32 	%r11169, [%rd144+116];
	xor.b32  	%r16466, %r16466, %r11169;
$L__BB1_1355:
	and.b32  	%r11171, %r11126, 64;
	setp.eq.s32 	%p423, %r11171, 0;
	@%p423 bra 	$L__BB1_1357;
	ld.global.u32 	%r11172, [%rd144+120];
	xor.b32  	%r16470, %r16470, %r11172;
	ld.global.u32 	%r11173, [%rd144+124];
	xor.b32  	%r16469, %r16469, %r11173;
	ld.global.u32 	%r11174, [%rd144+128];
	xor.b32  	%r16468, %r16468, %r11174;
	ld.global.u32 	%r11175, [%rd144+132];
	xor.b32  	%r16467, %r16467, %r11175;
	ld.global.u32 	%r11176, [%rd144+136];
	xor.b32  	%r16466, %r16466, %r11176;
$L__BB1_1357:
	and.b32  	%r11178, %r11126, 128;
	setp.eq.s32 	%p424, %r11178, 0;
	@%p424 bra 	$L__BB1_1359;
	ld.global.u32 	%r11179, [%rd144+140];
	xor.b32  	%r16470, %r16470, %r11179;
	ld.global.u32 	%r11180, [%rd144+144];
	xor.b32  	%r16469, %r16469, %r11180;
	ld.global.u32 	%r11181, [%rd144+148];
	xor.b32  	%r16468, %r16468, %r11181;
	ld.global.u32 	%r11182, [%rd144+152];
	xor.b32  	%r16467, %r16467, %r11182;
	ld.global.u32 	%r11183, [%rd144+156];
	xor.b32  	%r16466, %r16466, %r11183;
$L__BB1_1359:
	and.b32  	%r11185, %r11126, 256;
	setp.eq.s32 	%p425, %r11185, 0;
	@%p425 bra 	$L__BB1_1361;
	ld.global.u32 	%r11186, [%rd144+160];
	xor.b32  	%r16470, %r16470, %r11186;
	ld.global.u32 	%r11187, [%rd144+164];
	xor.b32  	%r16469, %r16469, %r11187;
	ld.global.u32 	%r11188, [%rd144+168];
	xor.b32  	%r16468, %r16468, %r11188;
	ld.global.u32 	%r11189, [%rd144+172];
	xor.b32  	%r16467, %r16467, %r11189;
	ld.global.u32 	%r11190, [%rd144+176];
	xor.b32  	%r16466, %r16466, %r11190;
$L__BB1_1361:
	and.b32  	%r11192, %r11126, 512;
	setp.eq.s32 	%p426, %r11192, 0;
	@%p426 bra 	$L__BB1_1363;
	ld.global.u32 	%r11193, [%rd144+180];
	xor.b32  	%r16470, %r16470, %r11193;
	ld.global.u32 	%r11194, [%rd144+184];
	xor.b32  	%r16469, %r16469, %r11194;
	ld.global.u32 	%r11195, [%rd144+188];
	xor.b32  	%r16468, %r16468, %r11195;
	ld.global.u32 	%r11196, [%rd144+192];
	xor.b32  	%r16467, %r16467, %r11196;
	ld.global.u32 	%r11197, [%rd144+196];
	xor.b32  	%r16466, %r16466, %r11197;
$L__BB1_1363:
	and.b32  	%r11199, %r11126, 1024;
	setp.eq.s32 	%p427, %r11199, 0;
	@%p427 bra 	$L__BB1_1365;
	ld.global.u32 	%r11200, [%rd144+200];
	xor.b32  	%r16470, %r16470, %r11200;
	ld.global.u32 	%r11201, [%rd144+204];
	xor.b32  	%r16469, %r16469, %r11201;
	ld.global.u32 	%r11202, [%rd144+208];
	xor.b32  	%r16468, %r16468, %r11202;
	ld.global.u32 	%r11203, [%rd144+212];
	xor.b32  	%r16467, %r16467, %r11203;
	ld.global.u32 	%r11204, [%rd144+216];
	xor.b32  	%r16466, %r16466, %r11204;
$L__BB1_1365:
	and.b32  	%r11206, %r11126, 2048;
	setp.eq.s32 	%p428, %r11206, 0;
	@%p428 bra 	$L__BB1_1367;
	ld.global.u32 	%r11207, [%rd144+220];
	xor.b32  	%r16470, %r16470, %r11207;
	ld.global.u32 	%r11208, [%rd144+224];
	xor.b32  	%r16469, %r16469, %r11208;
	ld.global.u32 	%r11209, [%rd144+228];
	xor.b32  	%r16468, %r16468, %r11209;
	ld.global.u32 	%r11210, [%rd144+232];
	xor.b32  	%r16467, %r16467, %r11210;
	ld.global.u32 	%r11211, [%rd144+236];
	xor.b32  	%r16466, %r16466, %r11211;
$L__BB1_1367:
	and.b32  	%r11213, %r11126, 4096;
	setp.eq.s32 	%p429, %r11213, 0;
	@%p429 bra 	$L__BB1_1369;
	ld.global.u32 	%r11214, [%rd144+240];
	xor.b32  	%r16470, %r16470, %r11214;
	ld.global.u32 	%r11215, [%rd144+244];
	xor.b32  	%r16469, %r16469, %r11215;
	ld.global.u32 	%r11216, [%rd144+248];
	xor.b32  	%r16468, %r16468, %r11216;
	ld.global.u32 	%r11217, [%rd144+252];
	xor.b32  	%r16467, %r16467, %r11217;
	ld.global.u32 	%r11218, [%rd144+256];
	xor.b32  	%r16466, %r16466, %r11218;
$L__BB1_1369:
	and.b32  	%r11220, %r11126, 8192;
	setp.eq.s32 	%p430, %r11220, 0;
	@%p430 bra 	$L__BB1_1371;
	ld.global.u32 	%r11221, [%rd144+260];
	xor.b32  	%r16470, %r16470, %r11221;
	ld.global.u32 	%r11222, [%rd144+264];
	xor.b32  	%r16469, %r16469, %r11222;
	ld.global.u32 	%r11223, [%rd144+268];
	xor.b32  	%r16468, %r16468, %r11223;
	ld.global.u32 	%r11224, [%rd144+272];
	xor.b32  	%r16467, %r16467, %r11224;
	ld.global.u32 	%r11225, [%rd144+276];
	xor.b32  	%r16466, %r16466, %r11225;
$L__BB1_1371:
	and.b32  	%r11227, %r11126, 16384;
	setp.eq.s32 	%p431, %r11227, 0;
	@%p431 bra 	$L__BB1_1373;
	ld.global.u32 	%r11228, [%rd144+280];
	xor.b32  	%r16470, %r16470, %r11228;
	ld.global.u32 	%r11229, [%rd144+284];
	xor.b32  	%r16469, %r16469, %r11229;
	ld.global.u32 	%r11230, [%rd144+288];
	xor.b32  	%r16468, %r16468, %r11230;
	ld.global.u32 	%r11231, [%rd144+292];
	xor.b32  	%r16467, %r16467, %r11231;
	ld.global.u32 	%r11232, [%rd144+296];
	xor.b32  	%r16466, %r16466, %r11232;
$L__BB1_1373:
	and.b32  	%r11234, %r11126, 32768;
	setp.eq.s32 	%p432, %r11234, 0;
	@%p432 bra 	$L__BB1_1375;
	ld.global.u32 	%r11235, [%rd144+300];
	xor.b32  	%r16470, %r16470, %r11235;
	ld.global.u32 	%r11236, [%rd144+304];
	xor.b32  	%r16469, %r16469, %r11236;
	ld.global.u32 	%r11237, [%rd144+308];
	xor.b32  	%r16468, %r16468, %r11237;
	ld.global.u32 	%r11238, [%rd144+312];
	xor.b32  	%r16467, %r16467, %r11238;
	ld.global.u32 	%r11239, [%rd144+316];
	xor.b32  	%r16466, %r16466, %r11239;
$L__BB1_1375:
	add.s32 	%r18001, %r18001, 16;
	setp.ne.s32 	%p433, %r18001, 32;
	@%p433 bra 	$L__BB1_1343;
	mad.lo.s32 	%r11240, %r17995, -31, %r5723;
	add.s32 	%r17995, %r11240, 1;
	setp.ne.s32 	%p434, %r17995, 5;
	@%p434 bra 	$L__BB1_1342;
	st.local.u32 	[%rd1+4], %r16470;
	st.local.v2.u32 	[%rd1+8], {%r16469, %r16468};
	st.local.v2.u32 	[%rd1+16], {%r16467, %r16466};
	setp.ne.s64 	%p435, %rd141, 3;
	@%p435 bra 	$L__BB1_1415;
	mov.b32 	%r16466, 0;
	mov.u32 	%r16467, %r16466;
	mov.u32 	%r16468, %r16466;
	mov.u32 	%r16469, %r16466;
	mov.u32 	%r16470, %r16466;
	mov.u32 	%r18087, %r16466;
$L__BB1_1379:
	mul.wide.u32 	%rd347, %r18087, 4;
	add.s64 	%rd348, %rd1, %rd347;
	ld.local.u32 	%r5898, [%rd348+4];
	shl.b32 	%r5899, %r18087, 5;
	mov.b32 	%r18093, 0;
$L__BB1_1380:
	.pragma "nounroll";
	shr.u32 	%r11243, %r5898, %r18093;
	and.b32  	%r11244, %r11243, 1;
	setp.eq.b32 	%p436, %r11244, 1;
	not.pred 	%p437, %p436;
	add.s32 	%r11245, %r5899, %r18093;
	mul.lo.s32 	%r11246, %r11245, 5;
	mul.wide.u32 	%rd349, %r11246, 4;
	add.s64 	%rd145, %rd142, %rd349;
	@%p437 bra 	$L__BB1_1382;
	ld.global.u32 	%r11247, [%rd145];
	xor.b32  	%r16470, %r16470, %r11247;
	ld.global.u32 	%r11248, [%rd145+4];
	xor.b32  	%r16469, %r16469, %r11248;
	ld.global.u32 	%r11249, [%rd145+8];
	xor.b32  	%r16468, %r16468, %r11249;
	ld.global.u32 	%r11250, [%rd145+12];
	xor.b32  	%r16467, %r16467, %r11250;
	ld.global.u32 	%r11251, [%rd145+16];
	xor.b32  	%r16466, %r16466, %r11251;
$L__BB1_1382:
	and.b32  	%r11253, %r11243, 2;
	setp.eq.s32 	%p438, %r11253, 0;
	@%p438 bra 	$L__BB1_1384;
	ld.global.u32 	%r11254, [%rd145+20];
	xor.b32  	%r16470, %r16470, %r11254;
	ld.global.u32 	%r11255, [%rd145+24];
	xor.b32  	%r16469, %r16469, %r11255;
	ld.global.u32 	%r11256, [%rd145+28];
	xor.b32  	%r16468, %r16468, %r11256;
	ld.global.u32 	%r11257, [%rd145+32];
	xor.b32  	%r16467, %r16467, %r11257;
	ld.global.u32 	%r11258, [%rd145+36];
	xor.b32  	%r16466, %r16466, %r11258;
$L__BB1_1384:
	and.b32  	%r11260, %r11243, 4;
	setp.eq.s32 	%p439, %r11260, 0;
	@%p439 bra 	$L__BB1_1386;
	ld.global.u32 	%r11261, [%rd145+40];
	xor.b32  	%r16470, %r16470, %r11261;
	ld.global.u32 	%r11262, [%rd145+44];
	xor.b32  	%r16469, %r16469, %r11262;
	ld.global.u32 	%r11263, [%rd145+48];
	xor.b32  	%r16468, %r16468, %r11263;
	ld.global.u32 	%r11264, [%rd145+52];
	xor.b32  	%r16467, %r16467, %r11264;
	ld.global.u32 	%r11265, [%rd145+56];
	xor.b32  	%r16466, %r16466, %r11265;
$L__BB1_1386:
	and.b32  	%r11267, %r11243, 8;
	setp.eq.s32 	%p440, %r11267, 0;
	@%p440 bra 	$L__BB1_1388;
	ld.global.u32 	%r11268, [%rd145+60];
	xor.b32  	%r16470, %r16470, %r11268;
	ld.global.u32 	%r11269, [%rd145+64];
	xor.b32  	%r16469, %r16469, %r11269;
	ld.global.u32 	%r11270, [%rd145+68];
	xor.b32  	%r16468, %r16468, %r11270;
	ld.global.u32 	%r11271, [%rd145+72];
	xor.b32  	%r16467, %r16467, %r11271;
	ld.global.u32 	%r11272, [%rd145+76];
	xor.b32  	%r16466, %r16466, %r11272;
$L__BB1_1388:
	and.b32  	%r11274, %r11243, 16;
	setp.eq.s32 	%p441, %r11274, 0;
	@%p441 bra 	$L__BB1_1390;
	ld.global.u32 	%r11275, [%rd145+80];
	xor.b32  	%r16470, %r16470, %r11275;
	ld.global.u32 	%r11276, [%rd145+84];
	xor.b32  	%r16469, %r16469, %r11276;
	ld.global.u32 	%r11277, [%rd145+88];
	xor.b32  	%r16468, %r16468, %r11277;
	ld.global.u32 	%r11278, [%rd145+92];
	xor.b32  	%r16467, %r16467, %r11278;
	ld.global.u32 	%r11279, [%rd145+96];
	xor.b32  	%r16466, %r16466, %r11279;
$L__BB1_1390:
	and.b32  	%r11281, %r11243, 32;
	setp.eq.s32 	%p442, %r11281, 0;
	@%p442 bra 	$L__BB1_1392;
	ld.global.u32 	%r11282, [%rd145+100];
	xor.b32  	%r16470, %r16470, %r11282;
	ld.global.u32 	%r11283, [%rd145+104];
	xor.b32  	%r16469, %r16469, %r11283;
	ld.global.u32 	%r11284, [%rd145+108];
	xor.b32  	%r16468, %r16468, %r11284;
	ld.global.u32 	%r11285, [%rd145+112];
	xor.b32  	%r16467, %r16467, %r11285;
	ld.global.u32 	%r11286, [%rd145+116];
	xor.b32  	%r16466, %r16466, %r11286;
$L__BB1_1392:
	and.b32  	%r11288, %r11243, 64;
	setp.eq.s32 	%p443, %r11288, 0;
	@%p443 bra 	$L__BB1_1394;
	ld.global.u32 	%r11289, [%rd145+120];
	xor.b32  	%r16470, %r16470, %r11289;
	ld.global.u32 	%r11290, [%rd145+124];
	xor.b32  	%r16469, %r16469, %r11290;
	ld.global.u32 	%r11291, [%rd145+128];
	xor.b32  	%r16468, %r16468, %r11291;
	ld.global.u32 	%r11292, [%rd145+132];
	xor.b32  	%r16467, %r16467, %r11292;
	ld.global.u32 	%r11293, [%rd145+136];
	xor.b32  	%r16466, %r16466, %r11293;
$L__BB1_1394:
	and.b32  	%r11295, %r11243, 128;
	setp.eq.s32 	%p444, %r11295, 0;
	@%p444 bra 	$L__BB1_1396;
	ld.global.u32 	%r11296, [%rd145+140];
	xor.b32  	%r16470, %r16470, %r11296;
	ld.global.u32 	%r11297, [%rd145+144];
	xor.b32  	%r16469, %r16469, %r11297;
	ld.global.u32 	%r11298, [%rd145+148];
	xor.b32  	%r16468, %r16468, %r11298;
	ld.global.u32 	%r11299, [%rd145+152];
	xor.b32  	%r16467, %r16467, %r11299;
	ld.global.u32 	%r11300, [%rd145+156];
	xor.b32  	%r16466, %r16466, %r11300;
$L__BB1_1396:
	and.b32  	%r11302, %r11243, 256;
	setp.eq.s32 	%p445, %r11302, 0;
	@%p445 bra 	$L__BB1_1398;
	ld.global.u32 	%r11303, [%rd145+160];
	xor.b32  	%r16470, %r16470, %r11303;
	ld.global.u32 	%r11304, [%rd145+164];
	xor.b32  	%r16469, %r16469, %r11304;
	ld.global.u32 	%r11305, [%rd145+168];
	xor.b32  	%r16468, %r16468, %r11305;
	ld.global.u32 	%r11306, [%rd145+172];
	xor.b32  	%r16467, %r16467, %r11306;
	ld.global.u32 	%r11307, [%rd145+176];
	xor.b32  	%r16466, %r16466, %r11307;
$L__BB1_1398:
	and.b32  	%r11309, %r11243, 512;
	setp.eq.s32 	%p446, %r11309, 0;
	@%p446 bra 	$L__BB1_1400;
	ld.global.u32 	%r11310, [%rd145+180];
	xor.b32  	%r16470, %r16470, %r11310;
	ld.global.u32 	%r11311, [%rd145+184];
	xor.b32  	%r16469, %r16469, %r11311;
	ld.global.u32 	%r11312, [%rd145+188];
	xor.b32  	%r16468, %r16468, %r11312;
	ld.global.u32 	%r11313, [%rd145+192];
	xor.b32  	%r16467, %r16467, %r11313;
	ld.global.u32 	%r11314, [%rd145+196];
	xor.b32  	%r16466, %r16466, %r11314;
$L__BB1_1400:
	and.b32  	%r11316, %r11243, 1024;
	setp.eq.s32 	%p447, %r11316, 0;
	@%p447 bra 	$L__BB1_1402;
	ld.global.u32 	%r11317, [%rd145+200];
	xor.b32  	%r16470, %r16470, %r11317;
	ld.global.u32 	%r11318, [%rd145+204];
	xor.b32  	%r16469, %r16469, %r11318;
	ld.global.u32 	%r11319, [%rd145+208];
	xor.b32  	%r16468, %r16468, %r11319;
	ld.global.u32 	%r11320, [%rd145+212];
	xor.b32  	%r16467, %r16467, %r11320;
	ld.global.u32 	%r11321, [%rd145+216];
	xor.b32  	%r16466, %r16466, %r11321;
$L__BB1_1402:
	and.b32  	%r11323, %r11243, 2048;
	setp.eq.s32 	%p448, %r11323, 0;
	@%p448 bra 	$L__BB1_1404;
	ld.global.u32 	%r11324, [%rd145+220];
	xor.b32  	%r16470, %r16470, %r11324;
	ld.global.u32 	%r11325, [%rd145+224];
	xor.b32  	%r16469, %r16469, %r11325;
	ld.global.u32 	%r11326, [%rd145+228];
	xor.b32  	%r16468, %r16468, %r11326;
	ld.global.u32 	%r11327, [%rd145+232];
	xor.b32  	%r16467, %r16467, %r11327;
	ld.global.u32 	%r11328, [%rd145+236];
	xor.b32  	%r16466, %r16466, %r11328;
$L__BB1_1404:
	and.b32  	%r11330, %r11243, 4096;
	setp.eq.s32 	%p449, %r11330, 0;
	@%p449 bra 	$L__BB1_1406;
	ld.global.u32 	%r11331, [%rd145+240];
	xor.b32  	%r16470, %r16470, %r11331;
	ld.global.u32 	%r11332, [%rd145+244];
	xor.b32  	%r16469, %r16469, %r11332;
	ld.global.u32 	%r11333, [%rd145+248];
	xor.b32  	%r16468, %r16468, %r11333;
	ld.global.u32 	%r11334, [%rd145+252];
	xor.b32  	%r16467, %r16467, %r11334;
	ld.global.u32 	%r11335, [%rd145+256];
	xor.b32  	%r16466, %r16466, %r11335;
$L__BB1_1406:
	and.b32  	%r11337, %r11243, 8192;
	setp.eq.s32 	%p450, %r11337, 0;
	@%p450 bra 	$L__BB1_1408;
	ld.global.u32 	%r11338, [%rd145+260];
	xor.b32  	%r16470, %r16470, %r11338;
	ld.global.u32 	%r11339, [%rd145+264];
	xor.b32  	%r16469, %r16469, %r11339;
	ld.global.u32 	%r11340, [%rd145+268];
	xor.b32  	%r16468, %r16468, %r11340;
	ld.global.u32 	%r11341, [%rd145+272];
	xor.b32  	%r16467, %r16467, %r11341;
	ld.global.u32 	%r11342, [%rd145+276];
	xor.b32  	%r16466, %r16466, %r11342;
$L__BB1_1408:
	and.b32  	%r11344, %r11243, 16384;
	setp.eq.s32 	%p451, %r11344, 0;
	@%p451 bra 	$L__BB1_1410;
	ld.global.u32 	%r11345, [%rd145+280];
	xor.b32  	%r16470, %r16470, %r11345;
	ld.global.u32 	%r11346, [%rd145+284];
	xor.b32  	%r16469, %r16469, %r11346;
	ld.global.u32 	%r11347, [%rd145+288];
	xor.b32  	%r16468, %r16468, %r11347;
	ld.global.u32 	%r11348, [%rd145+292];
	xor.b32  	%r16467, %r16467, %r11348;
	ld.global.u32 	%r11349, [%rd145+296];
	xor.b32  	%r16466, %r16466, %r11349;
$L__BB1_1410:
	and.b32  	%r11351, %r11243, 32768;
	setp.eq.s32 	%p452, %r11351, 0;
	@%p452 bra 	$L__BB1_1412;
	ld.global.u32 	%r11352, [%rd145+300];
	xor.b32  	%r16470, %r16470, %r11352;
	ld.global.u32 	%r11353, [%rd145+304];
	xor.b32  	%r16469, %r16469, %r11353;
	ld.global.u32 	%r11354, [%rd145+308];
	xor.b32  	%r16468, %r16468, %r11354;
	ld.global.u32 	%r11355, [%rd145+312];
	xor.b32  	%r16467, %r16467, %r11355;
	ld.global.u32 	%r11356, [%rd145+316];
	xor.b32  	%r16466, %r16466, %r11356;
$L__BB1_1412:
	add.s32 	%r18093, %r18093, 16;
	setp.ne.s32 	%p453, %r18093, 32;
	@%p453 bra 	$L__BB1_1380;
	mad.lo.s32 	%r11357, %r18087, -31, %r5899;
	add.s32 	%r18087, %r11357, 1;
	setp.ne.s32 	%p454, %r18087, 5;
	@%p454 bra 	$L__BB1_1379;
	st.local.u32 	[%rd1+4], %r16470;
	st.local.v2.u32 	[%rd1+8], {%r16469, %r16468};
	st.local.v2.u32 	[%rd1+16], {%r16467, %r16466};
$L__BB1_1415:
	shr.u64 	%rd714, %rd140, 2;
	add.s32 	%r17897, %r17897, 1;
	setp.gt.u64 	%p455, %rd140, 3;
	@%p455 bra 	$L__BB1_1303;
$L__BB1_1416:
	mov.b32 	%r18189, 0;
	mov.u64 	%rd351, precalc_xorwow_offset_matrix;
$L__BB1_1417:
	mov.u64 	%rd147, %rd205;
	and.b64  	%rd148, %rd147, 3;
	setp.eq.s64 	%p456, %rd148, 0;
	@%p456 bra 	$L__BB1_1529;
	mul.wide.u32 	%rd350, %r18189, 3200;
	add.s64 	%rd149, %rd351, %rd350;
	mov.b32 	%r16466, 0;
	mov.u32 	%r16467, %r16466;
	mov.u32 	%r16468, %r16466;
	mov.u32 	%r16469, %r16466;
	mov.u32 	%r16470, %r16466;
	mov.u32 	%r18195, %r16466;
$L__BB1_1419:
	mul.wide.u32 	%rd352, %r18195, 4;
	add.s64 	%rd353, %rd1, %rd352;
	ld.local.u32 	%r6091, [%rd353+4];
	shl.b32 	%r6092, %r18195, 5;
	mov.b32 	%r18201, 0;
$L__BB1_1420:
	.pragma "nounroll";
	shr.u32 	%r11361, %r6091, %r18201;
	and.b32  	%r11362, %r11361, 1;
	setp.eq.b32 	%p457, %r11362, 1;
	not.pred 	%p458, %p457;
	add.s32 	%r11363, %r6092, %r18201;
	mul.lo.s32 	%r11364, %r11363, 5;
	mul.wide.u32 	%rd354, %r11364, 4;
	add.s64 	%rd150, %rd149, %rd354;
	@%p458 bra 	$L__BB1_1422;
	ld.global.u32 	%r11365, [%rd150];
	xor.b32  	%r16470, %r16470, %r11365;
	ld.global.u32 	%r11366, [%rd150+4];
	xor.b32  	%r16469, %r16469, %r11366;
	ld.global.u32 	%r11367, [%rd150+8];
	xor.b32  	%r16468, %r16468, %r11367;
	ld.global.u32 	%r11368, [%rd150+12];
	xor.b32  	%r16467, %r16467, %r11368;
	ld.global.u32 	%r11369, [%rd150+16];
	xor.b32  	%r16466, %r16466, %r11369;
$L__BB1_1422:
	and.b32  	%r11371, %r11361, 2;
	setp.eq.s32 	%p459, %r11371, 0;
	@%p459 bra 	$L__BB1_1424;
	ld.global.u32 	%r11372, [%rd150+20];
	xor.b32  	%r16470, %r16470, %r11372;
	ld.global.u32 	%r11373, [%rd150+24];
	xor.b32  	%r16469, %r16469, %r11373;
	ld.global.u32 	%r11374, [%rd150+28];
	xor.b32  	%r16468, %r16468, %r11374;
	ld.global.u32 	%r11375, [%rd150+32];
	xor.b32  	%r16467, %r16467, %r11375;
	ld.global.u32 	%r11376, [%rd150+36];
	xor.b32  	%r16466, %r16466, %r11376;
$L__BB1_1424:
	and.b32  	%r11378, %r11361, 4;
	setp.eq.s32 	%p460, %r11378, 0;
	@%p460 bra 	$L__BB1_1426;
	ld.global.u32 	%r11379, [%rd150+40];
	xor.b32  	%r16470, %r16470, %r11379;
	ld.global.u32 	%r11380, [%rd150+44];
	xor.b32  	%r16469, %r16469, %r11380;
	ld.global.u32 	%r11381, [%rd150+48];
	xor.b32  	%r16468, %r16468, %r11381;
	ld.global.u32 	%r11382, [%rd150+52];
	xor.b32  	%r16467, %r16467, %r11382;
	ld.global.u32 	%r11383, [%rd150+56];
	xor.b32  	%r16466, %r16466, %r11383;
$L__BB1_1426:
	and.b32  	%r11385, %r11361, 8;
	setp.eq.s32 	%p461, %r11385, 0;
	@%p461 bra 	$L__BB1_1428;
	ld.global.u32 	%r11386, [%rd150+60];
	xor.b32  	%r16470, %r16470, %r11386;
	ld.global.u32 	%r11387, [%rd150+64];
	xor.b32  	%r16469, %r16469, %r11387;
	ld.global.u32 	%r11388, [%rd150+68];
	xor.b32  	%r16468, %r16468, %r11388;
	ld.global.u32 	%r11389, [%rd150+72];
	xor.b32  	%r16467, %r16467, %r11389;
	ld.global.u32 	%r11390, [%rd150+76];
	xor.b32  	%r16466, %r16466, %r11390;
$L__BB1_1428:
	and.b32  	%r11392, %r11361, 16;
	setp.eq.s32 	%p462, %r11392, 0;
	@%p462 bra 	$L__BB1_1430;
	ld.global.u32 	%r11393, [%rd150+80];
	xor.b32  	%r16470, %r16470, %r11393;
	ld.global.u32 	%r11394, [%rd150+84];
	xor.b32  	%r16469, %r16469, %r11394;
	ld.global.u32 	%r11395, [%rd150+88];
	xor.b32  	%r16468, %r16468, %r11395;
	ld.global.u32 	%r11396, [%rd150+92];
	xor.b32  	%r16467, %r16467, %r11396;
	ld.global.u32 	%r11397, [%rd150+96];
	xor.b32  	%r16466, %r16466, %r11397;
$L__BB1_1430:
	and.b32  	%r11399, %r11361, 32;
	setp.eq.s32 	%p463, %r11399, 0;
	@%p463 bra 	$L__BB1_1432;
	ld.global.u32 	%r11400, [%rd150+100];
	xor.b32  	%r16470, %r16470, %r11400;
	ld.global.u32 	%r11401, [%rd150+104];
	xor.b32  	%r16469, %r16469, %r11401;
	ld.global.u32 	%r11402, [%rd150+108];
	xor.b32  	%r16468, %r16468, %r11402;
	ld.global.u32 	%r11403, [%rd150+112];
	xor.b32  	%r16467, %r16467, %r11403;
	ld.global.u32 	%r11404, [%rd150+116];
	xor.b32  	%r16466, %r16466, %r11404;
$L__BB1_1432:
	and.b32  	%r11406, %r11361, 64;
	setp.eq.s32 	%p464, %r11406, 0;
	@%p464 bra 	$L__BB1_1434;
	ld.global.u32 	%r11407, [%rd150+120];
	xor.b32  	%r16470, %r16470, %r11407;
	ld.global.u32 	%r11408, [%rd150+124];
	xor.b32  	%r16469, %r16469, %r11408;
	ld.global.u32 	%r11409, [%rd150+128];
	xor.b32  	%r16468, %r16468, %r11409;
	ld.global.u32 	%r11410, [%rd150+132];
	xor.b32  	%r16467, %r16467, %r11410;
	ld.global.u32 	%r11411, [%rd150+136];
	xor.b32  	%r16466, %r16466, %r11411;
$L__BB1_1434:
	and.b32  	%r11413, %r11361, 128;
	setp.eq.s32 	%p465, %r11413, 0;
	@%p465 bra 	$L__BB1_1436;
	ld.global.u32 	%r11414, [%rd150+140];
	xor.b32  	%r16470, %r16470, %r11414;
	ld.global.u32 	%r11415, [%rd150+144];
	xor.b32  	%r16469, %r16469, %r11415;
	ld.global.u32 	%r11416, [%rd150+148];
	xor.b32  	%r16468, %r16468, %r11416;
	ld.global.u32 	%r11417, [%rd150+152];
	xor.b32  	%r16467, %r16467, %r11417;
	ld.global.u32 	%r11418, [%rd150+156];
	xor.b32  	%r16466, %r16466, %r11418;
$L__BB1_1436:
	and.b32  	%r11420, %r11361, 256;
	setp.eq.s32 	%p466, %r11420, 0;
	@%p466 bra 	$L__BB1_1438;
	ld.global.u32 	%r11421, [%rd150+160];
	xor.b32  	%r16470, %r16470, %r11421;
	ld.global.u32 	%r11422, [%rd150+164];
	xor.b32  	%r16469, %r16469, %r11422;
	ld.global.u32 	%r11423, [%rd150+168];
	xor.b32  	%r16468, %r16468, %r11423;
	ld.global.u32 	%r11424, [%rd150+172];
	xor.b32  	%r16467, %r16467, %r11424;
	ld.global.u32 	%r11425, [%rd150+176];
	xor.b32  	%r16466, %r16466, %r11425;
$L__BB1_1438:
	and.b32  	%r11427, %r11361, 512;
	setp.eq.s32 	%p467, %r11427, 0;
	@%p467 bra 	$L__BB1_1440;
	ld.global.u32 	%r11428, [%rd150+180];
	xor.b32  	%r16470, %r16470, %r11428;
	ld.global.u32 	%r11429, [%rd150+184];
	xor.b32  	%r16469, %r16469, %r11429;
	ld.global.u32 	%r11430, [%rd150+188];
	xor.b32  	%r16468, %r16468, %r11430;
	ld.global.u32 	%r11431, [%rd150+192];
	xor.b32  	%r16467, %r16467, %r11431;
	ld.global.u32 	%r11432, [%rd150+196];
	xor.b32  	%r16466, %r16466, %r11432;
$L__BB1_1440:
	and.b32  	%r11434, %r11361, 1024;
	setp.eq.s32 	%p468, %r11434, 0;
	@%p468 bra 	$L__BB1_1442;
	ld.global.u32 	%r11435, [%rd150+200];
	xor.b32  	%r16470, %r16470, %r11435;
	ld.global.u32 	%r11436, [%rd150+204];
	xor.b32  	%r16469, %r16469, %r11436;
	ld.global.u32 	%r11437, [%rd150+208];
	xor.b32  	%r16468, %r16468, %r11437;
	ld.global.u32 	%r11438, [%rd150+212];
	xor.b32  	%r16467, %r16467, %r11438;
	ld.global.u32 	%r11439, [%rd150+216];
	xor.b32  	%r16466, %r16466, %r11439;
$L__BB1_1442:
	and.b32  	%r11441, %r11361, 2048;
	setp.eq.s32 	%p469, %r11441, 0;
	@%p469 bra 	$L__BB1_1444;
	ld.global.u32 	%r11442, [%rd150+220];
	xor.b32  	%r16470, %r16470, %r11442;
	ld.global.u32 	%r11443, [%rd150+224];
	xor.b32  	%r16469, %r16469, %r11443;
	ld.global.u32 	%r11444, [%rd150+228];
	xor.b32  	%r16468, %r16468, %r11444;
	ld.global.u32 	%r11445, [%rd150+232];
	xor.b32  	%r16467, %r16467, %r11445;
	ld.global.u32 	%r11446, [%rd150+236];
	xor.b32  	%r16466, %r16466, %r11446;
$L__BB1_1444:
	and.b32  	%r11448, %r11361, 4096;
	setp.eq.s32 	%p470, %r11448, 0;
	@%p470 bra 	$L__BB1_1446;
	ld.global.u32 	%r11449, [%rd150+240];
	xor.b32  	%r16470, %r16470, %r11449;
	ld.global.u32 	%r11450, [%rd150+244];
	xor.b32  	%r16469, %r16469, %r11450;
	ld.global.u32 	%r11451, [%rd150+248];
	xor.b32  	%r16468, %r16468, %r11451;
	ld.global.u32 	%r11452, [%rd150+252];
	xor.b32  	%r16467, %r16467, %r11452;
	ld.global.u32 	%r11453, [%rd150+256];
	xor.b32  	%r16466, %r16466, %r11453;
$L__BB1_1446:
	and.b32  	%r11455, %r11361, 8192;
	setp.eq.s32 	%p471, %r11455, 0;
	@%p471 bra 	$L__BB1_1448;
	ld.global.u32 	%r11456, [%rd150+260];
	xor.b32  	%r16470, %r16470, %r11456;
	ld.global.u32 	%r11457, [%rd150+264];
	xor.b32  	%r16469, %r16469, %r11457;
	ld.global.u32 	%r11458, [%rd150+268];
	xor.b32  	%r16468, %r16468, %r11458;
	ld.global.u32 	%r11459, [%rd150+272];
	xor.b32  	%r16467, %r16467, %r11459;
	ld.global.u32 	%r11460, [%rd150+276];
	xor.b32  	%r16466, %r16466, %r11460;
$L__BB1_1448:
	and.b32  	%r11462, %r11361, 16384;
	setp.eq.s32 	%p472, %r11462, 0;
	@%p472 bra 	$L__BB1_1450;
	ld.global.u32 	%r11463, [%rd150+280];
	xor.b32  	%r16470, %r16470, %r11463;
	ld.global.u32 	%r11464, [%rd150+284];
	xor.b32  	%r16469, %r16469, %r11464;
	ld.global.u32 	%r11465, [%rd150+288];
	xor.b32  	%r16468, %r16468, %r11465;
	ld.global.u32 	%r11466, [%rd150+292];
	xor.b32  	%r16467, %r16467, %r11466;
	ld.global.u32 	%r11467, [%rd150+296];
	xor.b32  	%r16466, %r16466, %r11467;
$L__BB1_1450:
	and.b32  	%r11469, %r11361, 32768;
	setp.eq.s32 	%p473, %r11469, 0;
	@%p473 bra 	$L__BB1_1452;
	ld.global.u32 	%r11470, [%rd150+300];
	xor.b32  	%r16470, %r16470, %r11470;
	ld.global.u32 	%r11471, [%rd150+304];
	xor.b32  	%r16469, %r16469, %r11471;
	ld.global.u32 	%r11472, [%rd150+308];
	xor.b32  	%r16468, %r16468, %r11472;
	ld.global.u32 	%r11473, [%rd150+312];
	xor.b32  	%r16467, %r16467, %r11473;
	ld.global.u32 	%r11474, [%rd150+316];
	xor.b32  	%r16466, %r16466, %r11474;
$L__BB1_1452:
	add.s32 	%r18201, %r18201, 16;
	setp.ne.s32 	%p474, %r18201, 32;
	@%p474 bra 	$L__BB1_1420;
	mad.lo.s32 	%r11475, %r18195, -31, %r6092;
	add.s32 	%r18195, %r11475, 1;
	setp.ne.s32 	%p475, %r18195, 5;
	@%p475 bra 	$L__BB1_1419;
	st.local.u32 	[%rd1+4], %r16470;
	st.local.v2.u32 	[%rd1+8], {%r16469, %r16468};
	st.local.v2.u32 	[%rd1+16], {%r16467, %r16466};
	setp.eq.s64 	%p476, %rd148, 1;
	@%p476 bra 	$L__BB1_1529;
	mov.b32 	%r16466, 0;
	mov.u32 	%r16467, %r16466;
	mov.u32 	%r16468, %r16466;
	mov.u32 	%r16469, %r16466;
	mov.u32 	%r16470, %r16466;
	mov.u32 	%r18287, %r16466;
$L__BB1_1456:
	mul.wide.u32 	%rd355, %r18287, 4;
	add.s64 	%rd356, %rd1, %rd355;
	ld.local.u32 	%r6267, [%rd356+4];
	shl.b32 	%r6268, %r18287, 5;
	mov.b32 	%r18293, 0;
$L__BB1_1457:
	.pragma "nounroll";
	shr.u32 	%r11478, %r6267, %r18293;
	and.b32  	%r11479, %r11478, 1;
	setp.eq.b32 	%p477, %r11479, 1;
	not.pred 	%p478, %p477;
	add.s32 	%r11480, %r6268, %r18293;
	mul.lo.s32 	%r11481, %r11480, 5;
	mul.wide.u32 	%rd357, %r11481, 4;
	add.s64 	%rd151, %rd149, %rd357;
	@%p478 bra 	$L__BB1_1459;
	ld.global.u32 	%r11482, [%rd151];
	xor.b32  	%r16470, %r16470, %r11482;
	ld.global.u32 	%r11483, [%rd151+4];
	xor.b32  	%r16469, %r16469, %r11483;
	ld.global.u32 	%r11484, [%rd151+8];
	xor.b32  	%r16468, %r16468, %r11484;
	ld.global.u32 	%r11485, [%rd151+12];
	xor.b32  	%r16467, %r16467, %r11485;
	ld.global.u32 	%r11486, [%rd151+16];
	xor.b32  	%r16466, %r16466, %r11486;
$L__BB1_1459:
	and.b32  	%r11488, %r11478, 2;
	setp.eq.s32 	%p479, %r11488, 0;
	@%p479 bra 	$L__BB1_1461;
	ld.global.u32 	%r11489, [%rd151+20];
	xor.b32  	%r16470, %r16470, %r11489;
	ld.global.u32 	%r11490, [%rd151+24];
	xor.b32  	%r16469, %r16469, %r11490;
	ld.global.u32 	%r11491, [%rd151+28];
	xor.b32  	%r16468, %r16468, %r11491;
	ld.global.u32 	%r11492, [%rd151+32];
	xor.b32  	%r16467, %r16467, %r11492;
	ld.global.u32 	%r11493, [%rd151+36];
	xor.b32  	%r16466, %r16466, %r11493;
$L__BB1_1461:
	and.b32  	%r11495, %r11478, 4;
	setp.eq.s32 	%p480, %r11495, 0;
	@%p480 bra 	$L__BB1_1463;
	ld.global.u32 	%r11496, [%rd151+40];
	xor.b32  	%r16470, %r16470, %r11496;
	ld.global.u32 	%r11497, [%rd151+44];
	xor.b32  	%r16469, %r16469, %r11497;
	ld.global.u32 	%r11498, [%rd151+48];
	xor.b32  	%r16468, %r16468, %r11498;
	ld.global.u32 	%r11499, [%rd151+52];
	xor.b32  	%r16467, %r16467, %r11499;
	ld.global.u32 	%r11500, [%rd151+56];
	xor.b32  	%r16466, %r16466, %r11500;
$L__BB1_1463:
	and.b32  	%r11502, %r11478, 8;
	setp.eq.s32 	%p481, %r11502, 0;
	@%p481 bra 	$L__BB1_1465;
	ld.global.u32 	%r11503, [%rd151+60];
	xor.b32  	%r16470, %r16470, %r11503;
	ld.global.u32 	%r11504, [%rd151+64];
	xor.b32  	%r16469, %r16469, %r11504;
	ld.global.u32 	%r11505, [%rd151+68];
	xor.b32  	%r16468, %r16468, %r11505;
	ld.global.u32 	%r11506, [%rd151+72];
	xor.b32  	%r16467, %r16467, %r11506;
	ld.global.u32 	%r11507, [%rd151+76];
	xor.b32  	%r16466, %r16466, %r11507;
$L__BB1_1465:
	and.b32  	%r11509, %r11478, 16;
	setp.eq.s32 	%p482, %r11509, 0;
	@%p482 bra 	$L__BB1_1467;
	ld.global.u32 	%r11510, [%rd151+80];
	xor.b32  	%r16470, %r16470, %r11510;
	ld.global.u32 	%r11511, [%rd151+84];
	xor.b32  	%r16469, %r16469, %r11511;
	ld.global.u32 	%r11512, [%rd151+88];
	xor.b32  	%r16468, %r16468, %r11512;
	ld.global.u32 	%r11513, [%rd151+92];
	xor.b32  	%r16467, %r16467, %r11513;
	ld.global.u32 	%r11514, [%rd151+96];
	xor.b32  	%r16466, %r16466, %r11514;
$L__BB1_1467:
	and.b32  	%r11516, %r11478, 32;
	setp.eq.s32 	%p483, %r11516, 0;
	@%p483 bra 	$L__BB1_1469;
	ld.global.u32 	%r11517, [%rd151+100];
	xor.b32  	%r16470, %r16470, %r11517;
	ld.global.u32 	%r11518, [%rd151+104];
	xor.b32  	%r16469, %r16469, %r11518;
	ld.global.u32 	%r11519, [%rd151+108];
	xor.b32  	%r16468, %r16468, %r11519;
	ld.global.u32 	%r11520, [%rd151+112];
	xor.b32  	%r16467, %r16467, %r11520;
	ld.global.u32 	%r11521, [%rd151+116];
	xor.b32  	%r16466, %r16466, %r11521;
$L__BB1_1469:
	and.b32  	%r11523, %r11478, 64;
	setp.eq.s32 	%p484, %r11523, 0;
	@%p484 bra 	$L__BB1_1471;
	ld.global.u32 	%r11524, [%rd151+120];
	xor.b32  	%r16470, %r16470, %r11524;
	ld.global.u32 	%r11525, [%rd151+124];
	xor.b32  	%r16469, %r16469, %r11525;
	ld.global.u32 	%r11526, [%rd151+128];
	xor.b32  	%r16468, %r16468, %r11526;
	ld.global.u32 	%r11527, [%rd151+132];
	xor.b32  	%r16467, %r16467, %r11527;
	ld.global.u32 	%r11528, [%rd151+136];
	xor.b32  	%r16466, %r16466, %r11528;
$L__BB1_1471:
	and.b32  	%r11530, %r11478, 128;
	setp.eq.s32 	%p485, %r11530, 0;
	@%p485 bra 	$L__BB1_1473;
	ld.global.u32 	%r11531, [%rd151+140];
	xor.b32  	%r16470, %r16470, %r11531;
	ld.global.u32 	%r11532, [%rd151+144];
	xor.b32  	%r16469, %r16469, %r11532;
	ld.global.u32 	%r11533, [%rd151+148];
	xor.b32  	%r16468, %r16468, %r11533;
	ld.global.u32 	%r11534, [%rd151+152];
	xor.b32  	%r16467, %r16467, %r11534;
	ld.global.u32 	%r11535, [%rd151+156];
	xor.b32  	%r16466, %r16466, %r11535;
$L__BB1_1473:
	and.b32  	%r11537, %r11478, 256;
	setp.eq.s32 	%p486, %r11537, 0;
	@%p486 bra 	$L__BB1_1475;
	ld.global.u32 	%r11538, [%rd151+160];
	xor.b32  	%r16470, %r16470, %r11538;
	ld.global.u32 	%r11539, [%rd151+164];
	xor.b32  	%r16469, %r16469, %r11539;
	ld.global.u32 	%r11540, [%rd151+168];
	xor.b32  	%r16468, %r16468, %r11540;
	ld.global.u32 	%r11541, [%rd151+172];
	xor.b32  	%r16467, %r16467, %r11541;
	ld.global.u32 	%r11542, [%rd151+176];
	xor.b32  	%r16466, %r16466, %r11542;
$L__BB1_1475:
	and.b32  	%r11544, %r11478, 512;
	setp.eq.s32 	%p487, %r11544, 0;
	@%p487 bra 	$L__BB1_1477;
	ld.global.u32 	%r11545, [%rd151+180];
	xor.b32  	%r16470, %r16470, %r11545;
	ld.global.u32 	%r11546, [%rd151+184];
	xor.b32  	%r16469, %r16469, %r11546;
	ld.global.u32 	%r11547, [%rd151+188];
	xor.b32  	%r16468, %r16468, %r11547;
	ld.global.u32 	%r11548, [%rd151+192];
	xor.b32  	%r16467, %r16467, %r11548;
	ld.global.u32 	%r11549, [%rd151+196];
	xor.b32  	%r16466, %r16466, %r11549;
$L__BB1_1477:
	and.b32  	%r11551, %r11478, 1024;
	setp.eq.s32 	%p488, %r11551, 0;
	@%p488 bra 	$L__BB1_1479;
	ld.global.u32 	%r11552, [%rd151+200];
	xor.b32  	%r16470, %r16470, %r11552;
	ld.global.u32 	%r11553, [%rd151+204];
	xor.b32  	%r16469, %r16469, %r11553;
	ld.global.u32 	%r11554, [%rd151+208];
	xor.b32  	%r16468, %r16468, %r11554;
	ld.global.u32 	%r11555, [%rd151+212];
	xor.b32  	%r16467, %r16467, %r11555;
	ld.global.u32 	%r11556, [%rd151+216];
	xor.b32  	%r16466, %r16466, %r11556;
$L__BB1_1479:
	and.b32  	%r11558, %r11478, 2048;
	setp.eq.s32 	%p489, %r11558, 0;
	@%p489 bra 	$L__BB1_1481;
	ld.global.u32 	%r11559, [%rd151+220];
	xor.b32  	%r16470, %r16470, %r11559;
	ld.global.u32 	%r11560, [%rd151+224];
	xor.b32  	%r16469, %r16469, %r11560;
	ld.global.u32 	%r11561, [%rd151+228];
	xor.b32  	%r16468, %r16468, %r11561;
	ld.global.u32 	%r11562, [%rd151+232];
	xor.b32  	%r16467, %r16467, %r11562;
	ld.global.u32 	%r11563, [%rd151+236];
	xor.b32  	%r16466, %r16466, %r11563;
$L__BB1_1481:
	and.b32  	%r11565, %r11478, 4096;
	setp.eq.s32 	%p490, %r11565, 0;
	@%p490 bra 	$L__BB1_1483;
	ld.global.u32 	%r11566, [%rd151+240];
	xor.b32  	%r16470, %r16470, %r11566;
	ld.global.u32 	%r11567, [%rd151+244];
	xor.b32  	%r16469, %r16469, %r11567;
	ld.global.u32 	%r11568, [%rd151+248];
	xor.b32  	%r16468, %r16468, %r11568;
	ld.global.u32 	%r11569, [%rd151+252];
	xor.b32  	%r16467, %r16467, %r11569;
	ld.global.u32 	%r11570, [%rd151+256];
	xor.b32  	%r16466, %r16466, %r11570;
$L__BB1_1483:
	and.b32  	%r11572, %r11478, 8192;
	setp.eq.s32 	%p491, %r11572, 0;
	@%p491 bra 	$L__BB1_1485;
	ld.global.u32 	%r11573, [%rd151+260];
	xor.b32  	%r16470, %r16470, %r11573;
	ld.global.u32 	%r11574, [%rd151+264];
	xor.b32  	%r16469, %r16469, %r11574;
	ld.global.u32 	%r11575, [%rd151+268];
	xor.b32  	%r16468, %r16468, %r11575;
	ld.global.u32 	%r11576, [%rd151+272];
	xor.b32  	%r16467, %r16467, %r11576;
	ld.global.u32 	%r11577, [%rd151+276];
	xor.b32  	%r16466, %r16466, %r11577;
$L__BB1_1485:
	and.b32  	%r11579, %r11478, 16384;
	setp.eq.s32 	%p492, %r11579, 0;
	@%p492 bra 	$L__BB1_1487;
	ld.global.u32 	%r11580, [%rd151+280];
	xor.b32  	%r16470, %r16470, %r11580;
	ld.global.u32 	%r11581, [%rd151+284];
	xor.b32  	%r16469, %r16469, %r11581;
	ld.global.u32 	%r11582, [%rd151+288];
	xor.b32  	%r16468, %r16468, %r11582;
	ld.global.u32 	%r11583, [%rd151+292];
	xor.b32  	%r16467, %r16467, %r11583;
	ld.global.u32 	%r11584, [%rd151+296];
	xor.b32  	%r16466, %r16466, %r11584;
$L__BB1_1487:
	and.b32  	%r11586, %r11478, 32768;
	setp.eq.s32 	%p493, %r11586, 0;
	@%p493 bra 	$L__BB1_1489;
	ld.global.u32 	%r11587, [%rd151+300];
	xor.b32  	%r16470, %r16470, %r11587;
	ld.global.u32 	%r11588, [%rd151+304];
	xor.b32  	%r16469, %r16469, %r11588;
	ld.global.u32 	%r11589, [%rd151+308];
	xor.b32  	%r16468, %r16468, %r11589;
	ld.global.u32 	%r11590, [%rd151+312];
	xor.b32  	%r16467, %r16467, %r11590;
	ld.global.u32 	%r11591, [%rd151+316];
	xor.b32  	%r16466, %r16466, %r11591;
$L__BB1_1489:
	add.s32 	%r18293, %r18293, 16;
	setp.ne.s32 	%p494, %r18293, 32;
	@%p494 bra 	$L__BB1_1457;
	mad.lo.s32 	%r11592, %r18287, -31, %r6268;
	add.s32 	%r18287, %r11592, 1;
	setp.ne.s32 	%p495, %r18287, 5;
	@%p495 bra 	$L__BB1_1456;
	st.local.u32 	[%rd1+4], %r16470;
	st.local.v2.u32 	[%rd1+8], {%r16469, %r16468};
	st.local.v2.u32 	[%rd1+16], {%r16467, %r16466};
	setp.ne.s64 	%p496, %rd148, 3;
	@%p496 bra 	$L__BB1_1529;
	mov.b32 	%r16466, 0;
	mov.u32 	%r16467, %r16466;
	mov.u32 	%r16468, %r16466;
	mov.u32 	%r16469, %r16466;
	mov.u32 	%r16470, %r16466;
	mov.u32 	%r18379, %r16466;
$L__BB1_1493:
	mul.wide.u32 	%rd358, %r18379, 4;
	add.s64 	%rd359, %rd1, %rd358;
	ld.local.u32 	%r6443, [%rd359+4];
	shl.b32 	%r6444, %r18379, 5;
	mov.b32 	%r18385, 0;
$L__BB1_1494:
	.pragma "nounroll";
	shr.u32 	%r11595, %r6443, %r18385;
	and.b32  	%r11596, %r11595, 1;
	setp.eq.b32 	%p497, %r11596, 1;
	not.pred 	%p498, %p497;
	add.s32 	%r11597, %r6444, %r18385;
	mul.lo.s32 	%r11598, %r11597, 5;
	mul.wide.u32 	%rd360, %r11598, 4;
	add.s64 	%rd152, %rd149, %rd360;
	@%p498 bra 	$L__BB1_1496;
	ld.global.u32 	%r11599, [%rd152];
	xor.b32  	%r16470, %r16470, %r11599;
	ld.global.u32 	%r11600, [%rd152+4];
	xor.b32  	%r16469, %r16469, %r11600;
	ld.global.u32 	%r11601, [%rd152+8];
	xor.b32  	%r16468, %r16468, %r11601;
	ld.global.u32 	%r11602, [%rd152+12];
	xor.b32  	%r16467, %r16467, %r11602;
	ld.global.u32 	%r11603, [%rd152+16];
	xor.b32  	%r16466, %r16466, %r11603;
$L__BB1_1496:
	and.b32  	%r11605, %r11595, 2;
	setp.eq.s32 	%p499, %r11605, 0;
	@%p499 bra 	$L__BB1_1498;
	ld.global.u32 	%r11606, [%rd152+20];
	xor.b32  	%r16470, %r16470, %r11606;
	ld.global.u32 	%r11607, [%rd152+24];
	xor.b32  	%r16469, %r16469, %r11607;
	ld.global.u32 	%r11608, [%rd152+28];
	xor.b32  	%r16468, %r16468, %r11608;
	ld.global.u32 	%r11609, [%rd152+32];
	xor.b32  	%r16467, %r16467, %r11609;
	ld.global.u32 	%r11610, [%rd152+36];
	xor.b32  	%r16466, %r16466, %r11610;
$L__BB1_1498:
	and.b32  	%r11612, %r11595, 4;
	setp.eq.s32 	%p500, %r11612, 0;
	@%p500 bra 	$L__BB1_1500;
	ld.global.u32 	%r11613, [%rd152+40];
	xor.b32  	%r16470, %r16470, %r11613;
	ld.global.u32 	%r11614, [%rd152+44];
	xor.b32  	%r16469, %r16469, %r11614;
	ld.global.u32 	%r11615, [%rd152+48];
	xor.b32  	%r16468, %r16468, %r11615;
	ld.global.u32 	%r11616, [%rd152+52];
	xor.b32  	%r16467, %r16467, %r11616;
	ld.global.u32 	%r11617, [%rd152+56];
	xor.b32  	%r16466, %r16466, %r11617;
$L__BB1_1500:
	and.b32  	%r11619, %r11595, 8;
	setp.eq.s32 	%p501, %r11619, 0;
	@%p501 bra 	$L__BB1_1502;
	ld.global.u32 	%r11620, [%rd152+60];
	xor.b32  	%r16470, %r16470, %r11620;
	ld.global.u32 	%r11621, [%rd152+64];
	xor.b32  	%r16469, %r16469, %r11621;
	ld.global.u32 	%r11622, [%rd152+68];
	xor.b32  	%r16468, %r16468, %r11622;
	ld.global.u32 	%r11623, [%rd152+72];
	xor.b32  	%r16467, %r16467, %r11623;
	ld.global.u32 	%r11624, [%rd152+76];
	xor.b32  	%r16466, %r16466, %r11624;
$L__BB1_1502:
	and.b32  	%r11626, %r11595, 16;
	setp.eq.s32 	%p502, %r11626, 0;
	@%p502 bra 	$L__BB1_1504;
	ld.global.u32 	%r11627, [%rd152+80];
	xor.b32  	%r16470, %r16470, %r11627;
	ld.global.u32 	%r11628, [%rd152+84];
	xor.b32  	%r16469, %r16469, %r11628;
	ld.global.u32 	%r11629, [%rd152+88];
	xor.b32  	%r16468, %r16468, %r11629;
	ld.global.u32 	%r11630, [%rd152+92];
	xor.b32  	%r16467, %r16467, %r11630;
	ld.global.u32 	%r11631, [%rd152+96];
	xor.b32  	%r16466, %r16466, %r11631;
$L__BB1_1504:
	and.b32  	%r11633, %r11595, 32;
	setp.eq.s32 	%p503, %r11633, 0;
	@%p503 bra 	$L__BB1_1506;
	ld.global.u32 	%r11634, [%rd152+100];
	xor.b32  	%r16470, %r16470, %r11634;
	ld.global.u32 	%r11635, [%rd152+104];
	xor.b32  	%r16469, %r16469, %r11635;
	ld.global.u32 	%r11636, [%rd152+108];
	xor.b32  	%r16468, %r16468, %r11636;
	ld.global.u32 	%r11637, [%rd152+112];
	xor.b32  	%r16467, %r16467, %r11637;
	ld.global.u32 	%r11638, [%rd152+116];
	xor.b32  	%r16466, %r16466, %r11638;
$L__BB1_1506:
	and.b32  	%r11640, %r11595, 64;
	setp.eq.s32 	%p504, %r11640, 0;
	@%p504 bra 	$L__BB1_1508;
	ld.global.u32 	%r11641, [%rd152+120];
	xor.b32  	%r16470, %r16470, %r11641;
	ld.global.u32 	%r11642, [%rd152+124];
	xor.b32  	%r16469, %r16469, %r11642;
	ld.global.u32 	%r11643, [%rd152+128];
	xor.b32  	%r16468, %r16468, %r11643;
	ld.global.u32 	%r11644, [%rd152+132];
	xor.b32  	%r16467, %r16467, %r11644;
	ld.global.u32 	%r11645, [%rd152+136];
	xor.b32  	%r16466, %r16466, %r11645;
$L__BB1_1508:
	and.b32  	%r11647, %r11595, 128;
	setp.eq.s32 	%p505, %r11647, 0;
	@%p505 bra 	$L__BB1_1510;
	ld.global.u32 	%r11648, [%rd152+140];
	xor.b32  	%r16470, %r16470, %r11648;
	ld.global.u32 	%r11649, [%rd152+144];
	xor.b32  	%r16469, %r16469, %r11649;
	ld.global.u32 	%r11650, [%rd152+148];
	xor.b32  	%r16468, %r16468, %r11650;
	ld.global.u32 	%r11651, [%rd152+152];
	xor.b32  	%r16467, %r16467, %r11651;
	ld.global.u32 	%r11652, [%rd152+156];
	xor.b32  	%r16466, %r16466, %r11652;
$L__BB1_1510:
	and.b32  	%r11654, %r11595, 256;
	setp.eq.s32 	%p506, %r11654, 0;
	@%p506 bra 	$L__BB1_1512;
	ld.global.u32 	%r11655, [%rd152+160];
	xor.b32  	%r16470, %r16470, %r11655;
	ld.global.u32 	%r11656, [%rd152+164];
	xor.b32  	%r16469, %r16469, %r11656;
	ld.global.u32 	%r11657, [%rd152+168];
	xor.b32  	%r16468, %r16468, %r11657;
	ld.global.u32 	%r11658, [%rd152+172];
	xor.b32  	%r16467, %r16467, %r11658;
	ld.global.u32 	%r11659, [%rd152+176];
	xor.b32  	%r16466, %r16466, %r11659;
$L__BB1_1512:
	and.b32  	%r11661, %r11595, 512;
	setp.eq.s32 	%p507, %r11661, 0;
	@%p507 bra 	$L__BB1_1514;
	ld.global.u32 	%r11662, [%rd152+180];
	xor.b32  	%r16470, %r16470, %r11662;
	ld.global.u32 	%r11663, [%rd152+184];
	xor.b32  	%r16469, %r16469, %r11663;
	ld.global.u32 	%r11664, [%rd152+188];
	xor.b32  	%r16468, %r16468, %r11664;
	ld.global.u32 	%r11665, [%rd152+192];
	xor.b32  	%r16467, %r16467, %r11665;
	ld.global.u32 	%r11666, [%rd152+196];
	xor.b32  	%r16466, %r16466, %r11666;
$L__BB1_1514:
	and.b32  	%r11668, %r11595, 1024;
	setp.eq.s32 	%p508, %r11668, 0;
	@%p508 bra 	$L__BB1_1516;
	ld.global.u32 	%r11669, [%rd152+200];
	xor.b32  	%r16470, %r16470, %r11669;
	ld.global.u32 	%r11670, [%rd152+204];
	xor.b32  	%r16469, %r16469, %r11670;
	ld.global.u32 	%r11671, [%rd152+208];
	xor.b32  	%r16468, %r16468, %r11671;
	ld.global.u32 	%r11672, [%rd152+212];
	xor.b32  	%r16467, %r16467, %r11672;
	ld.global.u32 	%r11673, [%rd152+216];
	xor.b32  	%r16466, %r16466, %r11673;
$L__BB1_1516:
	and.b32  	%r11675, %r11595, 2048;
	setp.eq.s32 	%p509, %r11675, 0;
	@%p509 bra 	$L__BB1_1518;
	ld.global.u32 	%r11676, [%rd152+220];
	xor.b32  	%r16470, %r16470, %r11676;
	ld.global.u32 	%r11677, [%rd152+224];
	xor.b32  	%r16469, %r16469, %r11677;
	ld.global.u32 	%r11678, [%rd152+228];
	xor.b32  	%r16468, %r16468, %r11678;
	ld.global.u32 	%r11679, [%rd152+232];
	xor.b32  	%r16467, %r16467, %r11679;
	ld.global.u32 	%r11680, [%rd152+236];
	xor.b32  	%r16466, %r16466, %r11680;
$L__BB1_1518:
	and.b32  	%r11682, %r11595, 4096;
	setp.eq.s32 	%p510, %r11682, 0;
	@%p510 bra 	$L__BB1_1520;
	ld.global.u32 	%r11683, [%rd152+240];
	xor.b32  	%r16470, %r16470, %r11683;
	ld.global.u32 	%r11684, [%rd152+244];
	xor.b32  	%r16469, %r16469, %r11684;
	ld.global.u32 	%r11685, [%rd152+248];
	xor.b32  	%r16468, %r16468, %r11685;
	ld.global.u32 	%r11686, [%rd152+252];
	xor.b32  	%r16467, %r16467, %r11686;
	ld.global.u32 	%r11687, [%rd152+256];
	xor.b32  	%r16466, %r16466, %r11687;
$L__BB1_1520:
	and.b32  	%r11689, %r11595, 8192;
	setp.eq.s32 	%p511, %r11689, 0;
	@%p511 bra 	$L__BB1_1522;
	ld.global.u32 	%r11690, [%rd152+260];
	xor.b32  	%r16470, %r16470, %r11690;
	ld.global.u32 	%r11691, [%rd152+264];
	xor.b32  	%r16469, %r16469, %r11691;
	ld.global.u32 	%r11692, [%rd152+268];
	xor.b32  	%r16468, %r16468, %r11692;
	ld.global.u32 	%r11693, [%rd152+272];
	xor.b32  	%r16467, %r16467, %r11693;
	ld.global.u32 	%r11694, [%rd152+276];
	xor.b32  	%r16466, %r16466, %r11694;
$L__BB1_1522:
	and.b32  	%r11696, %r11595, 16384;
	setp.eq.s32 	%p512, %r11696, 0;
	@%p512 bra 	$L__BB1_1524;
	ld.global.u32 	%r11697, [%rd152+280];
	xor.b32  	%r16470, %r16470, %r11697;
	ld.global.u32 	%r11698, [%rd152+284];
	xor.b32  	%r16469, %r16469, %r11698;
	ld.global.u32 	%r11699, [%rd152+288];
	xor.b32  	%r16468, %r16468, %r11699;
	ld.global.u32 	%r11700, [%rd152+292];
	xor.b32  	%r16467, %r16467, %r11700;
	ld.global.u32 	%r11701, [%rd152+296];
	xor.b32  	%r16466, %r16466, %r11701;
$L__BB1_1524:
	and.b32  	%r11703, %r11595, 32768;
	setp.eq.s32 	%p513, %r11703, 0;
	@%p513 bra 	$L__BB1_1526;
	ld.global.u32 	%r11704, [%rd152+300];
	xor.b32  	%r16470, %r16470, %r11704;
	ld.global.u32 	%r11705, [%rd152+304];
	xor.b32  	%r16469, %r16469, %r11705;
	ld.global.u32 	%r11706, [%rd152+308];
	xor.b32  	%r16468, %r16468, %r11706;
	ld.global.u32 	%r11707, [%rd152+312];
	xor.b32  	%r16467, %r16467, %r11707;
	ld.global.u32 	%r11708, [%rd152+316];
	xor.b32  	%r16466, %r16466, %r11708;
$L__BB1_1526:
	add.s32 	%r18385, %r18385, 16;
	setp.ne.s32 	%p514, %r18385, 32;
	@%p514 bra 	$L__BB1_1494;
	mad.lo.s32 	%r11709, %r18379, -31, %r6444;
	add.s32 	%r18379, %r11709, 1;
	setp.ne.s32 	%p515, %r18379, 5;
	@%p515 bra 	$L__BB1_1493;
	st.local.u32 	[%rd1+4], %r16470;
	st.local.v2.u32 	[%rd1+8], {%r16469, %r16468};
	st.local.v2.u32 	[%rd1+16], {%r16467, %r16466};
$L__BB1_1529:
	shr.u64 	%rd205, %rd147, 2;
	add.s32 	%r18189, %r18189, 1;
	setp.gt.u64 	%p516, %rd147, 3;
	@%p516 bra 	$L__BB1_1417;
	add.s32 	%r6619, %r2239, %r2245;
	mov.b32 	%r11710, 0;
	st.local.v2.u32 	[%rd2], {%r5533, %r11710};
	st.local.u64 	[%rd2+8], %rd206;
	st.local.u64 	[%rd2+16], %rd207;
	mov.u64 	%rd361, $str;
	cvta.global.u64 	%rd362, %rd361;
	add.u64 	%rd363, %SP, 48;
	{ // callseq 17, 0
	.param .b64 param0;
	st.param.b64 	[param0], %rd362;
	.param .b64 param1;
	st.param.b64 	[param1], %rd363;
	.param .b32 retval0;
	call.uni (retval0), 
	vprintf, 
	(
	param0, 
	param1
	);
	ld.param.b32 	%r11711, [retval0];
	} // callseq 17
	sub.s64 	%rd364, %rd207, %rd208;
	and.b64  	%rd154, %rd364, 3;
	setp.eq.s64 	%p517, %rd154, 0;
	mov.u32 	%r18471, %r6619;
	mov.u32 	%r18472, %r16466;
	mov.u32 	%r18473, %r16467;
	mov.u32 	%r18474, %r16468;
	mov.u32 	%r18475, %r16469;
	mov.u64 	%rd716, %rd208;
	@%p517 bra 	$L__BB1_1543;
	shr.u32 	%r11713, %r16470, 2;
	xor.b32  	%r11714, %r11713, %r16470;
	shl.b32 	%r11715, %r16466, 4;
	shl.b32 	%r11716, %r11714, 1;
	xor.b32  	%r11717, %r11716, %r11715;
	xor.b32  	%r11718, %r11717, %r11714;
	xor.b32  	%r6620, %r11718, %r16466;
	add.s32 	%r18471, %r6619, 362437;
	setp.lt.u64 	%p518, %rd208, %rd206;
	@%p518 bra 	$L__BB1_1534;
	add.s32 	%r11719, %r6620, %r18471;
	cvt.rn.f32.u32 	%f15, %r11719;
	fma.rn.f32 	%f16, %f15, 0f2F800000, 0f2F000000;
	cvt.f64.f32 	%fd8, %f16;
	st.local.f64 	[%rd2], %fd8;
	mov.u64 	%rd365, $str$1;
	cvta.global.u64 	%rd366, %rd365;
	{ // callseq 18, 0
	.param .b64 param0;
	st.param.b64 	[param0], %rd366;
	.param .b64 param1;
	st.param.b64 	[param1], %rd363;
	.param .b32 retval0;
	call.uni (retval0), 
	vprintf, 
	(
	param0, 
	param1
	);
	ld.param.b32 	%r11720, [retval0];
	} // callseq 18
	and.b64  	%rd368, %rd208, 3;
	setp.ne.s64 	%p519, %rd368, 3;
	@%p519 bra 	$L__BB1_1534;
	mov.u64 	%rd369, $str$2;
	cvta.global.u64 	%rd370, %rd369;
	{ // callseq 19, 0
	.param .b64 param0;
	st.param.b64 	[param0], %rd370;
	.param .b64 param1;
	st.param.b64 	[param1], 0;
	.param .b32 retval0;
	call.uni (retval0), 
	vprintf, 
	(
	param0, 
	param1
	);
	ld.param.b32 	%r11722, [retval0];
	} // callseq 19
$L__BB1_1534:
	add.s64 	%rd716, %rd208, 1;
	setp.eq.s64 	%p520, %rd154, 1;
	mov.u32 	%r18472, %r6620;
	mov.u32 	%r18473, %r16466;
	mov.u32 	%r18474, %r16467;
	mov.u32 	%r18475, %r16468;
	mov.u32 	%r16470, %r16469;
	@%p520 bra 	$L__BB1_1543;
	shr.u32 	%r11724, %r16469, 2;
	xor.b32  	%r11725, %r11724, %r16469;
	shl.b32 	%r11726, %r6620, 4;
	shl.b32 	%r11727, %r11725, 1;
	xor.b32  	%r11728, %r11727, %r11726;
	xor.b32  	%r11729, %r11728, %r11725;
	xor.b32  	%r6622, %r11729, %r6620;
	add.s32 	%r18471, %r6619, 724874;
	setp.lt.u64 	%p521, %rd716, %rd206;
	@%p521 bra 	$L__BB1_1538;
	add.s32 	%r11730, %r6622, %r18471;
	cvt.rn.f32.u32 	%f17, %r11730;
	fma.rn.f32 	%f18, %f17, 0f2F800000, 0f2F000000;
	cvt.f64.f32 	%fd9, %f18;
	st.local.f64 	[%rd2], %fd9;
	mov.u64 	%rd371, $str$1;
	cvta.global.u64 	%rd372, %rd371;
	{ // callseq 20, 0
	.param .b64 param0;
	st.param.b64 	[param0], %rd372;
	.param .b64 param1;
	st.param.b64 	[param1], %rd363;
	.param .b32 retval0;
	call.uni (retval0), 
	vprintf, 
	(
	param0, 
	param1
	);
	ld.param.b32 	%r11731, [retval0];
	} // callseq 20
	and.b64  	%rd374, %rd716, 3;
	setp.ne.s64 	%p522, %rd374, 3;
	@%p522 bra 	$L__BB1_1538;
	mov.u64 	%rd375, $str$2;
	cvta.global.u64 	%rd376, %rd375;
	{ // callseq 21, 0
	.param .b64 param0;
	st.param.b64 	[param0], %rd376;
	.param .b64 param1;
	st.param.b64 	[param1], 0;
	.param .b32 retval0;
	call.uni (retval0), 
	vprintf, 
	(
	param0, 
	param1
	);
	ld.param.b32 	%r11733, [retval0];
	} // callseq 21
$L__BB1_1538:
	add.s64 	%rd716, %rd208, 2;
	setp.eq.s64 	%p523, %rd154, 2;
	mov.u32 	%r18472, %r6622;
	mov.u32 	%r18473, %r6620;
	mov.u32 	%r18474, %r16466;
	mov.u32 	%r18475, %r16467;
	mov.u32 	%r16470, %r16468;
	@%p523 bra 	$L__BB1_1543;
	shr.u32 	%r11735, %r16468, 2;
	xor.b32  	%r11736, %r11735, %r16468;
	shl.b32 	%r11737, %r6622, 4;
	shl.b32 	%r11738, %r11736, 1;
	xor.b32  	%r11739, %r11738, %r11737;
	xor.b32  	%r11740, %r11739, %r11736;
	xor.b32  	%r18472, %r11740, %r6622;
	add.s32 	%r18471, %r6619, 1087311;
	setp.lt.u64 	%p524, %rd716, %rd206;
	@%p524 bra 	$L__BB1_1542;
	add.s32 	%r11741, %r18472, %r18471;
	cvt.rn.f32.u32 	%f19, %r11741;
	fma.rn.f32 	%f20, %f19, 0f2F800000, 0f2F000000;
	cvt.f64.f32 	%fd10, %f20;
	st.local.f64 	[%rd2], %fd10;
	mov.u64 	%rd377, $str$1;
	cvta.global.u64 	%rd378, %rd377;
	{ // callseq 22, 0
	.param .b64 param0;
	st.param.b64 	[param0], %rd378;
	.param .b64 param1;
	st.param.b64 	[param1], %rd363;
	.param .b32 retval0;
	call.uni (retval0), 
	vprintf, 
	(
	param0, 
	param1
	);
	ld.param.b32 	%r11742, [retval0];
	} // callseq 22
	and.b64  	%rd380, %rd716, 3;
	setp.ne.s64 	%p525, %rd380, 3;
	@%p525 bra 	$L__BB1_1542;
	mov.u64 	%rd381, $str$2;
	cvta.global.u64 	%rd382, %rd381;
	{ // callseq 23, 0
	.param .b64 param0;
	st.param.b64 	[param0], %rd382;
	.param .b64 param1;
	st.param.b64 	[param1], 0;
	.param .b32 retval0;
	call.uni (retval0), 
	vprintf, 
	(
	param0, 
	param1
	);
	ld.param.b32 	%r11744, [retval0];
	} // callseq 23
$L__BB1_1542:
	add.s64 	%rd716, %rd208, 3;
	mov.u32 	%r18473, %r6622;
	mov.u32 	%r18474, %r6620;
	mov.u32 	%r18475, %r16466;
	mov.u32 	%r16470, %r16467;
$L__BB1_1543:
	not.b64 	%rd383, %rd208;
	add.s64 	%rd384, %rd207, %rd383;
	setp.lt.u64 	%p526, %rd384, 3;
	@%p526 bra 	$L__BB1_2022;
	and.b64  	%rd159, %rd716, 3;
	sub.s64 	%rd385, 2, %rd716;
	and.b64  	%rd160, %rd385, 3;
	neg.s64 	%rd386, %rd716;
	and.b64  	%rd161, %rd386, 3;
$L__BB1_1545:
	mov.u32 	%r6637, %r16470;
	mov.u32 	%r6636, %r18475;
	mov.u32 	%r6635, %r18474;
	mov.u32 	%r6634, %r18473;
	mov.u32 	%r16470, %r18472;
	shr.u32 	%r11746, %r6637, 2;
	xor.b32  	%r11747, %r11746, %r6637;
	shl.b32 	%r11748, %r16470, 4;
	shl.b32 	%r11749, %r11747, 1;
	xor.b32  	%r11750, %r11749, %r11748;
	xor.b32  	%r11751, %r11750, %r11747;
	xor.b32  	%r18475, %r11751, %r16470;
	setp.lt.u64 	%p527, %rd716, %rd206;
	@%p527 bra 	$L__BB1_1548;
	setp.ne.s64 	%p528, %rd159, 3;
	add.s32 	%r11752, %r18471, %r18475;
	add.s32 	%r11753, %r11752, 362437;
	cvt.rn.f32.u32 	%f21, %r11753;
	fma.rn.f32 	%f22, %f21, 0f2F800000, 0f2F000000;
	cvt.f64.f32 	%fd11, %f22;
	st.local.f64 	[%rd2], %fd11;
	mov.u64 	%rd387, $str$1;
	cvta.global.u64 	%rd388, %rd387;
	{ // callseq 24, 0
	.param .b64 param0;
	st.param.b64 	[param0], %rd388;
	.param .b64 param1;
	st.param.b64 	[param1], %rd363;
	.param .b32 retval0;
	call.uni (retval0), 
	vprintf, 
	(
	param0, 
	param1
	);
	ld.param.b32 	%r11754, [retval0];
	} // callseq 24
	@%p528 bra 	$L__BB1_1548;
	mov.u64 	%rd390, $str$2;
	cvta.global.u64 	%rd391, %rd390;
	{ // callseq 25, 0
	.param .b64 param0;
	st.param.b64 	[param0], %rd391;
	.param .b64 param1;
	st.param.b64 	[param1], 0;
	.param .b32 retval0;
	call.uni (retval0), 
	vprintf, 
	(
	param0, 
	param1
	);
	ld.param.b32 	%r11756, [retval0];
	} // callseq 25
$L__BB1_1548:
	add.s64 	%rd392, %rd716, 1;
	shr.u32 	%r11758, %r6636, 2;
	xor.b32  	%r11759, %r11758, %r6636;
	shl.b32 	%r11760, %r18475, 4;
	shl.b32 	%r11761, %r11759, 1;
	xor.b32  	%r11762, %r11761, %r11760;
	xor.b32  	%r11763, %r11762, %r11759;
	xor.b32  	%r18474, %r11763, %r18475;
	setp.lt.u64 	%p529, %rd392, %rd206;
	@%p529 bra 	$L__BB1_1551;
	setp.ne.s64 	%p530, %rd160, 0;
	add.s32 	%r11764, %r18471, %r18474;
	add.s32 	%r11765, %r11764, 724874;
	cvt.rn.f32.u32 	%f23, %r11765;
	fma.rn.f32 	%f24, %f23, 0f2F800000, 0f2F000000;
	cvt.f64.f32 	%fd12, %f24;
	st.local.f64 	[%rd2], %fd12;
	mov.u64 	%rd393, $str$1;
	cvta.global.u64 	%rd394, %rd393;
	{ // callseq 26, 0
	.param .b64 param0;
	st.param.b64 	[param0], %rd394;
	.param .b64 param1;
	st.param.b64 	[param1], %rd363;
	.param .b32 retval0;
	call.uni (retval0), 
	vprintf, 
	(
	param0, 
	param1
	);
	ld.param.b32 	%r11766, [retval0];
	} // callseq 26
	@%p530 bra 	$L__BB1_1551;
	mov.u64 	%rd396, $str$2;
	cvta.global.u64 	%rd397, %rd396;
	{ // callseq 27, 0
	.param .b64 param0;
	st.param.b64 	[param0], %rd397;
	.param .b64 param1;
	st.param.b64 	[param1], 0;
	.param .b32 retval0;
	call.uni (retval0), 
	vprintf, 
	(
	param0, 
	param1
	);
	ld.param.b32 	%r11768, [retval0];
	} // callseq 27
$L__BB1_1551:
	add.s64 	%rd398, %rd716, 2;
	shr.u32 	%r11770, %r6635, 2;
	xor.b32  	%r11771, %r11770, %r6635;
	shl.b32 	%r11772, %r18474, 4;
	shl.b32 	%r11773, %r11771, 1;
	xor.b32  	%r11774, %r11773, %r11772;
	xor.b32  	%r11775, %r11774, %r11771;
	xor.b32  	%r18473, %r11775, %r18474;
	setp.lt.u64 	%p531, %rd398, %rd206;
	@%p531 bra 	$L__BB1_1554;
	setp.ne.s64 	%p532, %rd159, 1;
	add.s32 	%r11776, %r18471, %r18473;
	add.s32 	%r11777, %r11776, 1087311;
	cvt.rn.f32.u32 	%f25, %r11777;
	fma.rn.f32 	%f26, %f25, 0f2F800000, 0f2F000000;
	cvt.f64.f32 	%fd13, %f26;
	st.local.f64 	[%rd2], %fd13;
	mov.u64 	%rd399, $str$1;
	cvta.global.u64 	%rd400, %rd399;
	{ // callseq 28, 0
	.param .b64 param0;
	st.param.b64 	[param0], %rd400;
	.param .b64 param1;
	st.param.b64 	[param1], %rd363;
	.param .b32 retval0;
	call.uni (retval0), 
	vprintf, 
	(
	param0, 
	param1
	);
	ld.param.b32 	%r11778, [retval0];
	} // callseq 28
	@%p532 bra 	$L__BB1_1554;
	mov.u64 	%rd402, $str$2;
	cvta.global.u64 	%rd403, %rd402;
	{ // callseq 29, 0
	.param .b64 param0;
	st.param.b64 	[param0], %rd403;
	.param .b64 param1;
	st.param.b64 	[param1], 0;
	.param .b32 retval0;
	call.uni (retval0), 
	vprintf, 
	(
	param0, 
	param1
	);
	ld.param.b32 	%r11780, [retval0];
	} // callseq 29
$L__BB1_1554:
	add.s64 	%rd404, %rd716, 3;
	shr.u32 	%r11782, %r6634, 2;
	xor.b32  	%r11783, %r11782, %r6634;
	shl.b32 	%r11784, %r18473, 4;
	shl.b32 	%r11785, %r11783, 1;
	xor.b32  	%r11786, %r11785, %r11784;
	xor.b32  	%r11787, %r11786, %r11783;
	xor.b32  	%r18472, %r11787, %r18473;
	add.s32 	%r18471, %r18471, 1449748;
	setp.lt.u64 	%p533, %rd404, %rd206;
	@%p533 bra 	$L__BB1_1557;
	setp.ne.s64 	%p534, %rd161, 0;
	add.s32 	%r11788, %r18472, %r18471;
	cvt.rn.f32.u32 	%f27, %r11788;
	fma.rn.f32 	%f28, %f27, 0f2F800000, 0f2F000000;
	cvt.f64.f32 	%fd14, %f28;
	st.local.f64 	[%rd2], %fd14;
	mov.u64 	%rd405, $str$1;
	cvta.global.u64 	%rd406, %rd405;
	{ // callseq 30, 0
	.param .b64 param0;
	st.param.b64 	[param0], %rd406;
	.param .b64 param1;
	st.param.b64 	[param1], %rd363;
	.param .b32 retval0;
	call.uni (retval0), 
	vprintf, 
	(
	param0, 
	param1
	);
	ld.param.b32 	%r11789, [retval0];
	} // callseq 30
	@%p534 bra 	$L__BB1_1557;
	mov.u64 	%rd408, $str$2;
	cvta.global.u64 	%rd409, %rd408;
	{ // callseq 31, 0
	.param .b64 param0;
	st.param.b64 	[param0], %rd409;
	.param .b64 param1;
	st.param.b64 	[param1], 0;
	.param .b32 retval0;
	call.uni (retval0), 
	vprintf, 
	(
	param0, 
	param1
	);
	ld.param.b32 	%r11791, [retval0];
	} // callseq 31
$L__BB1_1557:
	add.s64 	%rd716, %rd716, 4;
	setp.lt.u64 	%p535, %rd716, %rd207;
	@%p535 bra 	$L__BB1_1545;
	bra.uni 	$L__BB1_2022;
$L__BB1_1558:
	ld.global.u32 	%r10578, [%rd133];
	xor.b32  	%r17713, %r17713, %r10578;
	ld.global.u32 	%r10579, [%rd133+4];
	xor.b32  	%r17712, %r17712, %r10579;
	ld.global.u32 	%r10580, [%rd133+8];
	xor.b32  	%r17711, %r17711, %r10580;
	ld.global.u32 	%r10581, [%rd133+12];
	xor.b32  	%r17710, %r17710, %r10581;
	ld.global.u32 	%r10582, [%rd133+16];
	xor.b32  	%r17709, %r17709, %r10582;
	bra.uni 	$L__BB1_1164;
$L__BB1_1559:
	ld.global.u32 	%r10226, [%rd127];
	xor.b32  	%r17713, %r17713, %r10226;
	ld.global.u32 	%r10227, [%rd127+4];
	xor.b32  	%r17712, %r17712, %r10227;
	ld.global.u32 	%r10228, [%rd127+8];
	xor.b32  	%r17711, %r17711, %r10228;
	ld.global.u32 	%r10229, [%rd127+12];
	xor.b32  	%r17710, %r17710, %r10229;
	ld.global.u32 	%r10230, [%rd127+16];
	xor.b32  	%r17709, %r17709, %r10230;
	bra.uni 	$L__BB1_1051;
$L__BB1_1560:
	cvt.u64.u32 	%rd214, %r2237;
	setp.le.s64 	%p4, %rd70, %rd214;
	@%p4 bra 	$L__BB1_1791;
	add.s32 	%r6671, %r2238, %r2237;
	st.local.v2.u32 	[%rd1], {%r2239, %r16470};
	st.local.v2.u32 	[%rd1+8], {%r16469, %r16468};
	st.local.v2.u32 	[%rd1+16], {%r16467, %r16466};
	setp.eq.s32 	%p5, %r6671, 0;
	@%p5 bra 	$L__BB1_1676;
	cvt.u64.u32 	%rd719, %r6671;
	mov.b32 	%r18494, 0;
	mov.u64 	%rd216, precalc_xorwow_matrix;
$L__BB1_1563:
	mov.u64 	%rd175, %rd719;
	and.b64  	%rd176, %rd175, 3;
	setp.eq.s64 	%p6, %rd176, 0;
	@%p6 bra 	$L__BB1_1675;
	mul.wide.u32 	%rd215, %r18494, 3200;
	add.s64 	%rd177, %rd216, %rd215;
	mov.b32 	%r18507, 0;
	mov.u32 	%r18508, %r18507;
	mov.u32 	%r18509, %r18507;
	mov.u32 	%r18510, %r18507;
	mov.u32 	%r18511, %r18507;
	mov.u32 	%r18500, %r18507;
$L__BB1_1565:
	mul.wide.u32 	%rd217, %r18500, 4;
	add.s64 	%rd218, %rd1, %rd217;
	ld.local.u32 	%r6679, [%rd218+4];
	shl.b32 	%r6680, %r18500, 5;
	mov.b32 	%r18506, 0;
$L__BB1_1566:
	.pragma "nounroll";
	shr.u32 	%r8808, %r6679, %r18506;
	and.b32  	%r8809, %r8808, 1;
	setp.eq.b32 	%p7, %r8809, 1;
	not.pred 	%p8, %p7;
	add.s32 	%r8810, %r6680, %r18506;
	mul.lo.s32 	%r8811, %r8810, 5;
	mul.wide.u32 	%rd219, %r8811, 4;
	add.s64 	%rd178, %rd177, %rd219;
	@%p8 bra 	$L__BB1_1568;
	ld.global.u32 	%r8812, [%rd178];
	xor.b32  	%r18511, %r18511, %r8812;
	ld.global.u32 	%r8813, [%rd178+4];
	xor.b32  	%r18510, %r18510, %r8813;
	ld.global.u32 	%r8814, [%rd178+8];
	xor.b32  	%r18509, %r18509, %r8814;
	ld.global.u32 	%r8815, [%rd178+12];
	xor.b32  	%r18508, %r18508, %r8815;
	ld.global.u32 	%r8816, [%rd178+16];
	xor.b32  	%r18507, %r18507, %r8816;
$L__BB1_1568:
	and.b32  	%r8818, %r8808, 2;
	setp.eq.s32 	%p9, %r8818, 0;
	@%p9 bra 	$L__BB1_1570;
	ld.global.u32 	%r8819, [%rd178+20];
	xor.b32  	%r18511, %r18511, %r8819;
	ld.global.u32 	%r8820, [%rd178+24];
	xor.b32  	%r18510, %r18510, %r8820;
	ld.global.u32 	%r8821, [%rd178+28];
	xor.b32  	%r18509, %r18509, %r8821;
	ld.global.u32 	%r8822, [%rd178+32];
	xor.b32  	%r18508, %r18508, %r8822;
	ld.global.u32 	%r8823, [%rd178+36];
	xor.b32  	%r18507, %r18507, %r8823;
$L__BB1_1570:
	and.b32  	%r8825, %r8808, 4;
	setp.eq.s32 	%p10, %r8825, 0;
	@%p10 bra 	$L__BB1_1572;
	ld.global.u32 	%r8826, [%rd178+40];
	xor.b32  	%r18511, %r18511, %r8826;
	ld.global.u32 	%r8827, [%rd178+44];
	xor.b32  	%r18510, %r18510, %r8827;
	ld.global.u32 	%r8828, [%rd178+48];
	xor.b32  	%r18509, %r18509, %r8828;
	ld.global.u32 	%r8829, [%rd178+52];
	xor.b32  	%r18508, %r18508, %r8829;
	ld.global.u32 	%r8830, [%rd178+56];
	xor.b32  	%r18507, %r18507, %r8830;
$L__BB1_1572:
	and.b32  	%r8832, %r8808, 8;
	setp.eq.s32 	%p11, %r8832, 0;
	@%p11 bra 	$L__BB1_1574;
	ld.global.u32 	%r8833, [%rd178+60];
	xor.b32  	%r18511, %r18511, %r8833;
	ld.global.u32 	%r8834, [%rd178+64];
	xor.b32  	%r18510, %r18510, %r8834;
	ld.global.u32 	%r8835, [%rd178+68];
	xor.b32  	%r18509, %r18509, %r8835;
	ld.global.u32 	%r8836, [%rd178+72];
	xor.b32  	%r18508, %r18508, %r8836;
	ld.global.u32 	%r8837, [%rd178+76];
	xor.b32  	%r18507, %r18507, %r8837;
$L__BB1_1574:
	and.b32  	%r8839, %r8808, 16;
	setp.eq.s32 	%p12, %r8839, 0;
	@%p12 bra 	$L__BB1_1576;
	ld.global.u32 	%r8840, [%rd178+80];
	xor.b32  	%r18511, %r18511, %r8840;
	ld.global.u32 	%r8841, [%rd178+84];
	xor.b32  	%r18510, %r18510, %r8841;
	ld.global.u32 	%r8842, [%rd178+88];
	xor.b32  	%r18509, %r18509, %r8842;
	ld.global.u32 	%r8843, [%rd178+92];
	xor.b32  	%r18508, %r18508, %r8843;
	ld.global.u32 	%r8844, [%rd178+96];
	xor.b32  	%r18507, %r18507, %r8844;
$L__BB1_1576:
	and.b32  	%r8846, %r8808, 32;
	setp.eq.s32 	%p13, %r8846, 0;
	@%p13 bra 	$L__BB1_1578;
	ld.global.u32 	%r8847, [%rd178+100];
	xor.b32  	%r18511, %r18511, %r8847;
	ld.global.u32 	%r8848, [%rd178+104];
	xor.b32  	%r18510, %r18510, %r8848;
	ld.global.u32 	%r8849, [%rd178+108];
	xor.b32  	%r18509, %r18509, %r8849;
	ld.global.u32 	%r8850, [%rd178+112];
	xor.b32  	%r18508, %r18508, %r8850;
	ld.global.u32 	%r8851, [%rd178+116];
	xor.b32  	%r18507, %r18507, %r8851;
$L__BB1_1578:
	and.b32  	%r8853, %r8808, 64;
	setp.eq.s32 	%p14, %r8853, 0;
	@%p14 bra 	$L__BB1_1580;
	ld.global.u32 	%r8854, [%rd178+120];
	xor.b32  	%r18511, %r18511, %r8854;
	ld.global.u32 	%r8855, [%rd178+124];
	xor.b32  	%r18510, %r18510, %r8855;
	ld.global.u32 	%r8856, [%rd178+128];
	xor.b32  	%r18509, %r18509, %r8856;
	ld.global.u32 	%r8857, [%rd178+132];
	xor.b32  	%r18508, %r18508, %r8857;
	ld.global.u32 	%r8858, [%rd178+136];
	xor.b32  	%r18507, %r18507, %r8858;
$L__BB1_1580:
	and.b32  	%r8860, %r8808, 128;
	setp.eq.s32 	%p15, %r8860, 0;
	@%p15 bra 	$L__BB1_1582;
	ld.global.u32 	%r8861, [%rd178+140];
	xor.b32  	%r18511, %r18511, %r8861;
	ld.global.u32 	%r8862, [%rd178+144];
	xor.b32  	%r18510, %r18510, %r8862;
	ld.global.u32 	%r8863, [%rd178+148];
	xor.b32  	%r18509, %r18509, %r8863;
	ld.global.u32 	%r8864, [%rd178+152];
	xor.b32  	%r18508, %r18508, %r8864;
	ld.global.u32 	%r8865, [%rd178+156];
	xor.b32  	%r18507, %r18507, %r8865;
$L__BB1_1582:
	and.b32  	%r8867, %r8808, 256;
	setp.eq.s32 	%p16, %r8867, 0;
	@%p16 bra 	$L__BB1_1584;
	ld.global.u32 	%r8868, [%rd178+160];
	xor.b32  	%r18511, %r18511, %r8868;
	ld.global.u32 	%r8869, [%rd178+164];
	xor.b32  	%r18510, %r18510, %r8869;
	ld.global.u32 	%r8870, [%rd178+168];
	xor.b32  	%r18509, %r18509, %r8870;
	ld.global.u32 	%r8871, [%rd178+172];
	xor.b32  	%r18508, %r18508, %r8871;
	ld.global.u32 	%r8872, [%rd178+176];
	xor.b32  	%r18507, %r18507, %r8872;
$L__BB1_1584:
	and.b32  	%r8874, %r8808, 512;
	setp.eq.s32 	%p17, %r8874, 0;
	@%p17 bra 	$L__BB1_1586;
	ld.global.u32 	%r8875, [%rd178+180];
	xor.b32  	%r18511, %r18511, %r8875;
	ld.global.u32 	%r8876, [%rd178+184];
	xor.b32  	%r18510, %r18510, %r8876;
	ld.global.u32 	%r8877, [%rd178+188];
	xor.b32  	%r18509, %r18509, %r8877;
	ld.global.u32 	%r8878, [%rd178+192];
	xor.b32  	%r18508, %r18508, %r8878;
	ld.global.u32 	%r8879, [%rd178+196];
	xor.b32  	%r18507, %r18507, %r8879;
$L__BB1_1586:
	and.b32  	%r8881, %r8808, 1024;
	setp.eq.s32 	%p18, %r8881, 0;
	@%p18 bra 	$L__BB1_1588;
	ld.global.u32 	%r8882, [%rd178+200];
	xor.b32  	%r18511, %r18511, %r8882;
	ld.global.u32 	%r8883, [%rd178+204];
	xor.b32  	%r18510, %r18510, %r8883;
	ld.global.u32 	%r8884, [%rd178+208];
	xor.b32  	%r18509, %r18509, %r8884;
	ld.global.u32 	%r8885, [%rd178+212];
	xor.b32  	%r18508, %r18508, %r8885;
	ld.global.u32 	%r8886, [%rd178+216];
	xor.b32  	%r18507, %r18507, %r8886;
$L__BB1_1588:
	and.b32  	%r8888, %r8808, 2048;
	setp.eq.s32 	%p19, %r8888, 0;
	@%p19 bra 	$L__BB1_1590;
	ld.global.u32 	%r8889, [%rd178+220];
	xor.b32  	%r18511, %r18511, %r8889;
	ld.global.u32 	%r8890, [%rd178+224];
	xor.b32  	%r18510, %r18510, %r8890;
	ld.global.u32 	%r8891, [%rd178+228];
	xor.b32  	%r18509, %r18509, %r8891;
	ld.global.u32 	%r8892, [%rd178+232];
	xor.b32  	%r18508, %r18508, %r8892;
	ld.global.u32 	%r8893, [%rd178+236];
	xor.b32  	%r18507, %r18507, %r8893;
$L__BB1_1590:
	and.b32  	%r8895, %r8808, 4096;
	setp.eq.s32 	%p20, %r8895, 0;
	@%p20 bra 	$L__BB1_1592;
	ld.global.u32 	%r8896, [%rd178+240];
	xor.b32  	%r18511, %r18511, %r8896;
	ld.global.u32 	%r8897, [%rd178+244];
	xor.b32  	%r18510, %r18510, %r8897;
	ld.global.u32 	%r8898, [%rd178+248];
	xor.b32  	%r18509, %r18509, %r8898;
	ld.global.u32 	%r8899, [%rd178+252];
	xor.b32  	%r18508, %r18508, %r8899;
	ld.global.u32 	%r8900, [%rd178+256];
	xor.b32  	%r18507, %r18507, %r8900;
$L__BB1_1592:
	and.b32  	%r8902, %r8808, 8192;
	setp.eq.s32 	%p21, %r8902, 0;
	@%p21 bra 	$L__BB1_1594;
	ld.global.u32 	%r8903, [%rd178+260];
	xor.b32  	%r18511, %r18511, %r8903;
	ld.global.u32 	%r8904, [%rd178+264];
	xor.b32  	%r18510, %r18510, %r8904;
	ld.global.u32 	%r8905, [%rd178+268];
	xor.b32  	%r18509, %r18509, %r8905;
	ld.global.u32 	%r8906, [%rd178+272];
	xor.b32  	%r18508, %r18508, %r8906;
	ld.global.u32 	%r8907, [%rd178+276];
	xor.b32  	%r18507, %r18507, %r8907;
$L__BB1_1594:
	and.b32  	%r8909, %r8808, 16384;
	setp.eq.s32 	%p22, %r8909, 0;
	@%p22 bra 	$L__BB1_1596;
	ld.global.u32 	%r8910, [%rd178+280];
	xor.b32  	%r18511, %r18511, %r8910;
	ld.global.u32 	%r8911, [%rd178+284];
	xor.b32  	%r18510, %r18510, %r8911;
	ld.global.u32 	%r8912, [%rd178+288];
	xor.b32  	%r18509, %r18509, %r8912;
	ld.global.u32 	%r8913, [%rd178+292];
	xor.b32  	%r18508, %r18508, %r8913;
	ld.global.u32 	%r8914, [%rd178+296];
	xor.b32  	%r18507, %r18507, %r8914;
$L__BB1_1596:
	and.b32  	%r8916, %r8808, 32768;
	setp.eq.s32 	%p23, %r8916, 0;
	@%p23 bra 	$L__BB1_1598;
	ld.global.u32 	%r8917, [%rd178+300];
	xor.b32  	%r18511, %r18511, %r8917;
	ld.global.u32 	%r8918, [%rd178+304];
	xor.b32  	%r18510, %r18510, %r8918;
	ld.global.u32 	%r8919, [%rd178+308];
	xor.b32  	%r18509, %r18509, %r8919;
	ld.global.u32 	%r8920, [%rd178+312];
	xor.b32  	%r18508, %r18508, %r8920;
	ld.global.u32 	%r8921, [%rd178+316];
	xor.b32  	%r18507, %r18507, %r8921;
$L__BB1_1598:
	add.s32 	%r18506, %r18506, 16;
	setp.ne.s32 	%p24, %r18506, 32;
	@%p24 bra 	$L__BB1_1566;
	mad.lo.s32 	%r8922, %r18500, -31, %r6680;
	add.s32 	%r18500, %r8922, 1;
	setp.ne.s32 	%p25, %r18500, 5;
	@%p25 bra 	$L__BB1_1565;
	st.local.u32 	[%rd1+4], %r18511;
	st.local.v2.u32 	[%rd1+8], {%r18510, %r18509};
	st.local.v2.u32 	[%rd1+16], {%r18508, %r18507};
	setp.eq.s64 	%p26, %rd176, 1;
	@%p26 bra 	$L__BB1_1675;
	mov.b32 	%r18599, 0;
	mov.u32 	%r18600, %r18599;
	mov.u32 	%r18601, %r18599;
	mov.u32 	%r18602, %r18599;
	mov.u32 	%r18603, %r18599;
	mov.u32 	%r18592, %r18599;
$L__BB1_1602:
	mul.wide.u32 	%rd220, %r18592, 4;
	add.s64 	%rd221, %rd1, %rd220;
	ld.local.u32 	%r6855, [%rd221+4];
	shl.b32 	%r6856, %r18592, 5;
	mov.b32 	%r18598, 0;
$L__BB1_1603:
	.pragma "nounroll";
	shr.u32 	%r8925, %r6855, %r18598;
	and.b32  	%r8926, %r8925, 1;
	setp.eq.b32 	%p27, %r8926, 1;
	not.pred 	%p28, %p27;
	add.s32 	%r8927, %r6856, %r18598;
	mul.lo.s32 	%r8928, %r8927, 5;
	mul.wide.u32 	%rd222, %r8928, 4;
	add.s64 	%rd179, %rd177, %rd222;
	@%p28 bra 	$L__BB1_1605;
	ld.global.u32 	%r8929, [%rd179];
	xor.b32  	%r18603, %r18603, %r8929;
	ld.global.u32 	%r8930, [%rd179+4];
	xor.b32  	%r18602, %r18602, %r8930;
	ld.global.u32 	%r8931, [%rd179+8];
	xor.b32  	%r18601, %r18601, %r8931;
	ld.global.u32 	%r8932, [%rd179+12];
	xor.b32  	%r18600, %r18600, %r8932;
	ld.global.u32 	%r8933, [%rd179+16];
	xor.b32  	%r18599, %r18599, %r8933;
$L__BB1_1605:
	and.b32  	%r8935, %r8925, 2;
	setp.eq.s32 	%p29, %r8935, 0;
	@%p29 bra 	$L__BB1_1607;
	ld.global.u32 	%r8936, [%rd179+20];
	xor.b32  	%r18603, %r18603, %r8936;
	ld.global.u32 	%r8937, [%rd179+24];
	xor.b32  	%r18602, %r18602, %r8937;
	ld.global.u32 	%r8938, [%rd179+28];
	xor.b32  	%r18601, %r18601, %r8938;
	ld.global.u32 	%r8939, [%rd179+32];
	xor.b32  	%r18600, %r18600, %r8939;
	ld.global.u32 	%r8940, [%rd179+36];
	xor.b32  	%r18599, %r18599, %r8940;
$L__BB1_1607:
	and.b32  	%r8942, %r8925, 4;
	setp.eq.s32 	%p30, %r8942, 0;
	@%p30 bra 	$L__BB1_1609;
	ld.global.u32 	%r8943, [%rd179+40];
	xor.b32  	%r18603, %r18603, %r8943;
	ld.global.u32 	%r8944, [%rd179+44];
	xor.b32  	%r18602, %r18602, %r8944;
	ld.global.u32 	%r8945, [%rd179+48];
	xor.b32  	%r18601, %r18601, %r8945;
	ld.global.u32 	%r8946, [%rd179+52];
	xor.b32  	%r18600, %r18600, %r8946;
	ld.global.u32 	%r8947, [%rd179+56];
	xor.b32  	%r18599, %r18599, %r8947;
$L__BB1_1609:
	and.b32  	%r8949, %r8925, 8;
	setp.eq.s32 	%p31, %r8949, 0;
	@%p31 bra 	$L__BB1_1611;
	ld.global.u32 	%r8950, [%rd179+60];
	xor.b32  	%r18603, %r18603, %r8950;
	ld.global.u32 	%r8951, [%rd179+64];
	xor.b32  	%r18602, %r18602, %r8951;
	ld.global.u32 	%r8952, [%rd179+68];
	xor.b32  	%r18601, %r18601, %r8952;
	ld.global.u32 	%r8953, [%rd179+72];
	xor.b32  	%r18600, %r18600, %r8953;
	ld.global.u32 	%r8954, [%rd179+76];
	xor.b32  	%r18599, %r18599, %r8954;
$L__BB1_1611:
	and.b32  	%r8956, %r8925, 16;
	setp.eq.s32 	%p32, %r8956, 0;
	@%p32 bra 	$L__BB1_1613;
	ld.global.u32 	%r8957, [%rd179+80];
	xor.b32  	%r18603, %r18603, %r8957;
	ld.global.u32 	%r8958, [%rd179+84];
	xor.b32  	%r18602, %r18602, %r8958;
	ld.global.u32 	%r8959, [%rd179+88];
	xor.b32  	%r18601, %r18601, %r8959;
	ld.global.u32 	%r8960, [%rd179+92];
	xor.b32  	%r18600, %r18600, %r8960;
	ld.global.u32 	%r8961, [%rd179+96];
	xor.b32  	%r18599, %r18599, %r8961;
$L__BB1_1613:
	and.b32  	%r8963, %r8925, 32;
	setp.eq.s32 	%p33, %r8963, 0;
	@%p33 bra 	$L__BB1_1615;
	ld.global.u32 	%r8964, [%rd179+100];
	xor.b32  	%r18603, %r18603, %r8964;
	ld.global.u32 	%r8965, [%rd179+104];
	xor.b32  	%r18602, %r18602, %r8965;
	ld.global.u32 	%r8966, [%rd179+108];
	xor.b32  	%r18601, %r18601, %r8966;
	ld.global.u32 	%r8967, [%rd179+112];
	xor.b32  	%r18600, %r18600, %r8967;
	ld.global.u32 	%r8968, [%rd179+116];
	xor.b32  	%r18599, %r18599, %r8968;
$L__BB1_1615:
	and.b32  	%r8970, %r8925, 64;
	setp.eq.s32 	%p34, %r8970, 0;
	@%p34 bra 	$L__BB1_1617;
	ld.global.u32 	%r8971, [%rd179+120];
	xor.b32  	%r18603, %r18603, %r8971;
	ld.global.u32 	%r8972, [%rd179+124];
	xor.b32  	%r18602, %r18602, %r8972;
	ld.global.u32 	%r8973, [%rd179+128];
	xor.b32  	%r18601, %r18601, %r8973;
	ld.global.u32 	%r8974, [%rd179+132];
	xor.b32  	%r18600, %r18600, %r8974;
	ld.global.u32 	%r8975, [%rd179+136];
	xor.b32  	%r18599, %r18599, %r8975;
$L__BB1_1617:
	and.b32  	%r8977, %r8925, 128;
	setp.eq.s32 	%p35, %r8977, 0;
	@%p35 bra 	$L__BB1_1619;
	ld.global.u32 	%r8978, [%rd179+140];
	xor.b32  	%r18603, %r18603, %r8978;
	ld.global.u32 	%r8979, [%rd179+144];
	xor.b32  	%r18602, %r18602, %r8979;
	ld.global.u32 	%r8980, [%rd179+148];
	xor.b32  	%r18601, %r18601, %r8980;
	ld.global.u32 	%r8981, [%rd179+152];
	xor.b32  	%r18600, %r18600, %r8981;
	ld.global.u32 	%r8982, [%rd179+156];
	xor.b32  	%r18599, %r18599, %r8982;
$L__BB1_1619:
	and.b32  	%r8984, %r8925, 256;
	setp.eq.s32 	%p36, %r8984, 0;
	@%p36 bra 	$L__BB1_1621;
	ld.global.u32 	%r8985, [%rd179+160];
	xor.b32  	%r18603, %r18603, %r8985;
	ld.global.u32 	%r8986, [%rd179+164];
	xor.b32  	%r18602, %r18602, %r8986;
	ld.global.u32 	%r8987, [%rd179+168];
	xor.b32  	%r18601, %r18601, %r8987;
	ld.global.u32 	%r8988, [%rd179+172];
	xor.b32  	%r18600, %r18600, %r8988;
	ld.global.u32 	%r8989, [%rd179+176];
	xor.b32  	%r18599, %r18599, %r8989;
$L__BB1_1621:
	and.b32  	%r8991, %r8925, 512;
	setp.eq.s32 	%p37, %r8991, 0;
	@%p37 bra 	$L__BB1_1623;
	ld.global.u32 	%r8992, [%rd179+180];
	xor.b32  	%r18603, %r18603, %r8992;
	ld.global.u32 	%r8993, [%rd179+184];
	xor.b32  	%r18602, %r18602, %r8993;
	ld.global.u32 	%r8994, [%rd179+188];
	xor.b32  	%r18601, %r18601, %r8994;
	ld.global.u32 	%r8995, [%rd179+192];
	xor.b32  	%r18600, %r18600, %r8995;
	ld.global.u32 	%r8996, [%rd179+196];
	xor.b32  	%r18599, %r18599, %r8996;
$L__BB1_1623:
	and.b32  	%r8998, %r8925, 1024;
	setp.eq.s32 	%p38, %r8998, 0;
	@%p38 bra 	$L__BB1_1625;
	ld.global.u32 	%r8999, [%rd179+200];
	xor.b32  	%r18603, %r18603, %r8999;
	ld.global.u32 	%r9000, [%rd179+204];
	xor.b32  	%r18602, %r18602, %r9000;
	ld.global.u32 	%r9001, [%rd179+208];
	xor.b32  	%r18601, %r18601, %r9001;
	ld.global.u32 	%r9002, [%rd179+212];
	xor.b32  	%r18600, %r18600, %r9002;
	ld.global.u32 	%r9003, [%rd179+216];
	xor.b32  	%r18599, %r18599, %r9003;
$L__BB1_1625:
	and.b32  	%r9005, %r8925, 2048;
	setp.eq.s32 	%p39, %r9005, 0;
	@%p39 bra 	$L__BB1_1627;
	ld.global.u32 	%r9006, [%rd179+220];
	xor.b32  	%r18603, %r18603, %r9006;
	ld.global.u32 	%r9007, [%rd179+224];
	xor.b32  	%r18602, %r18602, %r9007;
	ld.global.u32 	%r9008, [%rd179+228];
	xor.b32  	%r18601, %r18601, %r9008;
	ld.global.u32 	%r9009, [%rd179+232];
	xor.b32  	%r18600, %r18600, %r9009;
	ld.global.u32 	%r9010, [%rd179+236];
	xor.b32  	%r18599, %r18599, %r9010;
$L__BB1_1627:
	and.b32  	%r9012, %r8925, 4096;
	setp.eq.s32 	%p40, %r9012, 0;
	@%p40 bra 	$L__BB1_1629;
	ld.global.u32 	%r9013, [%rd179+240];
	xor.b32  	%r18603, %r18603, %r9013;
	ld.global.u32 	%r9014, [%rd179+244];
	xor.b32  	%r18602, %r18602, %r9014;
	ld.global.u32 	%r9015, [%rd179+248];
	xor.b32  	%r18601, %r18601, %r9015;
	ld.global.u32 	%r9016, [%rd179+252];
	xor.b32  	%r18600, %r18600, %r9016;
	ld.global.u32 	%r9017, [%rd179+256];
	xor.b32  	%r18599, %r18599, %r9017;
$L__BB1_1629:
	and.b32  	%r9019, %r8925, 8192;
	setp.eq.s32 	%p41, %r9019, 0;
	@%p41 bra 	$L__BB1_1631;
	ld.global.u32 	%r9020, [%rd179+260];
	xor.b32  	%r18603, %r18603, %r9020;
	ld.global.u32 	%r9021, [%rd179+264];
	xor.b32  	%r18602, %r18602, %r9021;
	ld.global.u32 	%r9022, [%rd179+268];
	xor.b32  	%r18601, %r18601, %r9022;
	ld.global.u32 	%r9023, [%rd179+272];
	xor.b32  	%r18600, %r18600, %r9023;
	ld.global.u32 	%r9024, [%rd179+276];
	xor.b32  	%r18599, %r18599, %r9024;
$L__BB1_1631:
	and.b32  	%r9026, %r8925, 16384;
	setp.eq.s32 	%p42, %r9026, 0;
	@%p42 bra 	$L__BB1_1633;
	ld.global.u32 	%r9027, [%rd179+280];
	xor.b32  	%r18603, %r18603, %r9027;
	ld.global.u32 	%r9028, [%rd179+284];
	xor.b32  	%r18602, %r18602, %r9028;
	ld.global.u32 	%r9029, [%rd179+288];
	xor.b32  	%r18601, %r18601, %r9029;
	ld.global.u32 	%r9030, [%rd179+292];
	xor.b32  	%r18600, %r18600, %r9030;
	ld.global.u32 	%r9031, [%rd179+296];
	xor.b32  	%r18599, %r18599, %r9031;
$L__BB1_1633:
	and.b32  	%r9033, %r8925, 32768;
	setp.eq.s32 	%p43, %r9033, 0;
	@%p43 bra 	$L__BB1_1635;
	ld.global.u32 	%r9034, [%rd179+300];
	xor.b32  	%r18603, %r18603, %r9034;
	ld.global.u32 	%r9035, [%rd179+304];
	xor.b32  	%r18602, %r18602, %r9035;
	ld.global.u32 	%r9036, [%rd179+308];
	xor.b32  	%r18601, %r18601, %r9036;
	ld.global.u32 	%r9037, [%rd179+312];
	xor.b32  	%r18600, %r18600, %r9037;
	ld.global.u32 	%r9038, [%rd179+316];
	xor.b32  	%r18599, %r18599, %r9038;
$L__BB1_1635:
	add.s32 	%r18598, %r18598, 16;
	setp.ne.s32 	%p44, %r18598, 32;
	@%p44 bra 	$L__BB1_1603;
	mad.lo.s32 	%r9039, %r18592, -31, %r6856;
	add.s32 	%r18592, %r9039, 1;
	setp.ne.s32 	%p45, %r18592, 5;
	@%p45 bra 	$L__BB1_1602;
	st.local.u32 	[%rd1+4], %r18603;
	st.local.v2.u32 	[%rd1+8], {%r18602, %r18601};
	st.local.v2.u32 	[%rd1+16], {%r18600, %r18599};
	setp.ne.s64 	%p46, %rd176, 3;
	@%p46 bra 	$L__BB1_1675;
	mov.b32 	%r18691, 0;
	mov.u32 	%r18692, %r18691;
	mov.u32 	%r18693, %r18691;
	mov.u32 	%r18694, %r18691;
	mov.u32 	%r18695, %r18691;
	mov.u32 	%r18684, %r18691;
$L__BB1_1639:
	mul.wide.u32 	%rd223, %r18684, 4;
	add.s64 	%rd224, %rd1, %rd223;
	ld.local.u32 	%r7031, [%rd224+4];
	shl.b32 	%r7032, %r18684, 5;
	mov.b32 	%r18690, 0;
$L__BB1_1640:
	.pragma "nounroll";
	shr.u32 	%r9042, %r7031, %r18690;
	and.b32  	%r9043, %r9042, 1;
	setp.eq.b32 	%p47, %r9043, 1;
	not.pred 	%p48, %p47;
	add.s32 	%r9044, %r7032, %r18690;
	mul.lo.s32 	%r9045, %r9044, 5;
	mul.wide.u32 	%rd225, %r9045, 4;
	add.s64 	%rd180, %rd177, %rd225;
	@%p48 bra 	$L__BB1_1642;
	ld.global.u32 	%r9046, [%rd180];
	xor.b32  	%r18695, %r18695, %r9046;
	ld.global.u32 	%r9047, [%rd180+4];
	xor.b32  	%r18694, %r18694, %r9047;
	ld.global.u32 	%r9048, [%rd180+8];
	xor.b32  	%r18693, %r18693, %r9048;
	ld.global.u32 	%r9049, [%rd180+12];
	xor.b32  	%r18692, %r18692, %r9049;
	ld.global.u32 	%r9050, [%rd180+16];
	xor.b32  	%r18691, %r18691, %r9050;
$L__BB1_1642:
	and.b32  	%r9052, %r9042, 2;
	setp.eq.s32 	%p49, %r9052, 0;
	@%p49 bra 	$L__BB1_1644;
	ld.global.u32 	%r9053, [%rd180+20];
	xor.b32  	%r18695, %r18695, %r9053;
	ld.global.u32 	%r9054, [%rd180+24];
	xor.b32  	%r18694, %r18694, %r9054;
	ld.global.u32 	%r9055, [%rd180+28];
	xor.b32  	%r18693, %r18693, %r9055;
	ld.global.u32 	%r9056, [%rd180+32];
	xor.b32  	%r18692, %r18692, %r9056;
	ld.global.u32 	%r9057, [%rd180+36];
	xor.b32  	%r18691, %r18691, %r9057;
$L__BB1_1644:
	and.b32  	%r9059, %r9042, 4;
	setp.eq.s32 	%p50, %r9059, 0;
	@%p50 bra 	$L__BB1_1646;
	ld.global.u32 	%r9060, [%rd180+40];
	xor.b32  	%r18695, %r18695, %r9060;
	ld.global.u32 	%r9061, [%rd180+44];
	xor.b32  	%r18694, %r18694, %r9061;
	ld.global.u32 	%r9062, [%rd180+48];
	xor.b32  	%r18693, %r18693, %r9062;
	ld.global.u32 	%r9063, [%rd180+52];
	xor.b32  	%r18692, %r18692, %r9063;
	ld.global.u32 	%r9064, [%rd180+56];
	xor.b32  	%r18691, %r18691, %r9064;
$L__BB1_1646:
	and.b32  	%r9066, %r9042, 8;
	setp.eq.s32 	%p51, %r9066, 0;
	@%p51 bra 	$L__BB1_1648;
	ld.global.u32 	%r9067, [%rd180+60];
	xor.b32  	%r18695, %r18695, %r9067;
	ld.global.u32 	%r9068, [%rd180+64];
	xor.b32  	%r18694, %r18694, %r9068;
	ld.global.u32 	%r9069, [%rd180+68];
	xor.b32  	%r18693, %r18693, %r9069;
	ld.global.u32 	%r9070, [%rd180+72];
	xor.b32  	%r18692, %r18692, %r9070;
	ld.global.u32 	%r9071, [%rd180+76];
	xor.b32  	%r18691, %r18691, %r9071;
$L__BB1_1648:
	and.b32  	%r9073, %r9042, 16;
	setp.eq.s32 	%p52, %r9073, 0;
	@%p52 bra 	$L__BB1_1650;
	ld.global.u32 	%r9074, [%rd180+80];
	xor.b32  	%r18695, %r18695, %r9074;
	ld.global.u32 	%r9075, [%rd180+84];
	xor.b32  	%r18694, %r18694, %r9075;
	ld.global.u32 	%r9076, [%rd180+88];
	xor.b32  	%r18693, %r18693, %r9076;
	ld.global.u32 	%r9077, [%rd180+92];
	xor.b32  	%r18692, %r18692, %r9077;
	ld.global.u32 	%r9078, [%rd180+96];
	xor.b32  	%r18691, %r18691, %r9078;
$L__BB1_1650:
	and.b32  	%r9080, %r9042, 32;
	setp.eq.s32 	%p53, %r9080, 0;
	@%p53 bra 	$L__BB1_1652;
	ld.global.u32 	%r9081, [%rd180+100];
	xor.b32  	%r18695, %r18695, %r9081;
	ld.global.u32 	%r9082, [%rd180+104];
	xor.b32  	%r18694, %r18694, %r9082;
	ld.global.u32 	%r9083, [%rd180+108];
	xor.b32  	%r18693, %r18693, %r9083;
	ld.global.u32 	%r9084, [%rd180+112];
	xor.b32  	%r18692, %r18692, %r9084;
	ld.global.u32 	%r9085, [%rd180+116];
	xor.b32  	%r18691, %r18691, %r9085;
$L__BB1_1652:
	and.b32  	%r9087, %r9042, 64;
	setp.eq.s32 	%p54, %r9087, 0;
	@%p54 bra 	$L__BB1_1654;
	ld.global.u32 	%r9088, [%rd180+120];
	xor.b32  	%r18695, %r18695, %r9088;
	ld.global.u32 	%r9089, [%rd180+124];
	xor.b32  	%r18694, %r18694, %r9089;
	ld.global.u32 	%r9090, [%rd180+128];
	xor.b32  	%r18693, %r18693, %r9090;
	ld.global.u32 	%r9091, [%rd180+132];
	xor.b32  	%r18692, %r18692, %r9091;
	ld.global.u32 	%r9092, [%rd180+136];
	xor.b32  	%r18691, %r18691, %r9092;
$L__BB1_1654:
	and.b32  	%r9094, %r9042, 128;
	setp.eq.s32 	%p55, %r9094, 0;
	@%p55 bra 	$L__BB1_1656;
	ld.global.u32 	%r9095, [%rd180+140];
	xor.b32  	%r18695, %r18695, %r9095;
	ld.global.u32 	%r9096, [%rd180+144];
	xor.b32  	%r18694, %r18694, %r9096;
	ld.global.u32 	%r9097, [%rd180+148];
	xor.b32  	%r18693, %r18693, %r9097;
	ld.global.u32 	%r9098, [%rd180+152];
	xor.b32  	%r18692, %r18692, %r9098;
	ld.global.u32 	%r9099, [%rd180+156];
	xor.b32  	%r18691, %r18691, %r9099;
$L__BB1_1656:
	and.b32  	%r9101, %r9042, 256;
	setp.eq.s32 	%p56, %r9101, 0;
	@%p56 bra 	$L__BB1_1658;
	ld.global.u32 	%r9102, [%rd180+160];
	xor.b32  	%r18695, %r18695, %r9102;
	ld.global.u32 	%r9103, [%rd180+164];
	xor.b32  	%r18694, %r18694, %r9103;
	ld.global.u32 	%r9104, [%rd180+168];
	xor.b32  	%r18693, %r18693, %r9104;
	ld.global.u32 	%r9105, [%rd180+172];
	xor.b32  	%r18692, %r18692, %r9105;
	ld.global.u32 	%r9106, [%rd180+176];
	xor.b32  	%r18691, %r18691, %r9106;
$L__BB1_1658:
	and.b32  	%r9108, %r9042, 512;
	setp.eq.s32 	%p57, %r9108, 0;
	@%p57 bra 	$L__BB1_1660;
	ld.global.u32 	%r9109, [%rd180+180];
	xor.b32  	%r18695, %r18695, %r9109;
	ld.global.u32 	%r9110, [%rd180+184];
	xor.b32  	%r18694, %r18694, %r9110;
	ld.global.u32 	%r9111, [%rd180+188];
	xor.b32  	%r18693, %r18693, %r9111;
	ld.global.u32 	%r9112, [%rd180+192];
	xor.b32  	%r18692, %r18692, %r9112;
	ld.global.u32 	%r9113, [%rd180+196];
	xor.b32  	%r18691, %r18691, %r9113;
$L__BB1_1660:
	and.b32  	%r9115, %r9042, 1024;
	setp.eq.s32 	%p58, %r9115, 0;
	@%p58 bra 	$L__BB1_1662;
	ld.global.u32 	%r9116, [%rd180+200];
	xor.b32  	%r18695, %r18695, %r9116;
	ld.global.u32 	%r9117, [%rd180+204];
	xor.b32  	%r18694, %r18694, %r9117;
	ld.global.u32 	%r9118, [%rd180+208];
	xor.b32  	%r18693, %r18693, %r9118;
	ld.global.u32 	%r9119, [%rd180+212];
	xor.b32  	%r18692, %r18692, %r9119;
	ld.global.u32 	%r9120, [%rd180+216];
	xor.b32  	%r18691, %r18691, %r9120;
$L__BB1_1662:
	and.b32  	%r9122, %r9042, 2048;
	setp.eq.s32 	%p59, %r9122, 0;
	@%p59 bra 	$L__BB1_1664;
	ld.global.u32 	%r9123, [%rd180+220];
	xor.b32  	%r18695, %r18695, %r9123;
	ld.global.u32 	%r9124, [%rd180+224];
	xor.b32  	%r18694, %r18694, %r9124;
	ld.global.u32 	%r9125, [%rd180+228];
	xor.b32  	%r18693, %r18693, %r9125;
	ld.global.u32 	%r9126, [%rd180+232];
	xor.b32  	%r18692, %r18692, %r9126;
	ld.global.u32 	%r9127, [%rd180+236];
	xor.b32  	%r18691, %r18691, %r9127;
$L__BB1_1664:
	and.b32  	%r9129, %r9042, 4096;
	setp.eq.s32 	%p60, %r9129, 0;
	@%p60 bra 	$L__BB1_1666;
	ld.global.u32 	%r9130, [%rd180+240];
	xor.b32  	%r18695, %r18695, %r9130;
	ld.global.u32 	%r9131, [%rd180+244];
	xor.b32  	%r18694, %r18694, %r9131;
	ld.global.u32 	%r9132, [%rd180+248];
	xor.b32  	%r18693, %r18693, %r9132;
	ld.global.u32 	%r9133, [%rd180+252];
	xor.b32  	%r18692, %r18692, %r9133;
	ld.global.u32 	%r9134, [%rd180+256];
	xor.b32  	%r18691, %r18691, %r9134;
$L__BB1_1666:
	and.b32  	%r9136, %r9042, 8192;
	setp.eq.s32 	%p61, %r9136, 0;
	@%p61 bra 	$L__BB1_1668;
	ld.global.u32 	%r9137, [%rd180+260];
	xor.b32  	%r18695, %r18695, %r9137;
	ld.global.u32 	%r9138, [%rd180+264];
	xor.b32  	%r18694, %r18694, %r9138;
	ld.global.u32 	%r9139, [%rd180+268];
	xor.b32  	%r18693, %r18693, %r9139;
	ld.global.u32 	%r9140, [%rd180+272];
	xor.b32  	%r18692, %r18692, %r9140;
	ld.global.u32 	%r9141, [%rd180+276];
	xor.b32  	%r18691, %r18691, %r9141;
$L__BB1_1668:
	and.b32  	%r9143, %r9042, 16384;
	setp.eq.s32 	%p62, %r9143, 0;
	@%p62 bra 	$L__BB1_1670;
	ld.global.u32 	%r9144, [%rd180+280];
	xor.b32  	%r18695, %r18695, %r9144;
	ld.global.u32 	%r9145, [%rd180+284];
	xor.b32  	%r18694, %r18694, %r9145;
	ld.global.u32 	%r9146, [%rd180+288];
	xor.b32  	%r18693, %r18693, %r9146;
	ld.global.u32 	%r9147, [%rd180+292];
	xor.b32  	%r18692, %r18692, %r9147;
	ld.global.u32 	%r9148, [%rd180+296];
	xor.b32  	%r18691, %r18691, %r9148;
$L__BB1_1670:
	and.b32  	%r9150, %r9042, 32768;
	setp.eq.s32 	%p63, %r9150, 0;
	@%p63 bra 	$L__BB1_1672;
	ld.global.u32 	%r9151, [%rd180+300];
	xor.b32  	%r18695, %r18695, %r9151;
	ld.global.u32 	%r9152, [%rd180+304];
	xor.b32  	%r18694, %r18694, %r9152;
	ld.global.u32 	%r9153, [%rd180+308];
	xor.b32  	%r18693, %r18693, %r9153;
	ld.global.u32 	%r9154, [%rd180+312];
	xor.b32  	%r18692, %r18692, %r9154;
	ld.global.u32 	%r9155, [%rd180+316];
	xor.b32  	%r18691, %r18691, %r9155;
$L__BB1_1672:
	add.s32 	%r18690, %r18690, 16;
	setp.ne.s32 	%p64, %r18690, 32;
	@%p64 bra 	$L__BB1_1640;
	mad.lo.s32 	%r9156, %r18684, -31, %r7032;
	add.s32 	%r18684, %r9156, 1;
	setp.ne.s32 	%p65, %r18684, 5;
	@%p65 bra 	$L__BB1_1639;
	st.local.u32 	[%rd1+4], %r18695;
	st.local.v2.u32 	[%rd1+8], {%r18694, %r18693};
	st.local.v2.u32 	[%rd1+16], {%r18692, %r18691};
$L__BB1_1675:
	shr.u64 	%rd719, %rd175, 2;
	add.s32 	%r18494, %r18494, 1;
	setp.lt.u64 	%p66, %rd175, 4;
	@%p66 bra 	$L__BB1_1676;
	bra.uni 	$L__BB1_1563;
$L__BB1_1676:
	mov.b32 	%r18771, 0;
	mov.u64 	%rd227, precalc_xorwow_offset_matrix;
	mov.u64 	%rd720, %rd205;
$L__BB1_1677:
	mov.u64 	%rd182, %rd720;
	and.b64  	%rd183, %rd182, 3;
	setp.eq.s64 	%p67, %rd183, 0;
	@%p67 bra 	$L__BB1_1789;
	mul.wide.u32 	%rd226, %r18771, 3200;
	add.s64 	%rd184, %rd227, %rd226;
	mov.b32 	%r18784, 0;
	mov.u32 	%r18785, %r18784;
	mov.u32 	%r18786, %r18784;
	mov.u32 	%r18787, %r18784;
	mov.u32 	%r18788, %r18784;
	mov.u32 	%r18777, %r18784;
$L__BB1_1679:
	mul.wide.u32 	%rd228, %r18777, 4;
	add.s64 	%rd229, %rd1, %rd228;
	ld.local.u32 	%r7209, [%rd229+4];
	shl.b32 	%r7210, %r18777, 5;
	mov.b32 	%r18783, 0;
$L__BB1_1680:
	.pragma "nounroll";
	shr.u32 	%r9160, %r7209, %r18783;
	and.b32  	%r9161, %r9160, 1;
	setp.eq.b32 	%p68, %r9161, 1;
	not.pred 	%p69, %p68;
	add.s32 	%r9162, %r7210, %r18783;
	mul.lo.s32 	%r9163, %r9162, 5;
	mul.wide.u32 	%rd230, %r9163, 4;
	add.s64 	%rd185, %rd184, %rd230;
	@%p69 bra 	$L__BB1_1682;
	ld.global.u32 	%r9164, [%rd185];
	xor.b32  	%r18788, %r18788, %r9164;
	ld.global.u32 	%r9165, [%rd185+4];
	xor.b32  	%r18787, %r18787, %r9165;
	ld.global.u32 	%r9166, [%rd185+8];
	xor.b32  	%r18786, %r18786, %r9166;
	ld.global.u32 	%r9167, [%rd185+12];
	xor.b32  	%r18785, %r18785, %r9167;
	ld.global.u32 	%r9168, [%rd185+16];
	xor.b32  	%r18784, %r18784, %r9168;
$L__BB1_1682:
	and.b32  	%r9170, %r9160, 2;
	setp.eq.s32 	%p70, %r9170, 0;
	@%p70 bra 	$L__BB1_1684;
	ld.global.u32 	%r9171, [%rd185+20];
	xor.b32  	%r18788, %r18788, %r9171;
	ld.global.u32 	%r9172, [%rd185+24];
	xor.b32  	%r18787, %r18787, %r9172;
	ld.global.u32 	%r9173, [%rd185+28];
	xor.b32  	%r18786, %r18786, %r9173;
	ld.global.u32 	%r9174, [%rd185+32];
	xor.b32  	%r18785, %r18785, %r9174;
	ld.global.u32 	%r9175, [%rd185+36];
	xor.b32  	%r18784, %r18784, %r9175;
$L__BB1_1684:
	and.b32  	%r9177, %r9160, 4;
	setp.eq.s32 	%p71, %r9177, 0;
	@%p71 bra 	$L__BB1_1686;
	ld.global.u32 	%r9178, [%rd185+40];
	xor.b32  	%r18788, %r18788, %r9178;
	ld.global.u32 	%r9179, [%rd185+44];
	xor.b32  	%r18787, %r18787, %r9179;
	ld.global.u32 	%r9180, [%rd185+48];
	xor.b32  	%r18786, %r18786, %r9180;
	ld.global.u32 	%r9181, [%rd185+52];
	xor.b32  	%r18785, %r18785, %r9181;
	ld.global.u32 	%r9182, [%rd185+56];
	xor.b32  	%r18784, %r18784, %r9182;
$L__BB1_1686:
	and.b32  	%r9184, %r9160, 8;
	setp.eq.s32 	%p72, %r9184, 0;
	@%p72 bra 	$L__BB1_1688;
	ld.global.u32 	%r9185, [%rd185+60];
	xor.b32  	%r18788, %r18788, %r9185;
	ld.global.u32 	%r9186, [%rd185+64];
	xor.b32  	%r18787, %r18787, %r9186;
	ld.global.u32 	%r9187, [%rd185+68];
	xor.b32  	%r18786, %r18786, %r9187;
	ld.global.u32 	%r9188, [%rd185+72];
	xor.b32  	%r18785, %r18785, %r9188;
	ld.global.u32 	%r9189, [%rd185+76];
	xor.b32  	%r18784, %r18784, %r9189;
$L__BB1_1688:
	and.b32  	%r9191, %r9160, 16;
	setp.eq.s32 	%p73, %r9191, 0;
	@%p73 bra 	$L__BB1_1690;
	ld.global.u32 	%r9192, [%rd185+80];
	xor.b32  	%r18788, %r18788, %r9192;
	ld.global.u32 	%r9193, [%rd185+84];
	xor.b32  	%r18787, %r18787, %r9193;
	ld.global.u32 	%r9194, [%rd185+88];
	xor.b32  	%r18786, %r18786, %r9194;
	ld.global.u32 	%r9195, [%rd185+92];
	xor.b32  	%r18785, %r18785, %r9195;
	ld.global.u32 	%r9196, [%rd185+96];
	xor.b32  	%r18784, %r18784, %r9196;
$L__BB1_1690:
	and.b32  	%r9198, %r9160, 32;
	setp.eq.s32 	%p74, %r9198, 0;
	@%p74 bra 	$L__BB1_1692;
	ld.global.u32 	%r9199, [%rd185+100];
	xor.b32  	%r18788, %r18788, %r9199;
	ld.global.u32 	%r9200, [%rd185+104];
	xor.b32  	%r18787, %r18787, %r9200;
	ld.global.u32 	%r9201, [%rd185+108];
	xor.b32  	%r18786, %r18786, %r9201;
	ld.global.u32 	%r9202, [%rd185+112];
	xor.b32  	%r18785, %r18785, %r9202;
	ld.global.u32 	%r9203, [%rd185+116];
	xor.b32  	%r18784, %r18784, %r9203;
$L__BB1_1692:
	and.b32  	%r9205, %r9160, 64;
	setp.eq.s32 	%p75, %r9205, 0;
	@%p75 bra 	$L__BB1_1694;
	ld.global.u32 	%r9206, [%rd185+120];
	xor.b32  	%r18788, %r18788, %r9206;
	ld.global.u32 	%r9207, [%rd185+124];
	xor.b32  	%r18787, %r18787, %r9207;
	ld.global.u32 	%r9208, [%rd185+128];
	xor.b32  	%r18786, %r18786, %r9208;
	ld.global.u32 	%r9209, [%rd185+132];
	xor.b32  	%r18785, %r18785, %r9209;
	ld.global.u32 	%r9210, [%rd185+136];
	xor.b32  	%r18784, %r18784, %r9210;
$L__BB1_1694:
	and.b32  	%r9212, %r9160, 128;
	setp.eq.s32 	%p76, %r9212, 0;
	@%p76 bra 	$L__BB1_1696;
	ld.global.u32 	%r9213, [%rd185+140];
	xor.b32  	%r18788, %r18788, %r9213;
	ld.global.u32 	%r9214, [%rd185+144];
	xor.b32  	%r18787, %r18787, %r9214;
	ld.global.u32 	%r9215, [%rd185+148];
	xor.b32  	%r18786, %r18786, %r9215;
	ld.global.u32 	%r9216, [%rd185+152];
	xor.b32  	%r18785, %r18785, %r9216;
	ld.global.u32 	%r9217, [%rd185+156];
	xor.b32  	%r18784, %r18784, %r9217;
$L__BB1_1696:
	and.b32  	%r9219, %r9160, 256;
	setp.eq.s32 	%p77, %r9219, 0;
	@%p77 bra 	$L__BB1_1698;
	ld.global.u32 	%r9220, [%rd185+160];
	xor.b32  	%r18788, %r18788, %r9220;
	ld.global.u32 	%r9221, [%rd185+164];
	xor.b32  	%r18787, %r18787, %r9221;
	ld.global.u32 	%r9222, [%rd185+168];
	xor.b32  	%r18786, %r18786, %r9222;
	ld.global.u32 	%r9223, [%rd185+172];
	xor.b32  	%r18785, %r18785, %r9223;
	ld.global.u32 	%r9224, [%rd185+176];
	xor.b32  	%r18784, %r18784, %r9224;
$L__BB1_1698:
	and.b32  	%r9226, %r9160, 512;
	setp.eq.s32 	%p78, %r9226, 0;
	@%p78 bra 	$L__BB1_1700;
	ld.global.u32 	%r9227, [%rd185+180];
	xor.b32  	%r18788, %r18788, %r9227;
	ld.global.u32 	%r9228, [%rd185+184];
	xor.b32  	%r18787, %r18787, %r9228;
	ld.global.u32 	%r9229, [%rd185+188];
	xor.b32  	%r18786, %r18786, %r9229;
	ld.global.u32 	%r9230, [%rd185+192];
	xor.b32  	%r18785, %r18785, %r9230;
	ld.global.u32 	%r9231, [%rd185+196];
	xor.b32  	%r18784, %r18784, %r9231;
$L__BB1_1700:
	and.b32  	%r9233, %r9160, 1024;
	setp.eq.s32 	%p79, %r9233, 0;
	@%p79 bra 	$L__BB1_1702;
	ld.global.u32 	%r9234, [%rd185+200];
	xor.b32  	%r18788, %r18788, %r9234;
	ld.global.u32 	%r9235, [%rd185+204];
	xor.b32  	%r18787, %r18787, %r9235;
	ld.global.u32 	%r9236, [%rd185+208];
	xor.b32  	%r18786, %r18786, %r9236;
	ld.global.u32 	%r9237, [%rd185+212];
	xor.b32  	%r18785, %r18785, %r9237;
	ld.global.u32 	%r9238, [%rd185+216];
	xor.b32  	%r18784, %r18784, %r9238;
$L__BB1_1702:
	and.b32  	%r9240, %r9160, 2048;
	setp.eq.s32 	%p80, %r9240, 0;
	@%p80 bra 	$L__BB1_1704;
	ld.global.u32 	%r9241, [%rd185+220];
	xor.b32  	%r18788, %r18788, %r9241;
	ld.global.u32 	%r9242, [%rd185+224];
	xor.b32  	%r18787, %r18787, %r9242;
	ld.global.u32 	%r9243, [%rd185+228];
	xor.b32  	%r18786, %r18786, %r9243;
	ld.global.u32 	%r9244, [%rd185+232];
	xor.b32  	%r18785, %r18785, %r9244;
	ld.global.u32 	%r9245, [%rd185+236];
	xor.b32  	%r18784, %r18784, %r9245;
$L__BB1_1704:
	and.b32  	%r9247, %r9160, 4096;
	setp.eq.s32 	%p81, %r9247, 0;
	@%p81 bra 	$L__BB1_1706;
	ld.global.u32 	%r9248, [%rd185+240];
	xor.b32  	%r18788, %r18788, %r9248;
	ld.global.u32 	%r9249, [%rd185+244];
	xor.b32  	%r18787, %r18787, %r9249;
	ld.global.u32 	%r9250, [%rd185+248];
	xor.b32  	%r18786, %r18786, %r9250;
	ld.global.u32 	%r9251, [%rd185+252];
	xor.b32  	%r18785, %r18785, %r9251;
	ld.global.u32 	%r9252, [%rd185+256];
	xor.b32  	%r18784, %r18784, %r9252;
$L__BB1_1706:
	and.b32  	%r9254, %r9160, 8192;
	setp.eq.s32 	%p82, %r9254, 0;
	@%p82 bra 	$L__BB1_1708;
	ld.global.u32 	%r9255, [%rd185+260];
	xor.b32  	%r18788, %r18788, %r9255;
	ld.global.u32 	%r9256, [%rd185+264];
	xor.b32  	%r18787, %r18787, %r9256;
	ld.global.u32 	%r9257, [%rd185+268];
	xor.b32  	%r18786, %r18786, %r9257;
	ld.global.u32 	%r9258, [%rd185+272];
	xor.b32  	%r18785, %r18785, %r9258;
	ld.global.u32 	%r9259, [%rd185+276];
	xor.b32  	%r18784, %r18784, %r9259;
$L__BB1_1708:
	and.b32  	%r9261, %r9160, 16384;
	setp.eq.s32 	%p83, %r9261, 0;
	@%p83 bra 	$L__BB1_1710;
	ld.global.u32 	%r9262, [%rd185+280];
	xor.b32  	%r18788, %r18788, %r9262;
	ld.global.u32 	%r9263, [%rd185+284];
	xor.b32  	%r18787, %r18787, %r9263;
	ld.global.u32 	%r9264, [%rd185+288];
	xor.b32  	%r18786, %r18786, %r9264;
	ld.global.u32 	%r9265, [%rd185+292];
	xor.b32  	%r18785, %r18785, %r9265;
	ld.global.u32 	%r9266, [%rd185+296];
	xor.b32  	%r18784, %r18784, %r9266;
$L__BB1_1710:
	and.b32  	%r9268, %r9160, 32768;
	setp.eq.s32 	%p84, %r9268, 0;
	@%p84 bra 	$L__BB1_1712;
	ld.global.u32 	%r9269, [%rd185+300];
	xor.b32  	%r18788, %r18788, %r9269;
	ld.global.u32 	%r9270, [%rd185+304];
	xor.b32  	%r18787, %r18787, %r9270;
	ld.global.u32 	%r9271, [%rd185+308];
	xor.b32  	%r18786, %r18786, %r9271;
	ld.global.u32 	%r9272, [%rd185+312];
	xor.b32  	%r18785, %r18785, %r9272;
	ld.global.u32 	%r9273, [%rd185+316];
	xor.b32  	%r18784, %r18784, %r9273;
$L__BB1_1712:
	add.s32 	%r18783, %r18783, 16;
	setp.ne.s32 	%p85, %r18783, 32;
	@%p85 bra 	$L__BB1_1680;
	mad.lo.s32 	%r9274, %r18777, -31, %r7210;
	add.s32 	%r18777, %r9274, 1;
	setp.ne.s32 	%p86, %r18777, 5;
	@%p86 bra 	$L__BB1_1679;
	st.local.u32 	[%rd1+4], %r18788;
	st.local.v2.u32 	[%rd1+8], {%r18787, %r18786};
	st.local.v2.u32 	[%rd1+16], {%r18785, %r18784};
	setp.eq.s64 	%p87, %rd183, 1;
	@%p87 bra 	$L__BB1_1789;
	mov.b32 	%r18876, 0;
	mov.u32 	%r18877, %r18876;
	mov.u32 	%r18878, %r18876;
	mov.u32 	%r18879, %r18876;
	mov.u32 	%r18880, %r18876;
	mov.u32 	%r18869, %r18876;
$L__BB1_1716:
	mul.wide.u32 	%rd231, %r18869, 4;
	add.s64 	%rd232, %rd1, %rd231;
	ld.local.u32 	%r7385, [%rd232+4];
	shl.b32 	%r7386, %r18869, 5;
	mov.b32 	%r18875, 0;
$L__BB1_1717:
	.pragma "nounroll";
	shr.u32 	%r9277, %r7385, %r18875;
	and.b32  	%r9278, %r9277, 1;
	setp.eq.b32 	%p88, %r9278, 1;
	not.pred 	%p89, %p88;
	add.s32 	%r9279, %r7386, %r18875;
	mul.lo.s32 	%r9280, %r9279, 5;
	mul.wide.u32 	%rd233, %r9280, 4;
	add.s64 	%rd186, %rd184, %rd233;
	@%p89 bra 	$L__BB1_1719;
	ld.global.u32 	%r9281, [%rd186];
	xor.b32  	%r18880, %r18880, %r9281;
	ld.global.u32 	%r9282, [%rd186+4];
	xor.b32  	%r18879, %r18879, %r9282;
	ld.global.u32 	%r9283, [%rd186+8];
	xor.b32  	%r18878, %r18878, %r9283;
	ld.global.u32 	%r9284, [%rd186+12];
	xor.b32  	%r18877, %r18877, %r9284;
	ld.global.u32 	%r9285, [%rd186+16];
	xor.b32  	%r18876, %r18876, %r9285;
$L__BB1_1719:
	and.b32  	%r9287, %r9277, 2;
	setp.eq.s32 	%p90, %r9287, 0;
	@%p90 bra 	$L__BB1_1721;
	ld.global.u32 	%r9288, [%rd186+20];
	xor.b32  	%r18880, %r18880, %r9288;
	ld.global.u32 	%r9289, [%rd186+24];
	xor.b32  	%r18879, %r18879, %r9289;
	ld.global.u32 	%r9290, [%rd186+28];
	xor.b32  	%r18878, %r18878, %r9290;
	ld.global.u32 	%r9291, [%rd186+32];
	xor.b32  	%r18877, %r18877, %r9291;
	ld.global.u32 	%r9292, [%rd186+36];
	xor.b32  	%r18876, %r18876, %r9292;
$L__BB1_1721:
	and.b32  	%r9294, %r9277, 4;
	setp.eq.s32 	%p91, %r9294, 0;
	@%p91 bra 	$L__BB1_1723;
	ld.global.u32 	%r9295, [%rd186+40];
	xor.b32  	%r18880, %r18880, %r9295;
	ld.global.u32 	%r9296, [%rd186+44];
	xor.b32  	%r18879, %r18879, %r9296;
	ld.global.u32 	%r9297, [%rd186+48];
	xor.b32  	%r18878, %r18878, %r9297;
	ld.global.u32 	%r9298, [%rd186+52];
	xor.b32  	%r18877, %r18877, %r9298;
	ld.global.u32 	%r9299, [%rd186+56];
	xor.b32  	%r18876, %r18876, %r9299;
$L__BB1_1723:
	and.b32  	%r9301, %r9277, 8;
	setp.eq.s32 	%p92, %r9301, 0;
	@%p92 bra 	$L__BB1_1725;
	ld.global.u32 	%r9302, [%rd186+60];
	xor.b32  	%r18880, %r18880, %r9302;
	ld.global.u32 	%r9303, [%rd186+64];
	xor.b32  	%r18879, %r18879, %r9303;
	ld.global.u32 	%r9304, [%rd186+68];
	xor.b32  	%r18878, %r18878, %r9304;
	ld.global.u32 	%r9305, [%rd186+72];
	xor.b32  	%r18877, %r18877, %r9305;
	ld.global.u32 	%r9306, [%rd186+76];
	xor.b32  	%r18876, %r18876, %r9306;
$L__BB1_1725:
	and.b32  	%r9308, %r9277, 16;
	setp.eq.s32 	%p93, %r9308, 0;
	@%p93 bra 	$L__BB1_1727;
	ld.global.u32 	%r9309, [%rd186+80];
	xor.b32  	%r18880, %r18880, %r9309;
	ld.global.u32 	%r9310, [%rd186+84];
	xor.b32  	%r18879, %r18879, %r9310;
	ld.global.u32 	%r9311, [%rd186+88];
	xor.b32  	%r18878, %r18878, %r9311;
	ld.global.u32 	%r9312, [%rd186+92];
	xor.b32  	%r18877, %r18877, %r9312;
	ld.global.u32 	%r9313, [%rd186+96];
	xor.b32  	%r18876, %r18876, %r9313;
$L__BB1_1727:
	and.b32  	%r9315, %r9277, 32;
	setp.eq.s32 	%p94, %r9315, 0;
	@%p94 bra 	$L__BB1_1729;
	ld.global.u32 	%r9316, [%rd186+100];
	xor.b32  	%r18880, %r18880, %r9316;
	ld.global.u32 	%r9317, [%rd186+104];
	xor.b32  	%r18879, %r18879, %r9317;
	ld.global.u32 	%r9318, [%rd186+108];
	xor.b32  	%r18878, %r18878, %r9318;
	ld.global.u32 	%r9319, [%rd186+112];
	xor.b32  	%r18877, %r18877, %r9319;
	ld.global.u32 	%r9320, [%rd186+116];
	xor.b32  	%r18876, %r18876, %r9320;
$L__BB1_1729:
	and.b32  	%r9322, %r9277, 64;
	setp.eq.s32 	%p95, %r9322, 0;
	@%p95 bra 	$L__BB1_1731;
	ld.global.u32 	%r9323, [%rd186+120];
	xor.b32  	%r18880, %r18880, %r9323;
	ld.global.u32 	%r9324, [%rd186+124];
	xor.b32  	%r18879, %r18879, %r9324;
	ld.global.u32 	%r9325, [%rd186+128];
	xor.b32  	%r18878, %r18878, %r9325;
	ld.global.u32 	%r9326, [%rd186+132];
	xor.b32  	%r18877, %r18877, %r9326;
	ld.global.u32 	%r9327, [%rd186+136];
	xor.b32  	%r18876, %r18876, %r9327;
$L__BB1_1731:
	and.b32  	%r9329, %r9277, 128;
	setp.eq.s32 	%p96, %r9329, 0;
	@%p96 bra 	$L__BB1_1733;
	ld.global.u32 	%r9330, [%rd186+140];
	xor.b32  	%r18880, %r18880, %r9330;
	ld.global.u32 	%r9331, [%rd186+144];
	xor.b32  	%r18879, %r18879, %r9331;
	ld.global.u32 	%r9332, [%rd186+148];
	xor.b32  	%r18878, %r18878, %r9332;
	ld.global.u32 	%r9333, [%rd186+152];
	xor.b32  	%r18877, %r18877, %r9333;
	ld.global.u32 	%r9334, [%rd186+156];
	xor.b32  	%r18876, %r18876, %r9334;
$L__BB1_1733:
	and.b32  	%r9336, %r9277, 256;
	setp.eq.s32 	%p97, %r9336, 0;
	@%p97 bra 	$L__BB1_1735;
	ld.global.u32 	%r9337, [%rd186+160];
	xor.b32  	%r18880, %r18880, %r9337;
	ld.global.u32 	%r9338, [%rd186+164];
	xor.b32  	%r18879, %r18879, %r9338;
	ld.global.u32 	%r9339, [%rd186+168];
	xor.b32  	%r18878, %r18878, %r9339;
	ld.global.u32 	%r9340, [%rd186+172];
	xor.b32  	%r18877, %r18877, %r9340;
	ld.global.u32 	%r9341, [%rd186+176];
	xor.b32  	%r18876, %r18876, %r9341;
$L__BB1_1735:
	and.b32  	%r9343, %r9277, 512;
	setp.eq.s32 	%p98, %r9343, 0;
	@%p98 bra 	$L__BB1_1737;
	ld.global.u32 	%r9344, [%rd186+180];
	xor.b32  	%r18880, %r18880, %r9344;
	ld.global.u32 	%r9345, [%rd186+184];
	xor.b32  	%r18879, %r18879, %r9345;
	ld.global.u32 	%r9346, [%rd186+188];
	xor.b32  	%r18878, %r18878, %r9346;
	ld.global.u32 	%r9347, [%rd186+192];
	xor.b32  	%r18877, %r18877, %r9347;
	ld.global.u32 	%r9348, [%rd186+196];
	xor.b32  	%r18876, %r18876, %r9348;
$L__BB1_1737:
	and.b32  	%r9350, %r9277, 1024;
	setp.eq.s32 	%p99, %r9350, 0;
	@%p99 bra 	$L__BB1_1739;
	ld.global.u32 	%r9351, [%rd186+200];
	xor.b32  	%r18880, %r18880, %r9351;
	ld.global.u32 	%r9352, [%rd186+204];
	xor.b32  	%r18879, %r18879, %r9352;
	ld.global.u32 	%r9353, [%rd186+208];
	xor.b32  	%r18878, %r18878, %r9353;
	ld.global.u32 	%r9354, [%rd186+212];
	xor.b32  	%r18877, %r18877, %r9354;
	ld.global.u32 	%r9355, [%rd186+216];
	xor.b32  	%r18876, %r18876, %r9355;
$L__BB1_1739:
	and.b32  	%r9357, %r9277, 2048;
	setp.eq.s32 	%p100, %r9357, 0;
	@%p100 bra 	$L__BB1_1741;
	ld.global.u32 	%r9358, [%rd186+220];
	xor.b32  	%r18880, %r18880, %r9358;
	ld.global.u32 	%r9359, [%rd186+224];
	xor.b32  	%r18879, %r18879, %r9359;
	ld.global.u32 	%r9360, [%rd186+228];
	xor.b32  	%r18878, %r18878, %r9360;
	ld.global.u32 	%r9361, [%rd186+232];
	xor.b32  	%r18877, %r18877, %r9361;
	ld.global.u32 	%r9362, [%rd186+236];
	xor.b32  	%r18876, %r18876, %r9362;
$L__BB1_1741:
	and.b32  	%r9364, %r9277, 4096;
	setp.eq.s32 	%p101, %r9364, 0;
	@%p101 bra 	$L__BB1_1743;
	ld.global.u32 	%r9365, [%rd186+240];
	xor.b32  	%r18880, %r18880, %r9365;
	ld.global.u32 	%r9366, [%rd186+244];
	xor.b32  	%r18879, %r18879, %r9366;
	ld.global.u32 	%r9367, [%rd186+248];
	xor.b32  	%r18878, %r18878, %r9367;
	ld.global.u32 	%r9368, [%rd186+252];
	xor.b32  	%r18877, %r18877, %r9368;
	ld.global.u32 	%r9369, [%rd186+256];
	xor.b32  	%r18876, %r18876, %r9369;
$L__BB1_1743:
	and.b32  	%r9371, %r9277, 8192;
	setp.eq.s32 	%p102, %r9371, 0;
	@%p102 bra 	$L__BB1_1745;
	ld.global.u32 	%r9372, [%rd186+260];
	xor.b32  	%r18880, %r18880, %r9372;
	ld.global.u32 	%r9373, [%rd186+264];
	xor.b32  	%r18879, %r18879, %r9373;
	ld.global.u32 	%r9374, [%rd186+268];
	xor.b32  	%r18878, %r18878, %r9374;
	ld.global.u32 	%r9375, [%rd186+272];
	xor.b32  	%r18877, %r18877, %r9375;
	ld.global.u32 	%r9376, [%rd186+276];
	xor.b32  	%r18876, %r18876, %r9376;
$L__BB1_1745:
	and.b32  	%r9378, %r9277, 16384;
	setp.eq.s32 	%p103, %r9378, 0;
	@%p103 bra 	$L__BB1_1747;
	ld.global.u32 	%r9379, [%rd186+280];
	xor.b32  	%r18880, %r18880, %r9379;
	ld.global.u32 	%r9380, [%rd186+284];
	xor.b32  	%r18879, %r18879, %r9380;
	ld.global.u32 	%r9381, [%rd186+288];
	xor.b32  	%r18878, %r18878, %r9381;
	ld.global.u32 	%r9382, [%rd186+292];
	xor.b32  	%r18877, %r18877, %r9382;
	ld.global.u32 	%r9383, [%rd186+296];
	xor.b32  	%r18876, %r18876, %r9383;
$L__BB1_1747:
	and.b32  	%r9385, %r9277, 32768;
	setp.eq.s32 	%p104, %r9385, 0;
	@%p104 bra 	$L__BB1_1749;
	ld.global.u32 	%r9386, [%rd186+300];
	xor.b32  	%r18880, %r18880, %r9386;
	ld.global.u32 	%r9387, [%rd186+304];
	xor.b32  	%r18879, %r18879, %r9387;
	ld.global.u32 	%r9388, [%rd186+308];
	xor.b32  	%r18878, %r18878, %r9388;
	ld.global.u32 	%r9389, [%rd186+312];
	xor.b32  	%r18877, %r18877, %r9389;
	ld.global.u32 	%r9390, [%rd186+316];
	xor.b32  	%r18876, %r18876, %r9390;
$L__BB1_1749:
	add.s32 	%r18875, %r18875, 16;
	setp.ne.s32 	%p105, %r18875, 32;
	@%p105 bra 	$L__BB1_1717;
	mad.lo.s32 	%r9391, %r18869, -31, %r7386;
	add.s32 	%r18869, %r9391, 1;
	setp.ne.s32 	%p106, %r18869, 5;
	@%p106 bra 	$L__BB1_1716;
	st.local.u32 	[%rd1+4], %r18880;
	st.local.v2.u32 	[%rd1+8], {%r18879, %r18878};
	st.local.v2.u32 	[%rd1+16], {%r18877, %r18876};
	setp.ne.s64 	%p107, %rd183, 3;
	@%p107 bra 	$L__BB1_1789;
	mov.b32 	%r18968, 0;
	mov.u32 	%r18969, %r18968;
	mov.u32 	%r18970, %r18968;
	mov.u32 	%r18971, %r18968;
	mov.u32 	%r18972, %r18968;
	mov.u32 	%r18961, %r18968;
$L__BB1_1753:
	mul.wide.u32 	%rd234, %r18961, 4;
	add.s64 	%rd235, %rd1, %rd234;
	ld.local.u32 	%r7561, [%rd235+4];
	shl.b32 	%r7562, %r18961, 5;
	mov.b32 	%r18967, 0;
$L__BB1_1754:
	.pragma "nounroll";
	shr.u32 	%r9394, %r7561, %r18967;
	and.b32  	%r9395, %r9394, 1;
	setp.eq.b32 	%p108, %r9395, 1;
	not.pred 	%p109, %p108;
	add.s32 	%r9396, %r7562, %r18967;
	mul.lo.s32 	%r9397, %r9396, 5;
	mul.wide.u32 	%rd236, %r9397, 4;
	add.s64 	%rd187, %rd184, %rd236;
	@%p109 bra 	$L__BB1_1756;
	ld.global.u32 	%r9398, [%rd187];
	xor.b32  	%r18972, %r18972, %r9398;
	ld.global.u32 	%r9399, [%rd187+4];
	xor.b32  	%r18971, %r18971, %r9399;
	ld.global.u32 	%r9400, [%rd187+8];
	xor.b32  	%r18970, %r18970, %r9400;
	ld.global.u32 	%r9401, [%rd187+12];
	xor.b32  	%r18969, %r18969, %r9401;
	ld.global.u32 	%r9402, [%rd187+16];
	xor.b32  	%r18968, %r18968, %r9402;
$L__BB1_1756:
	and.b32  	%r9404, %r9394, 2;
	setp.eq.s32 	%p110, %r9404, 0;
	@%p110 bra 	$L__BB1_1758;
	ld.global.u32 	%r9405, [%rd187+20];
	xor.b32  	%r18972, %r18972, %r9405;
	ld.global.u32 	%r9406, [%rd187+24];
	xor.b32  	%r18971, %r18971, %r9406;
	ld.global.u32 	%r9407, [%rd187+28];
	xor.b32  	%r18970, %r18970, %r9407;
	ld.global.u32 	%r9408, [%rd187+32];
	xor.b32  	%r18969, %r18969, %r9408;
	ld.global.u32 	%r9409, [%rd187+36];
	xor.b32  	%r18968, %r18968, %r9409;
$L__BB1_1758:
	and.b32  	%r9411, %r9394, 4;
	setp.eq.s32 	%p111, %r9411, 0;
	@%p111 bra 	$L__BB1_1760;
	ld.global.u32 	%r9412, [%rd187+40];
	xor.b32  	%r18972, %r18972, %r9412;
	ld.global.u32 	%r9413, [%rd187+44];
	xor.b32  	%r18971, %r18971, %r9413;
	ld.global.u32 	%r9414, [%rd187+48];
	xor.b32  	%r18970, %r18970, %r9414;
	ld.global.u32 	%r9415, [%rd187+52];
	xor.b32  	%r18969, %r18969, %r9415;
	ld.global.u32 	%r9416, [%rd187+56];
	xor.b32  	%r18968, %r18968, %r9416;
$L__BB1_1760:
	and.b32  	%r9418, %r9394, 8;
	setp.eq.s32 	%p112, %r9418, 0;
	@%p112 bra 	$L__BB1_1762;
	ld.global.u32 	%r9419, [%rd187+60];
	xor.b32  	%r18972, %r18972, %r9419;
	ld.global.u32 	%r9420, [%rd187+64];
	xor.b32  	%r18971, %r18971, %r9420;
	ld.global.u32 	%r9421, [%rd187+68];
	xor.b32  	%r18970, %r18970, %r9421;
	ld.global.u32 	%r9422, [%rd187+72];
	xor.b32  	%r18969, %r18969, %r9422;
	ld.global.u32 	%r9423, [%rd187+76];
	xor.b32  	%r18968, %r18968, %r9423;
$L__BB1_1762:
	and.b32  	%r9425, %r9394, 16;
	setp.eq.s32 	%p113, %r9425, 0;
	@%p113 bra 	$L__BB1_1764;
	ld.global.u32 	%r9426, [%rd187+80];
	xor.b32  	%r18972, %r18972, %r9426;
	ld.global.u32 	%r9427, [%rd187+84];
	xor.b32  	%r18971, %r18971, %r9427;
	ld.global.u32 	%r9428, [%rd187+88];
	xor.b32  	%r18970, %r18970, %r9428;
	ld.global.u32 	%r9429, [%rd187+92];
	xor.b32  	%r18969, %r18969, %r9429;
	ld.global.u32 	%r9430, [%rd187+96];
	xor.b32  	%r18968, %r18968, %r9430;
$L__BB1_1764:
	and.b32  	%r9432, %r9394, 32;
	setp.eq.s32 	%p114, %r9432, 0;
	@%p114 bra 	$L__BB1_1766;
	ld.global.u32 	%r9433, [%rd187+100];
	xor.b32  	%r18972, %r18972, %r9433;
	ld.global.u32 	%r9434, [%rd187+104];
	xor.b32  	%r18971, %r18971, %r9434;
	ld.global.u32 	%r9435, [%rd187+108];
	xor.b32  	%r18970, %r18970, %r9435;
	ld.global.u32 	%r9436, [%rd187+112];
	xor.b32  	%r18969, %r18969, %r9436;
	ld.global.u32 	%r9437, [%rd187+116];
	xor.b32  	%r18968, %r18968, %r9437;
$L__BB1_1766:
	and.b32  	%r9439, %r9394, 64;
	setp.eq.s32 	%p115, %r9439, 0;
	@%p115 bra 	$L__BB1_1768;
	ld.global.u32 	%r9440, [%rd187+120];
	xor.b32  	%r18972, %r18972, %r9440;
	ld.global.u32 	%r9441, [%rd187+124];
	xor.b32  	%r18971, %r18971, %r9441;
	ld.global.u32 	%r9442, [%rd187+128];
	xor.b32  	%r18970, %r18970, %r9442;
	ld.global.u32 	%r9443, [%rd187+132];
	xor.b32  	%r18969, %r18969, %r9443;
	ld.global.u32 	%r9444, [%rd187+136];
	xor.b32  	%r18968, %r18968, %r9444;
$L__BB1_1768:
	and.b32  	%r9446, %r9394, 128;
	setp.eq.s32 	%p116, %r9446, 0;
	@%p116 bra 	$L__BB1_1770;
	ld.global.u32 	%r9447, [%rd187+140];
	xor.b32  	%r18972, %r18972, %r9447;
	ld.global.u32 	%r9448, [%rd187+144];
	xor.b32  	%r18971, %r18971, %r9448;
	ld.global.u32 	%r9449, [%rd187+148];
	xor.b32  	%r18970, %r18970, %r9449;
	ld.global.u32 	%r9450, [%rd187+152];
	xor.b32  	%r18969, %r18969, %r9450;
	ld.global.u32 	%r9451, [%rd187+156];
	xor.b32  	%r18968, %r18968, %r9451;
$L__BB1_1770:
	and.b32  	%r9453, %r9394, 256;
	setp.eq.s32 	%p117, %r9453, 0;
	@%p117 bra 	$L__BB1_1772;
	ld.global.u32 	%r9454, [%rd187+160];
	xor.b32  	%r18972, %r18972, %r9454;
	ld.global.u32 	%r9455, [%rd187+164];
	xor.b32  	%r18971, %r18971, %r9455;
	ld.global.u32 	%r9456, [%rd187+168];
	xor.b32  	%r18970, %r18970, %r9456;
	ld.global.u32 	%r9457, [%rd187+172];
	xor.b32  	%r18969, %r18969, %r9457;
	ld.global.u32 	%r9458, [%rd187+176];
	xor.b32  	%r18968, %r18968, %r9458;
$L__BB1_1772:
	and.b32  	%r9460, %r9394, 512;
	setp.eq.s32 	%p118, %r9460, 0;
	@%p118 bra 	$L__BB1_1774;
	ld.global.u32 	%r9461, [%rd187+180];
	xor.b32  	%r18972, %r18972, %r9461;
	ld.global.u32 	%r9462, [%rd187+184];
	xor.b32  	%r18971, %r18971, %r9462;
	ld.global.u32 	%r9463, [%rd187+188];
	xor.b32  	%r18970, %r18970, %r9463;
	ld.global.u32 	%r9464, [%rd187+192];
	xor.b32  	%r18969, %r18969, %r9464;
	ld.global.u32 	%r9465, [%rd187+196];
	xor.b32  	%r18968, %r18968, %r9465;
$L__BB1_1774:
	and.b32  	%r9467, %r9394, 1024;
	setp.eq.s32 	%p119, %r9467, 0;
	@%p119 bra 	$L__BB1_1776;
	ld.global.u32 	%r9468, [%rd187+200];
	xor.b32  	%r18972, %r18972, %r9468;
	ld.global.u32 	%r9469, [%rd187+204];
	xor.b32  	%r18971, %r18971, %r9469;
	ld.global.u32 	%r9470, [%rd187+208];
	xor.b32  	%r18970, %r18970, %r9470;
	ld.global.u32 	%r9471, [%rd187+212];
	xor.b32  	%r18969, %r18969, %r9471;
	ld.global.u32 	%r9472, [%rd187+216];
	xor.b32  	%r18968, %r18968, %r9472;
$L__BB1_1776:
	and.b32  	%r9474, %r9394, 2048;
	setp.eq.s32 	%p120, %r9474, 0;
	@%p120 bra 	$L__BB1_1778;
	ld.global.u32 	%r9475, [%rd187+220];
	xor.b32  	%r18972, %r18972, %r9475;
	ld.global.u32 	%r9476, [%rd187+224];
	xor.b32  	%r18971, %r18971, %r9476;
	ld.global.u32 	%r9477, [%rd187+228];
	xor.b32  	%r18970, %r18970, %r9477;
	ld.global.u32 	%r9478, [%rd187+232];
	xor.b32  	%r18969, %r18969, %r9478;
	ld.global.u32 	%r9479, [%rd187+236];
	xor.b32  	%r18968, %r18968, %r9479;
$L__BB1_1778:
	and.b32  	%r9481, %r9394, 4096;
	setp.eq.s32 	%p121, %r9481, 0;
	@%p121 bra 	$L__BB1_1780;
	ld.global.u32 	%r9482, [%rd187+240];
	xor.b32  	%r18972, %r18972, %r9482;
	ld.global.u32 	%r9483, [%rd187+244];
	xor.b32  	%r18971, %r18971, %r9483;
	ld.global.u32 	%r9484, [%rd187+248];
	xor.b32  	%r18970, %r18970, %r9484;
	ld.global.u32 	%r9485, [%rd187+252];
	xor.b32  	%r18969, %r18969, %r9485;
	ld.global.u32 	%r9486, [%rd187+256];
	xor.b32  	%r18968, %r18968, %r9486;
$L__BB1_1780:
	and.b32  	%r9488, %r9394, 8192;
	setp.eq.s32 	%p122, %r9488, 0;
	@%p122 bra 	$L__BB1_1782;
	ld.global.u32 	%r9489, [%rd187+260];
	xor.b32  	%r18972, %r18972, %r9489;
	ld.global.u32 	%r9490, [%rd187+264];
	xor.b32  	%r18971, %r18971, %r9490;
	ld.global.u32 	%r9491, [%rd187+268];
	xor.b32  	%r18970, %r18970, %r9491;
	ld.global.u32 	%r9492, [%rd187+272];
	xor.b32  	%r18969, %r18969, %r9492;
	ld.global.u32 	%r9493, [%rd187+276];
	xor.b32  	%r18968, %r18968, %r9493;
$L__BB1_1782:
	and.b32  	%r9495, %r9394, 16384;
	setp.eq.s32 	%p123, %r9495, 0;
	@%p123 bra 	$L__BB1_1784;
	ld.global.u32 	%r9496, [%rd187+280];
	xor.b32  	%r18972, %r18972, %r9496;
	ld.global.u32 	%r9497, [%rd187+284];
	xor.b32  	%r18971, %r18971, %r9497;
	ld.global.u32 	%r9498, [%rd187+288];
	xor.b32  	%r18970, %r18970, %r9498;
	ld.global.u32 	%r9499, [%rd187+292];
	xor.b32  	%r18969, %r18969, %r9499;
	ld.global.u32 	%r9500, [%rd187+296];
	xor.b32  	%r18968, %r18968, %r9500;
$L__BB1_1784:
	and.b32  	%r9502, %r9394, 32768;
	setp.eq.s32 	%p124, %r9502, 0;
	@%p124 bra 	$L__BB1_1786;
	ld.global.u32 	%r9503, [%rd187+300];
	xor.b32  	%r18972, %r18972, %r9503;
	ld.global.u32 	%r9504, [%rd187+304];
	xor.b32  	%r18971, %r18971, %r9504;
	ld.global.u32 	%r9505, [%rd187+308];
	xor.b32  	%r18970, %r18970, %r9505;
	ld.global.u32 	%r9506, [%rd187+312];
	xor.b32  	%r18969, %r18969, %r9506;
	ld.global.u32 	%r9507, [%rd187+316];
	xor.b32  	%r18968, %r18968, %r9507;
$L__BB1_1786:
	add.s32 	%r18967, %r18967, 16;
	setp.ne.s32 	%p125, %r18967, 32;
	@%p125 bra 	$L__BB1_1754;
	mad.lo.s32 	%r9508, %r18961, -31, %r7562;
	add.s32 	%r18961, %r9508, 1;
	setp.ne.s32 	%p126, %r18961, 5;
	@%p126 bra 	$L__BB1_1753;
	st.local.u32 	[%rd1+4], %r18972;
	st.local.v2.u32 	[%rd1+8], {%r18971, %r18970};
	st.local.v2.u32 	[%rd1+16], {%r18969, %r18968};
$L__BB1_1789:
	shr.u64 	%rd720, %rd182, 2;
	add.s32 	%r18771, %r18771, 1;
	setp.gt.u64 	%p127, %rd182, 3;
	@%p127 bra 	$L__BB1_1677;
	mov.b32 	%r9509, 0;
	st.local.v2.u32 	[%rd2], {%r6671, %r9509};
	st.local.u64 	[%rd2+8], %rd206;
	st.local.u64 	[%rd2+16], %rd207;
	mov.u64 	%rd237, $str;
	cvta.global.u64 	%rd238, %rd237;
	add.u64 	%rd239, %SP, 48;
	{ // callseq 0, 0
	.param .b64 param0;
	st.param.b64 	[param0], %rd238;
	.param .b64 param1;
	st.param.b64 	[param1], %rd239;
	.param .b32 retval0;
	call.uni (retval0), 
	vprintf, 
	(
	param0, 
	param1
	);
	ld.param.b32 	%r9510, [retval0];
	} // callseq 0
$L__BB1_1791:
	add.s32 	%r7732, %r2237, 256;
	cvt.u64.u32 	%rd240, %r7732;
	setp.le.s64 	%p128, %rd70, %rd240;
	@%p128 bra 	$L__BB1_2022;
	add.s32 	%r7733, %r2238, %r7732;
	st.local.v2.u32 	[%rd1], {%r2239, %r16470};
	st.local.v2.u32 	[%rd1+8], {%r16469, %r16468};
	st.local.v2.u32 	[%rd1+16], {%r16467, %r16466};
	setp.eq.s32 	%p129, %r7733, 0;
	@%p129 bra 	$L__BB1_1907;
	cvt.u64.u32 	%rd721, %r7733;
	mov.b32 	%r19048, 0;
	mov.u64 	%rd242, precalc_xorwow_matrix;
$L__BB1_1794:
	mov.u64 	%rd190, %rd721;
	and.b64  	%rd191, %rd190, 3;
	setp.eq.s64 	%p130, %rd191, 0;
	@%p130 bra 	$L__BB1_1906;
	mul.wide.u32 	%rd241, %r19048, 3200;
	add.s64 	%rd192, %rd242, %rd241;
	mov.b32 	%r19061, 0;
	mov.u32 	%r19062, %r19061;
	mov.u32 	%r19063, %r19061;
	mov.u32 	%r19064, %r19061;
	mov.u32 	%r19065, %r19061;
	mov.u32 	%r19054, %r19061;
$L__BB1_1796:
	mul.wide.u32 	%rd243, %r19054, 4;
	add.s64 	%rd244, %rd1, %rd243;
	ld.local.u32 	%r7741, [%rd244+4];
	shl.b32 	%r7742, %r19054, 5;
	mov.b32 	%r19060, 0;
$L__BB1_1797:
	.pragma "nounroll";
	shr.u32 	%r9515, %r7741, %r19060;
	and.b32  	%r9516, %r9515, 1;
	setp.eq.b32 	%p131, %r9516, 1;
	not.pred 	%p132, %p131;
	add.s32 	%r9517, %r7742, %r19060;
	mul.lo.s32 	%r9518, %r9517, 5;
	mul.wide.u32 	%rd245, %r9518, 4;
	add.s64 	%rd193, %rd192, %rd245;
	@%p132 bra 	$L__BB1_1799;
	ld.global.u32 	%r9519, [%rd193];
	xor.b32  	%r19065, %r19065, %r9519;
	ld.global.u32 	%r9520, [%rd193+4];
	xor.b32  	%r19064, %r19064, %r9520;
	ld.global.u32 	%r9521, [%rd193+8];
	xor.b32  	%r19063, %r19063, %r9521;
	ld.global.u32 	%r9522, [%rd193+12];
	xor.b32  	%r19062, %r19062, %r9522;
	ld.global.u32 	%r9523, [%rd193+16];
	xor.b32  	%r19061, %r19061, %r9523;
$L__BB1_1799:
	and.b32  	%r9525, %r9515, 2;
	setp.eq.s32 	%p133, %r9525, 0;
	@%p133 bra 	$L__BB1_1801;
	ld.global.u32 	%r9526, [%rd193+20];
	xor.b32  	%r19065, %r19065, %r9526;
	ld.global.u32 	%r9527, [%rd193+24];
	xor.b32  	%r19064, %r19064, %r9527;
	ld.global.u32 	%r9528, [%rd193+28];
	xor.b32  	%r19063, %r19063, %r9528;
	ld.global.u32 	%r9529, [%rd193+32];
	xor.b32  	%r19062, %r19062, %r9529;
	ld.global.u32 	%r9530, [%rd193+36];
	xor.b32  	%r19061, %r19061, %r9530;
$L__BB1_1801:
	and.b32  	%r9532, %r9515, 4;
	setp.eq.s32 	%p134, %r9532, 0;
	@%p134 bra 	$L__BB1_1803;
	ld.global.u32 	%r9533, [%rd193+40];
	xor.b32  	%r19065, %r19065, %r9533;
	ld.global.u32 	%r9534, [%rd193+44];
	xor.b32  	%r19064, %r19064, %r9534;
	ld.global.u32 	%r9535, [%rd193+48];
	xor.b32  	%r19063, %r19063, %r9535;
	ld.global.u32 	%r9536, [%rd193+52];
	xor.b32  	%r19062, %r19062, %r9536;
	ld.global.u32 	%r9537, [%rd193+56];
	xor.b32  	%r19061, %r19061, %r9537;
$L__BB1_1803:
	and.b32  	%r9539, %r9515, 8;
	setp.eq.s32 	%p135, %r9539, 0;
	@%p135 bra 	$L__BB1_1805;
	ld.global.u32 	%r9540, [%rd193+60];
	xor.b32  	%r19065, %r19065, %r9540;
	ld.global.u32 	%r9541, [%rd193+64];
	xor.b32  	%r19064, %r19064, %r9541;
	ld.global.u32 	%r9542, [%rd193+68];
	xor.b32  	%r19063, %r19063, %r9542;
	ld.global.u32 	%r9543, [%rd193+72];
	xor.b32  	%r19062, %r19062, %r9543;
	ld.global.u32 	%r9544, [%rd193+76];
	xor.b32  	%r19061, %r19061, %r9544;
$L__BB1_1805:
	and.b32  	%r9546, %r9515, 16;
	setp.eq.s32 	%p136, %r9546, 0;
	@%p136 bra 	$L__BB1_1807;
	ld.global.u32 	%r9547, [%rd193+80];
	xor.b32  	%r19065, %r19065, %r9547;
	ld.global.u32 	%r9548, [%rd193+84];
	xor.b32  	%r19064, %r19064, %r9548;
	ld.global.u32 	%r9549, [%rd193+88];
	xor.b32  	%r19063, %r19063, %r9549;
	ld.global.u32 	%r9550, [%rd193+92];
	xor.b32  	%r19062, %r19062, %r9550;
	ld.global.u32 	%r9551, [%rd193+96];
	xor.b32  	%r19061, %r19061, %r9551;
$L__BB1_1807:
	and.b32  	%r9553, %r9515, 32;
	setp.eq.s32 	%p137, %r9553, 0;
	@%p137 bra 	$L__BB1_1809;
	ld.global.u32 	%r9554, [%rd193+100];
	xor.b32  	%r19065, %r19065, %r9554;
	ld.global.u32 	%r9555, [%rd193+104];
	xor.b32  	%r19064, %r19064, %r9555;
	ld.global.u32 	%r9556, [%rd193+108];
	xor.b32  	%r19063, %r19063, %r9556;
	ld.global.u32 	%r9557, [%rd193+112];
	xor.b32  	%r19062, %r19062, %r9557;
	ld.global.u32 	%r9558, [%rd193+116];
	xor.b32  	%r19061, %r19061, %r9558;
$L__BB1_1809:
	and.b32  	%r9560, %r9515, 64;
	setp.eq.s32 	%p138, %r9560, 0;
	@%p138 bra 	$L__BB1_1811;
	ld.global.u32 	%r9561, [%rd193+120];
	xor.b32  	%r19065, %r19065, %r9561;
	ld.global.u32 	%r9562, [%rd193+124];
	xor.b32  	%r19064, %r19064, %r9562;
	ld.global.u32 	%r9563, [%rd193+128];
	xor.b32  	%r19063, %r19063, %r9563;
	ld.global.u32 	%r9564, [%rd193+132];
	xor.b32  	%r19062, %r19062, %r9564;
	ld.global.u32 	%r9565, [%rd193+136];
	xor.b32  	%r19061, %r19061, %r9565;
$L__BB1_1811:
	and.b32  	%r9567, %r9515, 128;
	setp.eq.s32 	%p139, %r9567, 0;
	@%p139 bra 	$L__BB1_1813;
	ld.global.u32 	%r9568, [%rd193+140];
	xor.b32  	%r19065, %r19065, %r9568;
	ld.global.u32 	%r9569, [%rd193+144];
	xor.b32  	%r19064, %r19064, %r9569;
	ld.global.u32 	%r9570, [%rd193+148];
	xor.b32  	%r19063, %r19063, %r9570;
	ld.global.u32 	%r9571, [%rd193+152];
	xor.b32  	%r19062, %r19062, %r9571;
	ld.global.u32 	%r9572, [%rd193+156];
	xor.b32  	%r19061, %r19061, %r9572;
$L__BB1_1813:
	and.b32  	%r9574, %r9515, 256;
	setp.eq.s32 	%p140, %r9574, 0;
	@%p140 bra 	$L__BB1_1815;
	ld.global.u32 	%r9575, [%rd193+160];
	xor.b32  	%r19065, %r19065, %r9575;
	ld.global.u32 	%r9576, [%rd193+164];
	xor.b32  	%r19064, %r19064, %r9576;
	ld.global.u32 	%r9577, [%rd193+168];
	xor.b32  	%r19063, %r19063, %r9577;
	ld.global.u32 	%r9578, [%rd193+172];
	xor.b32  	%r19062, %r19062, %r9578;
	ld.global.u32 	%r9579, [%rd193+176];
	xor.b32  	%r19061, %r19061, %r9579;
$L__BB1_1815:
	and.b32  	%r9581, %r9515, 512;
	setp.eq.s32 	%p141, %r9581, 0;
	@%p141 bra 	$L__BB1_1817;
	ld.global.u32 	%r9582, [%rd193+180];
	xor.b32  	%r19065, %r19065, %r9582;
	ld.global.u32 	%r9583, [%rd193+184];
	xor.b32  	%r19064, %r19064, %r9583;
	ld.global.u32 	%r9584, [%rd193+188];
	xor.b32  	%r19063, %r19063, %r9584;
	ld.global.u32 	%r9585, [%rd193+192];
	xor.b32  	%r19062, %r19062, %r9585;
	ld.global.u32 	%r9586, [%rd193+196];
	xor.b32  	%r19061, %r19061, %r9586;
$L__BB1_1817:
	and.b32  	%r9588, %r9515, 1024;
	setp.eq.s32 	%p142, %r9588, 0;
	@%p142 bra 	$L__BB1_1819;
	ld.global.u32 	%r9589, [%rd193+200];
	xor.b32  	%r19065, %r19065, %r9589;
	ld.global.u32 	%r9590, [%rd193+204];
	xor.b32  	%r19064, %r19064, %r9590;
	ld.global.u32 	%r9591, [%rd193+208];
	xor.b32  	%r19063, %r19063, %r9591;
	ld.global.u32 	%r9592, [%rd193+212];
	xor.b32  	%r19062, %r19062, %r9592;
	ld.global.u32 	%r9593, [%rd193+216];
	xor.b32  	%r19061, %r19061, %r9593;
$L__BB1_1819:
	and.b32  	%r9595, %r9515, 2048;
	setp.eq.s32 	%p143, %r9595, 0;
	@%p143 bra 	$L__BB1_1821;
	ld.global.u32 	%r9596, [%rd193+220];
	xor.b32  	%r19065, %r19065, %r9596;
	ld.global.u32 	%r9597, [%rd193+224];
	xor.b32  	%r19064, %r19064, %r9597;
	ld.global.u32 	%r9598, [%rd193+228];
	xor.b32  	%r19063, %r19063, %r9598;
	ld.global.u32 	%r9599, [%rd193+232];
	xor.b32  	%r19062, %r19062, %r9599;
	ld.global.u32 	%r9600, [%rd193+236];
	xor.b32  	%r19061, %r19061, %r9600;
$L__BB1_1821:
	and.b32  	%r9602, %r9515, 4096;
	setp.eq.s32 	%p144, %r9602, 0;
	@%p144 bra 	$L__BB1_1823;
	ld.global.u32 	%r9603, [%rd193+240];
	xor.b32  	%r19065, %r19065, %r9603;
	ld.global.u32 	%r9604, [%rd193+244];
	xor.b32  	%r19064, %r19064, %r9604;
	ld.global.u32 	%r9605, [%rd193+248];
	xor.b32  	%r19063, %r19063, %r9605;
	ld.global.u32 	%r9606, [%rd193+252];
	xor.b32  	%r19062, %r19062, %r9606;
	ld.global.u32 	%r9607, [%rd193+256];
	xor.b32  	%r19061, %r19061, %r9607;
$L__BB1_1823:
	and.b32  	%r9609, %r9515, 8192;
	setp.eq.s32 	%p145, %r9609, 0;
	@%p145 bra 	$L__BB1_1825;
	ld.global.u32 	%r9610, [%rd193+260];
	xor.b32  	%r19065, %r19065, %r9610;
	ld.global.u32 	%r9611, [%rd193+264];
	xor.b32  	%r19064, %r19064, %r9611;
	ld.global.u32 	%r9612, [%rd193+268];
	xor.b32  	%r19063, %r19063, %r9612;
	ld.global.u32 	%r9613, [%rd193+272];
	xor.b32  	%r19062, %r19062, %r9613;
	ld.global.u32 	%r9614, [%rd193+276];
	xor.b32  	%r19061, %r19061, %r9614;
$L__BB1_1825:
	and.b32  	%r9616, %r9515, 16384;
	setp.eq.s32 	%p146, %r9616, 0;
	@%p146 bra 	$L__BB1_1827;
	ld.global.u32 	%r9617, [%rd193+280];
	xor.b32  	%r19065, %r19065, %r9617;
	ld.global.u32 	%r9618, [%rd193+284];
	xor.b32  	%r19064, %r19064, %r9618;
	ld.global.u32 	%r9619, [%rd193+288];
	xor.b32  	%r19063, %r19063, %r9619;
	ld.global.u32 	%r9620, [%rd193+292];
	xor.b32  	%r19062, %r19062, %r9620;
	ld.global.u32 	%r9621, [%rd193+296];
	xor.b32  	%r19061, %r19061, %r9621;
$L__BB1_1827:
	and.b32  	%r9623, %r9515, 32768;
	setp.eq.s32 	%p147, %r9623, 0;
	@%p147 bra 	$L__BB1_1829;
	ld.global.u32 	%r9624, [%rd193+300];
	xor.b32  	%r19065, %r19065, %r9624;
	ld.global.u32 	%r9625, [%rd193+304];
	xor.b32  	%r19064, %r19064, %r9625;
	ld.global.u32 	%r9626, [%rd193+308];
	xor.b32  	%r19063, %r19063, %r9626;
	ld.global.u32 	%r9627, [%rd193+312];
	xor.b32  	%r19062, %r19062, %r9627;
	ld.global.u32 	%r9628, [%rd193+316];
	xor.b32  	%r19061, %r19061, %r9628;
$L__BB1_1829:
	add.s32 	%r19060, %r19060, 16;
	setp.ne.s32 	%p148, %r19060, 32;
	@%p148 bra 	$L__BB1_1797;
	mad.lo.s32 	%r9629, %r19054, -31, %r7742;
	add.s32 	%r19054, %r9629, 1;
	setp.ne.s32 	%p149, %r19054, 5;
	@%p149 bra 	$L__BB1_1796;
	st.local.u32 	[%rd1+4], %r19065;
	st.local.v2.u32 	[%rd1+8], {%r19064, %r19063};
	st.local.v2.u32 	[%rd1+16], {%r19062, %r19061};
	setp.eq.s64 	%p150, %rd191, 1;
	@%p150 bra 	$L__BB1_1906;
	mov.b32 	%r19153, 0;
	mov.u32 	%r19154, %r19153;
	mov.u32 	%r19155, %r19153;
	mov.u32 	%r19156, %r19153;
	mov.u32 	%r19157, %r19153;
	mov.u32 	%r19146, %r19153;
$L__BB1_1833:
	mul.wide.u32 	%rd246, %r19146, 4;
	add.s64 	%rd247, %rd1, %rd246;
	ld.local.u32 	%r7917, [%rd247+4];
	shl.b32 	%r7918, %r19146, 5;
	mov.b32 	%r19152, 0;
$L__BB1_1834:
	.pragma "nounroll";
	shr.u32 	%r9632, %r7917, %r19152;
	and.b32  	%r9633, %r9632, 1;
	setp.eq.b32 	%p151, %r9633, 1;
	not.pred 	%p152, %p151;
	add.s32 	%r9634, %r7918, %r19152;
	mul.lo.s32 	%r9635, %r9634, 5;
	mul.wide.u32 	%rd248, %r9635, 4;
	add.s64 	%rd194, %rd192, %rd248;
	@%p152 bra 	$L__BB1_1836;
	ld.global.u32 	%r9636, [%rd194];
	xor.b32  	%r19157, %r19157, %r9636;
	ld.global.u32 	%r9637, [%rd194+4];
	xor.b32  	%r19156, %r19156, %r9637;
	ld.global.u32 	%r9638, [%rd194+8];
	xor.b32  	%r19155, %r19155, %r9638;
	ld.global.u32 	%r9639, [%rd194+12];
	xor.b32  	%r19154, %r19154, %r9639;
	ld.global.u32 	%r9640, [%rd194+16];
	xor.b32  	%r19153, %r19153, %r9640;
$L__BB1_1836:
	and.b32  	%r9642, %r9632, 2;
	setp.eq.s32 	%p153, %r9642, 0;
	@%p153 bra 	$L__BB1_1838;
	ld.global.u32 	%r9643, [%rd194+20];
	xor.b32  	%r19157, %r19157, %r9643;
	ld.global.u32 	%r9644, [%rd194+24];
	xor.b32  	%r19156, %r19156, %r9644;
	ld.global.u32 	%r9645, [%rd194+28];
	xor.b32  	%r19155, %r19155, %r9645;
	ld.global.u32 	%r9646, [%rd194+32];
	xor.b32  	%r19154, %r19154, %r9646;
	ld.global.u32 	%r9647, [%rd194+36];
	xor.b32  	%r19153, %r19153, %r9647;
$L__BB1_1838:
	and.b32  	%r9649, %r9632, 4;
	setp.eq.s32 	%p154, %r9649, 0;
	@%p154 bra 	$L__BB1_1840;
	ld.global.u32 	%r9650, [%rd194+40];
	xor.b32  	%r19157, %r19157, %r9650;
	ld.global.u32 	%r9651, [%rd194+44];
	xor.b32  	%r19156, %r19156, %r9651;
	ld.global.u32 	%r9652, [%rd194+48];
	xor.b32  	%r19155, %r19155, %r9652;
	ld.global.u32 	%r9653, [%rd194+52];
	xor.b32  	%r19154, %r19154, %r9653;
	ld.global.u32 	%r9654, [%rd194+56];
	xor.b32  	%r19153, %r19153, %r9654;
$L__BB1_1840:
	and.b32  	%r9656, %r9632, 8;
	setp.eq.s32 	%p155, %r9656, 0;
	@%p155 bra 	$L__BB1_1842;
	ld.global.u32 	%r9657, [%rd194+60];
	xor.b32  	%r19157, %r19157, %r9657;
	ld.global.u32 	%r9658, [%rd194+64];
	xor.b32  	%r19156, %r19156, %r9658;
	ld.global.u32 	%r9659, [%rd194+68];
	xor.b32  	%r19155, %r19155, %r9659;
	ld.global.u32 	%r9660, [%rd194+72];
	xor.b32  	%r19154, %r19154, %r9660;
	ld.global.u32 	%r9661, [%rd194+76];
	xor.b32  	%r19153, %r19153, %r9661;
$L__BB1_1842:
	and.b32  	%r9663, %r9632, 16;
	setp.eq.s32 	%p156, %r9663, 0;
	@%p156 bra 	$L__BB1_1844;
	ld.global.u32 	%r9664, [%rd194+80];
	xor.b32  	%r19157, %r19157, %r9664;
	ld.global.u32 	%r9665, [%rd194+84];
	xor.b32  	%r19156, %r19156, %r9665;
	ld.global.u32 	%r9666, [%rd194+88];
	xor.b32  	%r19155, %r19155, %r9666;
	ld.global.u32 	%r9667, [%rd194+92];
	xor.b32  	%r19154, %r19154, %r9667;
	ld.global.u32 	%r9668, [%rd194+96];
	xor.b32  	%r19153, %r19153, %r9668;
$L__BB1_1844:
	and.b32  	%r9670, %r9632, 32;
	setp.eq.s32 	%p157, %r9670, 0;
	@%p157 bra 	$L__BB1_1846;
	ld.global.u32 	%r9671, [%rd194+100];
	xor.b32  	%r19157, %r19157, %r9671;
	ld.global.u32 	%r9672, [%rd194+104];
	xor.b32  	%r19156, %r19156, %r9672;
	ld.global.u32 	%r9673, [%rd194+108];
	xor.b32  	%r19155, %r19155, %r9673;
	ld.global.u32 	%r9674, [%rd194+112];
	xor.b32  	%r19154, %r19154, %r9674;
	ld.global.u32 	%r9675, [%rd194+116];
	xor.b32  	%r19153, %r19153, %r9675;
$L__BB1_1846:
	and.b32  	%r9677, %r9632, 64;
	setp.eq.s32 	%p158, %r9677, 0;
	@%p158 bra 	$L__BB1_1848;
	ld.global.u32 	%r9678, [%rd194+120];
	xor.b32  	%r19157, %r19157, %r9678;
	ld.global.u32 	%r9679, [%rd194+124];
	xor.b32  	%r19156, %r19156, %r9679;
	ld.global.u32 	%r9680, [%rd194+128];
	xor.b32  	%r19155, %r19155, %r9680;
	ld.global.u32 	%r9681, [%rd194+132];
	xor.b32  	%r19154, %r19154, %r9681;
	ld.global.u32 	%r9682, [%rd194+136];
	xor.b32  	%r19153, %r19153, %r9682;
$L__BB1_1848:
	and.b32  	%r9684, %r9632, 128;
	setp.eq.s32 	%p159, %r9684, 0;
	@%p159 bra 	$L__BB1_1850;
	ld.global.u32 	%r9685, [%rd194+140];
	xor.b32  	%r19157, %r19157, %r9685;
	ld.global.u32 	%r9686, [%rd194+144];
	xor.b32  	%r19156, %r19156, %r9686;
	ld.global.u32 	%r9687, [%rd194+148];
	xor.b32  	%r19155, %r19155, %r9687;
	ld.global.u32 	%r9688, [%rd194+152];
	xor.b32  	%r19154, %r19154, %r9688;
	ld.global.u32 	%r9689, [%rd194+156];
	xor.b32  	%r19153, %r19153, %r9689;
$L__BB1_1850:
	and.b32  	%r9691, %r9632, 256;
	setp.eq.s32 	%p160, %r9691, 0;
	@%p160 bra 	$L__BB1_1852;
	ld.global.u32 	%r9692, [%rd194+160];
	xor.b32  	%r19157, %r19157, %r9692;
	ld.global.u32 	%r9693, [%rd194+164];
	xor.b32  	%r19156, %r19156, %r9693;
	ld.global.u32 	%r9694, [%rd194+168];
	xor.b32  	%r19155, %r19155, %r9694;
	ld.global.u32 	%r9695, [%rd194+172];
	xor.b32  	%r19154, %r19154, %r9695;
	ld.global.u32 	%r9696, [%rd194+176];
	xor.b32  	%r19153, %r19153, %r9696;
$L__BB1_1852:
	and.b32  	%r9698, %r9632, 512;
	setp.eq.s32 	%p161, %r9698, 0;
	@%p161 bra 	$L__BB1_1854;
	ld.global.u32 	%r9699, [%rd194+180];
	xor.b32  	%r19157, %r19157, %r9699;
	ld.global.u32 	%r9700, [%rd194+184];
	xor.b32  	%r19156, %r19156, %r9700;
	ld.global.u32 	%r9701, [%rd194+188];
	xor.b32  	%r19155, %r19155, %r9701;
	ld.global.u32 	%r9702, [%rd194+192];
	xor.b32  	%r19154, %r19154, %r9702;
	ld.global.u32 	%r9703, [%rd194+196];
	xor.b32  	%r19153, %r19153, %r9703;
$L__BB1_1854:
	and.b32  	%r9705, %r9632, 1024;
	setp.eq.s32 	%p162, %r9705, 0;
	@%p162 bra 	$L__BB1_1856;
	ld.global.u32 	%r9706, [%rd194+200];
	xor.b32  	%r19157, %r19157, %r9706;
	ld.global.u32 	%r9707, [%rd194+204];
	xor.b32  	%r19156, %r19156, %r9707;
	ld.global.u32 	%r9708, [%rd194+208];
	xor.b32  	%r19155, %r19155, %r9708;
	ld.global.u32 	%r9709, [%rd194+212];
	xor.b32  	%r19154, %r19154, %r9709;
	ld.global.u32 	%r9710, [%rd194+216];
	xor.b32  	%r19153, %r19153, %r9710;
$L__BB1_1856:
	and.b32  	%r9712, %r9632, 2048;
	setp.eq.s32 	%p163, %r9712, 0;
	@%p163 bra 	$L__BB1_1858;
	ld.global.u32 	%r9713, [%rd194+220];
	xor.b32  	%r19157, %r19157, %r9713;
	ld.global.u32 	%r9714, [%rd194+224];
	xor.b32  	%r19156, %r19156, %r9714;
	ld.global.u32 	%r9715, [%rd194+228];
	xor.b32  	%r19155, %r19155, %r9715;
	ld.global.u32 	%r9716, [%rd194+232];
	xor.b32  	%r19154, %r19154, %r9716;
	ld.global.u32 	%r9717, [%rd194+236];
	xor.b32  	%r19153, %r19153, %r9717;
$L__BB1_1858:
	and.b32  	%r9719, %r9632, 4096;
	setp.eq.s32 	%p164, %r9719, 0;
	@%p164 bra 	$L__BB1_1860;
	ld.global.u32 	%r9720, [%rd194+240];
	xor.b32  	%r19157, %r19157, %r9720;
	ld.global.u32 	%r9721, [%rd194+244];
	xor.b32  	%r19156, %r19156, %r9721;
	ld.global.u32 	%r9722, [%rd194+248];
	xor.b32  	%r19155, %r19155, %r9722;
	ld.global.u32 	%r9723, [%rd194+252];
	xor.b32  	%r19154, %r19154, %r9723;
	ld.global.u32 	%r9724, [%rd194+256];
	xor.b32  	%r19153, %r19153, %r9724;
$L__BB1_1860:
	and.b32  	%r9726, %r9632, 8192;
	setp.eq.s32 	%p165, %r9726, 0;
	@%p165 bra 	$L__BB1_1862;
	ld.global.u32 	%r9727, [%rd194+260];
	xor.b32  	%r19157, %r19157, %r9727;
	ld.global.u32 	%r9728, [%rd194+264];
	xor.b32  	%r19156, %r19156, %r9728;
	ld.global.u32 	%r9729, [%rd194+268];
	xor.b32  	%r19155, %r19155, %r9729;
	ld.global.u32 	%r9730, [%rd194+272];
	xor.b32  	%r19154, %r19154, %r9730;
	ld.global.u32 	%r9731, [%rd194+276];
	xor.b32  	%r19153, %r19153, %r9731;
$L__BB1_1862:
	and.b32  	%r9733, %r9632, 16384;
	setp.eq.s32 	%p166, %r9733, 0;
	@%p166 bra 	$L__BB1_1864;
	ld.global.u32 	%r9734, [%rd194+280];
	xor.b32  	%r19157, %r19157, %r9734;
	ld.global.u32 	%r9735, [%rd194+284];
	xor.b32  	%r19156, %r19156, %r9735;
	ld.global.u32 	%r9736, [%rd194+288];
	xor.b32  	%r19155, %r19155, %r9736;
	ld.global.u32 	%r9737, [%rd194+292];
	xor.b32  	%r19154, %r19154, %r9737;
	ld.global.u32 	%r9738, [%rd194+296];
	xor.b32  	%r19153, %r19153, %r9738;
$L__BB1_1864:
	and.b32  	%r9740, %r9632, 32768;
	setp.eq.s32 	%p167, %r9740, 0;
	@%p167 bra 	$L__BB1_1866;
	ld.global.u32 	%r9741, [%rd194+300];
	xor.b32  	%r19157, %r19157, %r9741;
	ld.global.u32 	%r9742, [%rd194+304];
	xor.b32  	%r19156, %r19156, %r9742;
	ld.global.u32 	%r9743, [%rd194+308];
	xor.b32  	%r19155, %r19155, %r9743;
	ld.global.u32 	%r9744, [%rd194+312];
	xor.b32  	%r19154, %r19154, %r9744;
	ld.global.u32 	%r9745, [%rd194+316];
	xor.b32  	%r19153, %r19153, %r9745;
$L__BB1_1866:
	add.s32 	%r19152, %r19152, 16;
	setp.ne.s32 	%p168, %r19152, 32;
	@%p168 bra 	$L__BB1_1834;
	mad.lo.s32 	%r9746, %r19146, -31, %r7918;
	add.s32 	%r19146, %r9746, 1;
	setp.ne.s32 	%p169, %r19146, 5;
	@%p169 bra 	$L__BB1_1833;
	st.local.u32 	[%rd1+4], %r19157;
	st.local.v2.u32 	[%rd1+8], {%r19156, %r19155};
	st.local.v2.u32 	[%rd1+16], {%r19154, %r19153};
	setp.ne.s64 	%p170, %rd191, 3;
	@%p170 bra 	$L__BB1_1906;
	mov.b32 	%r19245, 0;
	mov.u32 	%r19246, %r19245;
	mov.u32 	%r19247, %r19245;
	mov.u32 	%r19248, %r19245;
	mov.u32 	%r19249, %r19245;
	mov.u32 	%r19238, %r19245;
$L__BB1_1870:
	mul.wide.u32 	%rd249, %r19238, 4;
	add.s64 	%rd250, %rd1, %rd249;
	ld.local.u32 	%r8093, [%rd250+4];
	shl.b32 	%r8094, %r19238, 5;
	mov.b32 	%r19244, 0;
$L__BB1_1871:
	.pragma "nounroll";
	shr.u32 	%r9749, %r8093, %r19244;
	and.b32  	%r9750, %r9749, 1;
	setp.eq.b32 	%p171, %r9750, 1;
	not.pred 	%p172, %p171;
	add.s32 	%r9751, %r8094, %r19244;
	mul.lo.s32 	%r9752, %r9751, 5;
	mul.wide.u32 	%rd251, %r9752, 4;
	add.s64 	%rd195, %rd192, %rd251;
	@%p172 bra 	$L__BB1_1873;
	ld.global.u32 	%r9753, [%rd195];
	xor.b32  	%r19249, %r19249, %r9753;
	ld.global.u32 	%r9754, [%rd195+4];
	xor.b32  	%r19248, %r19248, %r9754;
	ld.global.u32 	%r9755, [%rd195+8];
	xor.b32  	%r19247, %r19247, %r9755;
	ld.global.u32 	%r9756, [%rd195+12];
	xor.b32  	%r19246, %r19246, %r9756;
	ld.global.u32 	%r9757, [%rd195+16];
	xor.b32  	%r19245, %r19245, %r9757;
$L__BB1_1873:
	and.b32  	%r9759, %r9749, 2;
	setp.eq.s32 	%p173, %r9759, 0;
	@%p173 bra 	$L__BB1_1875;
	ld.global.u32 	%r9760, [%rd195+20];
	xor.b32  	%r19249, %r19249, %r9760;
	ld.global.u32 	%r9761, [%rd195+24];
	xor.b32  	%r19248, %r19248, %r9761;
	ld.global.u32 	%r9762, [%rd195+28];
	xor.b32  	%r19247, %r19247, %r9762;
	ld.global.u32 	%r9763, [%rd195+32];
	xor.b32  	%r19246, %r19246, %r9763;
	ld.global.u32 	%r9764, [%rd195+36];
	xor.b32  	%r19245, %r19245, %r9764;
$L__BB1_1875:
	and.b32  	%r9766, %r9749, 4;
	setp.eq.s32 	%p174, %r9766, 0;
	@%p174 bra 	$L__BB1_1877;
	ld.global.u32 	%r9767, [%rd195+40];
	xor.b32  	%r19249, %r19249, %r9767;
	ld.global.u32 	%r9768, [%rd195+44];
	xor.b32  	%r19248, %r19248, %r9768;
	ld.global.u32 	%r9769, [%rd195+48];
	xor.b32  	%r19247, %r19247, %r9769;
	ld.global.u32 	%r9770, [%rd195+52];
	xor.b32  	%r19246, %r19246, %r9770;
	ld.global.u32 	%r9771, [%rd195+56];
	xor.b32  	%r19245, %r19245, %r9771;
$L__BB1_1877:
	and.b32  	%r9773, %r9749, 8;
	setp.eq.s32 	%p175, %r9773, 0;
	@%p175 bra 	$L__BB1_1879;
	ld.global.u32 	%r9774, [%rd195+60];
	xor.b32  	%r19249, %r19249, %r9774;
	ld.global.u32 	%r9775, [%rd195+64];
	xor.b32  	%r19248, %r19248, %r9775;
	ld.global.u32 	%r9776, [%rd195+68];
	xor.b32  	%r19247, %r19247, %r9776;
	ld.global.u32 	%r9777, [%rd195+72];
	xor.b32  	%r19246, %r19246, %r9777;
	ld.global.u32 	%r9778, [%rd195+76];
	xor.b32  	%r19245, %r19245, %r9778;
$L__BB1_1879:
	and.b32  	%r9780, %r9749, 16;
	setp.eq.s32 	%p176, %r9780, 0;
	@%p176 bra 	$L__BB1_1881;
	ld.global.u32 	%r9781, [%rd195+80];
	xor.b32  	%r19249, %r19249, %r9781;
	ld.global.u32 	%r9782, [%rd195+84];
	xor.b32  	%r19248, %r19248, %r9782;
	ld.global.u32 	%r9783, [%rd195+88];
	xor.b32  	%r19247, %r19247, %r9783;
	ld.global.u32 	%r9784, [%rd195+92];
	xor.b32  	%r19246, %r19246, %r9784;
	ld.global.u32 	%r9785, [%rd195+96];
	xor.b32  	%r19245, %r19245, %r9785;
$L__BB1_1881:
	and.b32  	%r9787, %r9749, 32;
	setp.eq.s32 	%p177, %r9787, 0;
	@%p177 bra 	$L__BB1_1883;
	ld.global.u32 	%r9788, [%rd195+100];
	xor.b32  	%r19249, %r19249, %r9788;
	ld.global.u32 	%r9789, [%rd195+104];
	xor.b32  	%r19248, %r19248, %r9789;
	ld.global.u32 	%r9790, [%rd195+108];
	xor.b32  	%r19247, %r19247, %r9790;
	ld.global.u32 	%r9791, [%rd195+112];
	xor.b32  	%r19246, %r19246, %r9791;
	ld.global.u32 	%r9792, [%rd195+116];
	xor.b32  	%r19245, %r19245, %r9792;
$L__BB1_1883:
	and.b32  	%r9794, %r9749, 64;
	setp.eq.s32 	%p178, %r9794, 0;
	@%p178 bra 	$L__BB1_1885;
	ld.global.u32 	%r9795, [%rd195+120];
	xor.b32  	%r19249, %r19249, %r9795;
	ld.global.u32 	%r9796, [%rd195+124];
	xor.b32  	%r19248, %r19248, %r9796;
	ld.global.u32 	%r9797, [%rd195+128];
	xor.b32  	%r19247, %r19247, %r9797;
	ld.global.u32 	%r9798, [%rd195+132];
	xor.b32  	%r19246, %r19246, %r9798;
	ld.global.u32 	%r9799, [%rd195+136];
	xor.b32  	%r19245, %r19245, %r9799;
$L__BB1_1885:
	and.b32  	%r9801, %r9749, 128;
	setp.eq.s32 	%p179, %r9801, 0;
	@%p179 bra 	$L__BB1_1887;
	ld.global.u32 	%r9802, [%rd195+140];
	xor.b32  	%r19249, %r19249, %r9802;
	ld.global.u32 	%r9803, [%rd195+144];
	xor.b32  	%r19248, %r19248, %r9803;
	ld.global.u32 	%r9804, [%rd195+148];
	xor.b32  	%r19247, %r19247, %r9804;
	ld.global.u32 	%r9805, [%rd195+152];
	xor.b32  	%r19246, %r19246, %r9805;
	ld.global.u32 	%r9806, [%rd195+156];
	xor.b32  	%r19245, %r19245, %r9806;
$L__BB1_1887:
	and.b32  	%r9808, %r9749, 256;
	setp.eq.s32 	%p180, %r9808, 0;
	@%p180 bra 	$L__BB1_1889;
	ld.global.u32 	%r9809, [%rd195+160];
	xor.b32  	%r19249, %r19249, %r9809;
	ld.global.u32 	%r9810, [%rd195+164];
	xor.b32  	%r19248, %r19248, %r9810;
	ld.global.u32 	%r9811, [%rd195+168];
	xor.b32  	%r19247, %r19247, %r9811;
	ld.global.u32 	%r9812, [%rd195+172];
	xor.b32  	%r19246, %r19246, %r9812;
	ld.global.u32 	%r9813, [%rd195+176];
	xor.b32  	%r19245, %r19245, %r9813;
$L__BB1_1889:
	and.b32  	%r9815, %r9749, 512;
	setp.eq.s32 	%p181, %r9815, 0;
	@%p181 bra 	$L__BB1_1891;
	ld.global.u32 	%r9816, [%rd195+180];
	xor.b32  	%r19249, %r19249, %r9816;
	ld.global.u32 	%r9817, [%rd195+184];
	xor.b32  	%r19248, %r19248, %r9817;
	ld.global.u32 	%r9818, [%rd195+188];
	xor.b32  	%r19247, %r19247, %r9818;
	ld.global.u32 	%r9819, [%rd195+192];
	xor.b32  	%r19246, %r19246, %r9819;
	ld.global.u32 	%r9820, [%rd195+196];
	xor.b32  	%r19245, %r19245, %r9820;
$L__BB1_1891:
	and.b32  	%r9822, %r9749, 1024;
	setp.eq.s32 	%p182, %r9822, 0;
	@%p182 bra 	$L__BB1_1893;
	ld.global.u32 	%r9823, [%rd195+200];
	xor.b32  	%r19249, %r19249, %r9823;
	ld.global.u32 	%r9824, [%rd195+204];
	xor.b32  	%r19248, %r19248, %r9824;
	ld.global.u32 	%r9825, [%rd195+208];
	xor.b32  	%r19247, %r19247, %r9825;
	ld.global.u32 	%r9826, [%rd195+212];
	xor.b32  	%r19246, %r19246, %r9826;
	ld.global.u32 	%r9827, [%rd195+216];
	xor.b32  	%r19245, %r19245, %r9827;
$L__BB1_1893:
	and.b32  	%r9829, %r9749, 2048;
	setp.eq.s32 	%p183, %r9829, 0;
	@%p183 bra 	$L__BB1_1895;
	ld.global.u32 	%r9830, [%rd195+220];
	xor.b32  	%r19249, %r19249, %r9830;
	ld.global.u32 	%r9831, [%rd195+224];
	xor.b32  	%r19248, %r19248, %r9831;
	ld.global.u32 	%r9832, [%rd195+228];
	xor.b32  	%r19247, %r19247, %r9832;
	ld.global.u32 	%r9833, [%rd195+232];
	xor.b32  	%r19246, %r19246, %r9833;
	ld.global.u32 	%r9834, [%rd195+236];
	xor.b32  	%r19245, %r19245, %r9834;
$L__BB1_1895:
	and.b32  	%r9836, %r9749, 4096;
	setp.eq.s32 	%p184, %r9836, 0;
	@%p184 bra 	$L__BB1_1897;
	ld.global.u32 	%r9837, [%rd195+240];
	xor.b32  	%r19249, %r19249, %r9837;
	ld.global.u32 	%r9838, [%rd195+244];
	xor.b32  	%r19248, %r19248, %r9838;
	ld.global.u32 	%r9839, [%rd195+248];
	xor.b32  	%r19247, %r19247, %r9839;
	ld.global.u32 	%r9840, [%rd195+252];
	xor.b32  	%r19246, %r19246, %r9840;
	ld.global.u32 	%r9841, [%rd195+256];
	xor.b32  	%r19245, %r19245, %r9841;
$L__BB1_1897:
	and.b32  	%r9843, %r9749, 8192;
	setp.eq.s32 	%p185, %r9843, 0;
	@%p185 bra 	$L__BB1_1899;
	ld.global.u32 	%r9844, [%rd195+260];
	xor.b32  	%r19249, %r19249, %r9844;
	ld.global.u32 	%r9845, [%rd195+264];
	xor.b32  	%r19248, %r19248, %r9845;
	ld.global.u32 	%r9846, [%rd195+268];
	xor.b32  	%r19247, %r19247, %r9846;
	ld.global.u32 	%r9847, [%rd195+272];
	xor.b32  	%r19246, %r19246, %r9847;
	ld.global.u32 	%r9848, [%rd195+276];
	xor.b32  	%r19245, %r19245, %r9848;
$L__BB1_1899:
	and.b32  	%r9850, %r9749, 16384;
	setp.eq.s32 	%p186, %r9850, 0;
	@%p186 bra 	$L__BB1_1901;
	ld.global.u32 	%r9851, [%rd195+280];
	xor.b32  	%r19249, %r19249, %r9851;
	ld.global.u32 	%r9852, [%rd195+284];
	xor.b32  	%r19248, %r19248, %r9852;
	ld.global.u32 	%r9853, [%rd195+288];
	xor.b32  	%r19247, %r19247, %r9853;
	ld.global.u32 	%r9854, [%rd195+292];
	xor.b32  	%r19246, %r19246, %r9854;
	ld.global.u32 	%r9855, [%rd195+296];
	xor.b32  	%r19245, %r19245, %r9855;
$L__BB1_1901:
	and.b32  	%r9857, %r9749, 32768;
	setp.eq.s32 	%p187, %r9857, 0;
	@%p187 bra 	$L__BB1_1903;
	ld.global.u32 	%r9858, [%rd195+300];
	xor.b32  	%r19249, %r19249, %r9858;
	ld.global.u32 	%r9859, [%rd195+304];
	xor.b32  	%r19248, %r19248, %r9859;
	ld.global.u32 	%r9860, [%rd195+308];
	xor.b32  	%r19247, %r19247, %r9860;
	ld.global.u32 	%r9861, [%rd195+312];
	xor.b32  	%r19246, %r19246, %r9861;
	ld.global.u32 	%r9862, [%rd195+316];
	xor.b32  	%r19245, %r19245, %r9862;
$L__BB1_1903:
	add.s32 	%r19244, %r19244, 16;
	setp.ne.s32 	%p188, %r19244, 32;
	@%p188 bra 	$L__BB1_1871;
	mad.lo.s32 	%r9863, %r19238, -31, %r8094;
	add.s32 	%r19238, %r9863, 1;
	setp.ne.s32 	%p189, %r19238, 5;
	@%p189 bra 	$L__BB1_1870;
	st.local.u32 	[%rd1+4], %r19249;
	st.local.v2.u32 	[%rd1+8], {%r19248, %r19247};
	st.local.v2.u32 	[%rd1+16], {%r19246, %r19245};
$L__BB1_1906:
	shr.u64 	%rd721, %rd190, 2;
	add.s32 	%r19048, %r19048, 1;
	setp.gt.u64 	%p190, %rd190, 3;
	@%p190 bra 	$L__BB1_1794;
$L__BB1_1907:
	mov.b32 	%r19325, 0;
	mov.u64 	%rd253, precalc_xorwow_offset_matrix;
$L__BB1_1908:
	mov.u64 	%rd197, %rd205;
	and.b64  	%rd198, %rd197, 3;
	setp.eq.s64 	%p191, %rd198, 0;
	@%p191 bra 	$L__BB1_2020;
	mul.wide.u32 	%rd252, %r19325, 3200;
	add.s64 	%rd199, %rd253, %rd252;
	mov.b32 	%r19338, 0;
	mov.u32 	%r19339, %r19338;
	mov.u32 	%r19340, %r19338;
	mov.u32 	%r19341, %r19338;
	mov.u32 	%r19342, %r19338;
	mov.u32 	%r19331, %r19338;
$L__BB1_1910:
	mul.wide.u32 	%rd254, %r19331, 4;
	add.s64 	%rd255, %rd1, %rd254;
	ld.local.u32 	%r8271, [%rd255+4];
	shl.b32 	%r8272, %r19331, 5;
	mov.b32 	%r19337, 0;
$L__BB1_1911:
	.pragma "nounroll";
	shr.u32 	%r9867, %r8271, %r19337;
	and.b32  	%r9868, %r9867, 1;
	setp.eq.b32 	%p192, %r9868, 1;
	not.pred 	%p193, %p192;
	add.s32 	%r9869, %r8272, %r19337;
	mul.lo.s32 	%r9870, %r9869, 5;
	mul.wide.u32 	%rd256, %r9870, 4;
	add.s64 	%rd200, %rd199, %rd256;
	@%p193 bra 	$L__BB1_1913;
	ld.global.u32 	%r9871, [%rd200];
	xor.b32  	%r19342, %r19342, %r9871;
	ld.global.u32 	%r9872, [%rd200+4];
	xor.b32  	%r19341, %r19341, %r9872;
	ld.global.u32 	%r9873, [%rd200+8];
	xor.b32  	%r19340, %r19340, %r9873;
	ld.global.u32 	%r9874, [%rd200+12];
	xor.b32  	%r19339, %r19339, %r9874;
	ld.global.u32 	%r9875, [%rd200+16];
	xor.b32  	%r19338, %r19338, %r9875;
$L__BB1_1913:
	and.b32  	%r9877, %r9867, 2;
	setp.eq.s32 	%p194, %r9877, 0;
	@%p194 bra 	$L__BB1_1915;
	ld.global.u32 	%r9878, [%rd200+20];
	xor.b32  	%r19342, %r19342, %r9878;
	ld.global.u32 	%r9879, [%rd200+24];
	xor.b32  	%r19341, %r19341, %r9879;
	ld.global.u32 	%r9880, [%rd200+28];
	xor.b32  	%r19340, %r19340, %r9880;
	ld.global.u32 	%r9881, [%rd200+32];
	xor.b32  	%r19339, %r19339, %r9881;
	ld.global.u32 	%r9882, [%rd200+36];
	xor.b32  	%r19338, %r19338, %r9882;
$L__BB1_1915:
	and.b32  	%r9884, %r9867, 4;
	setp.eq.s32 	%p195, %r9884, 0;
	@%p195 bra 	$L__BB1_1917;
	ld.global.u32 	%r9885, [%rd200+40];
	xor.b32  	%r19342, %r19342, %r9885;
	ld.global.u32 	%r9886, [%rd200+44];
	xor.b32  	%r19341, %r19341, %r9886;
	ld.global.u32 	%r9887, [%rd200+48];
	xor.b32  	%r19340, %r19340, %r9887;
	ld.global.u32 	%r9888, [%rd200+52];
	xor.b32  	%r19339, %r19339, %r9888;
	ld.global.u32 	%r9889, [%rd200+56];
	xor.b32  	%r19338, %r19338, %r9889;
$L__BB1_1917:
	and.b32  	%r9891, %r9867, 8;
	setp.eq.s32 	%p196, %r9891, 0;
	@%p196 bra 	$L__BB1_1919;
	ld.global.u32 	%r9892, [%rd200+60];
	xor.b32  	%r19342, %r19342, %r9892;
	ld.global.u32 	%r9893, [%rd200+64];
	xor.b32  	%r19341, %r19341, %r9893;
	ld.global.u32 	%r9894, [%rd200+68];
	xor.b32  	%r19340, %r19340, %r9894;
	ld.global.u32 	%r9895, [%rd200+72];
	xor.b32  	%r19339, %r19339, %r9895;
	ld.global.u32 	%r9896, [%rd200+76];
	xor.b32  	%r19338, %r19338, %r9896;
$L__BB1_1919:
	and.b32  	%r9898, %r9867, 16;
	setp.eq.s32 	%p197, %r9898, 0;
	@%p197 bra 	$L__BB1_1921;
	ld.global.u32 	%r9899, [%rd200+80];
	xor.b32  	%r19342, %r19342, %r9899;
	ld.global.u32 	%r9900, [%rd200+84];
	xor.b32  	%r19341, %r19341, %r9900;
	ld.global.u32 	%r9901, [%rd200+88];
	xor.b32  	%r19340, %r19340, %r9901;
	ld.global.u32 	%r9902, [%rd200+92];
	xor.b32  	%r19339, %r19339, %r9902;
	ld.global.u32 	%r9903, [%rd200+96];
	xor.b32  	%r19338, %r19338, %r9903;
$L__BB1_1921:
	and.b32  	%r9905, %r9867, 32;
	setp.eq.s32 	%p198, %r9905, 0;
	@%p198 bra 	$L__BB1_1923;
	ld.global.u32 	%r9906, [%rd200+100];
	xor.b32  	%r19342, %r19342, %r9906;
	ld.global.u32 	%r9907, [%rd200+104];
	xor.b32  	%r19341, %r19341, %r9907;
	ld.global.u32 	%r9908, [%rd200+108];
	xor.b32  	%r19340, %r19340, %r9908;
	ld.global.u32 	%r9909, [%rd200+112];
	xor.b32  	%r19339, %r19339, %r9909;
	ld.global.u32 	%r9910, [%rd200+116];
	xor.b32  	%r19338, %r19338, %r9910;
$L__BB1_1923:
	and.b32  	%r9912, %r9867, 64;
	setp.eq.s32 	%p199, %r9912, 0;
	@%p199 bra 	$L__BB1_1925;
	ld.global.u32 	%r9913, [%rd200+120];
	xor.b32  	%r19342, %r19342, %r9913;
	ld.global.u32 	%r9914, [%rd200+124];
	xor.b32  	%r19341, %r19341, %r9914;
	ld.global.u32 	%r9915, [%rd200+128];
	xor.b32  	%r19340, %r19340, %r9915;
	ld.global.u32 	%r9916, [%rd200+132];
	xor.b32  	%r19339, %r19339, %r9916;
	ld.global.u32 	%r9917, [%rd200+136];
	xor.b32  	%r19338, %r19338, %r9917;
$L__BB1_1925:
	and.b32  	%r9919, %r9867, 128;
	setp.eq.s32 	%p200, %r9919, 0;
	@%p200 bra 	$L__BB1_1927;
	ld.global.u32 	%r9920, [%rd200+140];
	xor.b32  	%r19342, %r19342, %r9920;
	ld.global.u32 	%r9921, [%rd200+144];
	xor.b32  	%r19341, %r19341, %r9921;
	ld.global.u32 	%r9922, [%rd200+148];
	xor.b32  	%r19340, %r19340, %r9922;
	ld.global.u32 	%r9923, [%rd200+152];
	xor.b32  	%r19339, %r19339, %r9923;
	ld.global.u32 	%r9924, [%rd200+156];
	xor.b32  	%r19338, %r19338, %r9924;
$L__BB1_1927:
	and.b32  	%r9926, %r9867, 256;
	setp.eq.s32 	%p201, %r9926, 0;
	@%p201 bra 	$L__BB1_1929;
	ld.global.u32 	%r9927, [%rd200+160];
	xor.b32  	%r19342, %r19342, %r9927;
	ld.global.u32 	%r9928, [%rd200+164];
	xor.b32  	%r19341, %r19341, %r9928;
	ld.global.u32 	%r9929, [%rd200+168];
	xor.b32  	%r19340, %r19340, %r9929;
	ld.global.u32 	%r9930, [%rd200+172];
	xor.b32  	%r19339, %r19339, %r9930;
	ld.global.u32 	%r9931, [%rd200+176];
	xor.b32  	%r19338, %r19338, %r9931;
$L__BB1_1929:
	and.b32  	%r9933, %r9867, 512;
	setp.eq.s32 	%p202, %r9933, 0;
	@%p202 bra 	$L__BB1_1931;
	ld.global.u32 	%r9934, [%rd200+180];
	xor.b32  	%r19342, %r19342, %r9934;
	ld.global.u32 	%r9935, [%rd200+184];
	xor.b32  	%r19341, %r19341, %r9935;
	ld.global.u32 	%r9936, [%rd200+188];
	xor.b32  	%r19340, %r19340, %r9936;
	ld.global.u32 	%r9937, [%rd200+192];
	xor.b32  	%r19339, %r19339, %r9937;
	ld.global.u32 	%r9938, [%rd200+196];
	xor.b32  	%r19338, %r19338, %r9938;
$L__BB1_1931:
	and.b32  	%r9940, %r9867, 1024;
	setp.eq.s32 	%p203, %r9940, 0;
	@%p203 bra 	$L__BB1_1933;
	ld.global.u32 	%r9941, [%rd200+200];
	xor.b32  	%r19342, %r19342, %r9941;
	ld.global.u32 	%r9942, [%rd200+204];
	xor.b32  	%r19341, %r19341, %r9942;
	ld.global.u32 	%r9943, [%rd200+208];
	xor.b32  	%r19340, %r19340, %r9943;
	ld.global.u32 	%r9944, [%rd200+212];
	xor.b32  	%r19339, %r19339, %r9944;
	ld.global.u32 	%r9945, [%rd200+216];
	xor.b32  	%r19338, %r19338, %r9945;
$L__BB1_1933:
	and.b32  	%r9947, %r9867, 2048;
	setp.eq.s32 	%p204, %r9947, 0;
	@%p204 bra 	$L__BB1_1935;
	ld.global.u32 	%r9948, [%rd200+220];
	xor.b32  	%r19342, %r19342, %r9948;
	ld.global.u32 	%r9949, [%rd200+224];
	xor.b32  	%r19341, %r19341, %r9949;
	ld.global.u32 	%r9950, [%rd200+228];
	xor.b32  	%r19340, %r19340, %r9950;
	ld.global.u32 	%r9951, [%rd200+232];
	xor.b32  	%r19339, %r19339, %r9951;
	ld.global.u32 	%r9952, [%rd200+236];
	xor.b32  	%r19338, %r19338, %r9952;
$L__BB1_1935:
	and.b32  	%r9954, %r9867, 4096;
	setp.eq.s32 	%p205, %r9954, 0;
	@%p205 bra 	$L__BB1_1937;
	ld.global.u32 	%r9955, [%rd200+240];
	xor.b32  	%r19342, %r19342, %r9955;
	ld.global.u32 	%r9956, [%rd200+244];
	xor.b32  	%r19341, %r19341, %r9956;
	ld.global.u32 	%r9957, [%rd200+248];
	xor.b32  	%r19340, %r19340, %r9957;
	ld.global.u32 	%r9958, [%rd200+252];
	xor.b32  	%r19339, %r19339, %r9958;
	ld.global.u32 	%r9959, [%rd200+256];
	xor.b32  	%r19338, %r19338, %r9959;
$L__BB1_1937:
	and.b32  	%r9961, %r9867, 8192;
	setp.eq.s32 	%p206, %r9961, 0;
	@%p206 bra 	$L__BB1_1939;
	ld.global.u32 	%r9962, [%rd200+260];
	xor.b32  	%r19342, %r19342, %r9962;
	ld.global.u32 	%r9963, [%rd200+264];
	xor.b32  	%r19341, %r19341, %r9963;
	ld.global.u32 	%r9964, [%rd200+268];
	xor.b32  	%r19340, %r19340, %r9964;
	ld.global.u32 	%r9965, [%rd200+272];
	xor.b32  	%r19339, %r19339, %r9965;
	ld.global.u32 	%r9966, [%rd200+276];
	xor.b32  	%r19338, %r19338, %r9966;
$L__BB1_1939:
	and.b32  	%r9968, %r9867, 16384;
	setp.eq.s32 	%p207, %r9968, 0;
	@%p207 bra 	$L__BB1_1941;
	ld.global.u32 	%r9969, [%rd200+280];
	xor.b32  	%r19342, %r19342, %r9969;
	ld.global.u32 	%r9970, [%rd200+284];
	xor.b32  	%r19341, %r19341, %r9970;
	ld.global.u32 	%r9971, [%rd200+288];
	xor.b32  	%r19340, %r19340, %r9971;
	ld.global.u32 	%r9972, [%rd200+292];
	xor.b32  	%r19339, %r19339, %r9972;
	ld.global.u32 	%r9973, [%rd200+296];
	xor.b32  	%r19338, %r19338, %r9973;
$L__BB1_1941:
	and.b32  	%r9975, %r9867, 32768;
	setp.eq.s32 	%p208, %r9975, 0;
	@%p208 bra 	$L__BB1_1943;
	ld.global.u32 	%r9976, [%rd200+300];
	xor.b32  	%r19342, %r19342, %r9976;
	ld.global.u32 	%r9977, [%rd200+304];
	xor.b32  	%r19341, %r19341, %r9977;
	ld.global.u32 	%r9978, [%rd200+308];
	xor.b32  	%r19340, %r19340, %r9978;
	ld.global.u32 	%r9979, [%rd200+312];
	xor.b32  	%r19339, %r19339, %r9979;
	ld.global.u32 	%r9980, [%rd200+316];
	xor.b32  	%r19338, %r19338, %r9980;
$L__BB1_1943:
	add.s32 	%r19337, %r19337, 16;
	setp.ne.s32 	%p209, %r19337, 32;
	@%p209 bra 	$L__BB1_1911;
	mad.lo.s32 	%r9981, %r19331, -31, %r8272;
	add.s32 	%r19331, %r9981, 1;
	setp.ne.s32 	%p210, %r19331, 5;
	@%p210 bra 	$L__BB1_1910;
	st.local.u32 	[%rd1+4], %r19342;
	st.local.v2.u32 	[%rd1+8], {%r19341, %r19340};
	st.local.v2.u32 	[%rd1+16], {%r19339, %r19338};
	setp.eq.s64 	%p211, %rd198, 1;
	@%p211 bra 	$L__BB1_2020;
	mov.b32 	%r19430, 0;
	mov.u32 	%r19431, %r19430;
	mov.u32 	%r19432, %r19430;
	mov.u32 	%r19433, %r19430;
	mov.u32 	%r19434, %r19430;
	mov.u32 	%r19423, %r19430;
$L__BB1_1947:
	mul.wide.u32 	%rd257, %r19423, 4;
	add.s64 	%rd258, %rd1, %rd257;
	ld.local.u32 	%r8447, [%rd258+4];
	shl.b32 	%r8448, %r19423, 5;
	mov.b32 	%r19429, 0;
$L__BB1_1948:
	.pragma "nounroll";
	shr.u32 	%r9984, %r8447, %r19429;
	and.b32  	%r9985, %r9984, 1;
	setp.eq.b32 	%p212, %r9985, 1;
	not.pred 	%p213, %p212;
	add.s32 	%r9986, %r8448, %r19429;
	mul.lo.s32 	%r9987, %r9986, 5;
	mul.wide.u32 	%rd259, %r9987, 4;
	add.s64 	%rd201, %rd199, %rd259;
	@%p213 bra 	$L__BB1_1950;
	ld.global.u32 	%r9988, [%rd201];
	xor.b32  	%r19434, %r19434, %r9988;
	ld.global.u32 	%r9989, [%rd201+4];
	xor.b32  	%r19433, %r19433, %r9989;
	ld.global.u32 	%r9990, [%rd201+8];
	xor.b32  	%r19432, %r19432, %r9990;
	ld.global.u32 	%r9991, [%rd201+12];
	xor.b32  	%r19431, %r19431, %r9991;
	ld.global.u32 	%r9992, [%rd201+16];
	xor.b32  	%r19430, %r19430, %r9992;
$L__BB1_1950:
	and.b32  	%r9994, %r9984, 2;
	setp.eq.s32 	%p214, %r9994, 0;
	@%p214 bra 	$L__BB1_1952;
	ld.global.u32 	%r9995, [%rd201+20];
	xor.b32  	%r19434, %r19434, %r9995;
	ld.global.u32 	%r9996, [%rd201+24];
	xor.b32  	%r19433, %r19433, %r9996;
	ld.global.u32 	%r9997, [%rd201+28];
	xor.b32  	%r19432, %r19432, %r9997;
	ld.global.u32 	%r9998, [%rd201+32];
	xor.b32  	%r19431, %r19431, %r9998;
	ld.global.u32 	%r9999, [%rd201+36];
	xor.b32  	%r19430, %r19430, %r9999;
$L__BB1_1952:
	and.b32  	%r10001, %r9984, 4;
	setp.eq.s32 	%p215, %r10001, 0;
	@%p215 bra 	$L__BB1_1954;
	ld.global.u32 	%r10002, [%rd201+40];
	xor.b32  	%r19434, %r19434, %r10002;
	ld.global.u32 	%r10003, [%rd201+44];
	xor.b32  	%r19433, %r19433, %r10003;
	ld.global.u32 	%r10004, [%rd201+48];
	xor.b32  	%r19432, %r19432, %r10004;
	ld.global.u32 	%r10005, [%rd201+52];
	xor.b32  	%r19431, %r19431, %r10005;
	ld.global.u32 	%r10006, [%rd201+56];
	xor.b32  	%r19430, %r19430, %r10006;
$L__BB1_1954:
	and.b32  	%r10008, %r9984, 8;
	setp.eq.s32 	%p216, %r10008, 0;
	@%p216 bra 	$L__BB1_1956;
	ld.global.u32 	%r10009, [%rd201+60];
	xor.b32  	%r19434, %r19434, %r10009;
	ld.global.u32 	%r10010, [%rd201+64];
	xor.b32  	%r19433, %r19433, %r10010;
	ld.global.u32 	%r10011, [%rd201+68];
	xor.b32  	%r19432, %r19432, %r10011;
	ld.global.u32 	%r10012, [%rd201+72];
	xor.b32  	%r19431, %r19431, %r10012;
	ld.global.u32 	%r10013, [%rd201+76];
	xor.b32  	%r19430, %r19430, %r10013;
$L__BB1_1956:
	and.b32  	%r10015, %r9984, 16;
	setp.eq.s32 	%p217, %r10015, 0;
	@%p217 bra 	$L__BB1_1958;
	ld.global.u32 	%r10016, [%rd201+80];
	xor.b32  	%r19434, %r19434, %r10016;
	ld.global.u32 	%r10017, [%rd201+84];
	xor.b32  	%r19433, %r19433, %r10017;
	ld.global.u32 	%r10018, [%rd201+88];
	xor.b32  	%r19432, %r19432, %r10018;
	ld.global.u32 	%r10019, [%rd201+92];
	xor.b32  	%r19431, %r19431, %r10019;
	ld.global.u32 	%r10020, [%rd201+96];
	xor.b32  	%r19430, %r19430, %r10020;
$L__BB1_1958:
	and.b32  	%r10022, %r9984, 32;
	setp.eq.s32 	%p218, %r10022, 0;
	@%p218 bra 	$L__BB1_1960;
	ld.global.u32 	%r10023, [%rd201+100];
	xor.b32  	%r19434, %r19434, %r10023;
	ld.global.u32 	%r10024, [%rd201+104];
	xor.b32  	%r19433, %r19433, %r10024;
	ld.global.u32 	%r10025, [%rd201+108];
	xor.b32  	%r19432, %r19432, %r10025;
	ld.global.u32 	%r10026, [%rd201+112];
	xor.b32  	%r19431, %r19431, %r10026;
	ld.global.u32 	%r10027, [%rd201+116];
	xor.b32  	%r19430, %r19430, %r10027;
$L__BB1_1960:
	and.b32  	%r10029, %r9984, 64;
	setp.eq.s32 	%p219, %r10029, 0;
	@%p219 bra 	$L__BB1_1962;
	ld.global.u32 	%r10030, [%rd201+120];
	xor.b32  	%r19434, %r19434, %r10030;
	ld.global.u32 	%r10031, [%rd201+124];
	xor.b32  	%r19433, %r19433, %r10031;
	ld.global.u32 	%r10032, [%rd201+128];
	xor.b32  	%r19432, %r19432, %r10032;
	ld.global.u32 	%r10033, [%rd201+132];
	xor.b32  	%r19431, %r19431, %r10033;
	ld.global.u32 	%r10034, [%rd201+136];
	xor.b32  	%r19430, %r19430, %r10034;
$L__BB1_1962:
	and.b32  	%r10036, %r9984, 128;
	setp.eq.s32 	%p220, %r10036, 0;
	@%p220 bra 	$L__BB1_1964;
	ld.global.u32 	%r10037, [%rd201+140];
	xor.b32  	%r19434, %r19434, %r10037;
	ld.global.u32 	%r10038, [%rd201+144];
	xor.b32  	%r19433, %r19433, %r10038;
	ld.global.u32 	%r10039, [%rd201+148];
	xor.b32  	%r19432, %r19432, %r10039;
	ld.global.u32 	%r10040, [%rd201+152];
	xor.b32  	%r19431, %r19431, %r10040;
	ld.global.u32 	%r10041, [%rd201+156];
	xor.b32  	%r19430, %r19430, %r10041;
$L__BB1_1964:
	and.b32  	%r10043, %r9984, 256;
	setp.eq.s32 	%p221, %r10043, 0;
	@%p221 bra 	$L__BB1_1966;
	ld.global.u32 	%r10044, [%rd201+160];
	xor.b32  	%r19434, %r19434, %r10044;
	ld.global.u32 	%r10045, [%rd201+164];
	xor.b32  	%r19433, %r19433, %r10045;
	ld.global.u32 	%r10046, [%rd201+168];
	xor.b32  	%r19432, %r19432, %r10046;
	ld.global.u32 	%r10047, [%rd201+172];
	xor.b32  	%r19431, %r19431, %r10047;
	ld.global.u32 	%r10048, [%rd201+176];
	xor.b32  	%r19430, %r19430, %r10048;
$L__BB1_1966:
	and.b32  	%r10050, %r9984, 512;
	setp.eq.s32 	%p222, %r10050, 0;
	@%p222 bra 	$L__BB1_1968;
	ld.global.u32 	%r10051, [%rd201+180];
	xor.b32  	%r19434, %r19434, %r10051;
	ld.global.u32 	%r10052, [%rd201+184];
	xor.b32  	%r19433, %r19433, %r10052;
	ld.global.u32 	%r10053, [%rd201+188];
	xor.b32  	%r19432, %r19432, %r10053;
	ld.global.u32 	%r10054, [%rd201+192];
	xor.b32  	%r19431, %r19431, %r10054;
	ld.global.u32 	%r10055, [%rd201+196];
	xor.b32  	%r19430, %r19430, %r10055;
$L__BB1_1968:
	and.b32  	%r10057, %r9984, 1024;
	setp.eq.s32 	%p223, %r10057, 0;
	@%p223 bra 	$L__BB1_1970;
	ld.global.u32 	%r10058, [%rd201+200];
	xor.b32  	%r19434, %r19434, %r10058;
	ld.global.u32 	%r10059, [%rd201+204];
	xor.b32  	%r19433, %r19433, %r10059;
	ld.global.u32 	%r10060, [%rd201+208];
	xor.b32  	%r19432, %r19432, %r10060;
	ld.global.u32 	%r10061, [%rd201+212];
	xor.b32  	%r19431, %r19431, %r10061;
	ld.global.u32 	%r10062, [%rd201+216];
	xor.b32  	%r19430, %r19430, %r10062;
$L__BB1_1970:
	and.b32  	%r10064, %r9984, 2048;
	setp.eq.s32 	%p224, %r10064, 0;
	@%p224 bra 	$L__BB1_1972;
	ld.global.u32 	%r10065, [%rd201+220];
	xor.b32  	%r19434, %r19434, %r10065;
	ld.global.u32 	%r10066, [%rd201+224];
	xor.b32  	%r19433, %r19433, %r10066;
	ld.global.u32 	%r10067, [%rd201+228];
	xor.b32  	%r19432, %r19432, %r10067;
	ld.global.u32 	%r10068, [%rd201+232];
	xor.b32  	%r19431, %r19431, %r10068;
	ld.global.u32 	%r10069, [%rd201+236];
	xor.b32  	%r19430, %r19430, %r10069;
$L__BB1_1972:
	and.b32  	%r10071, %r9984, 4096;
	setp.eq.s32 	%p225, %r10071, 0;
	@%p225 bra 	$L__BB1_1974;
	ld.global.u32 	%r10072, [%rd201+240];
	xor.b32  	%r19434, %r19434, %r10072;
	ld.global.u32 	%r10073, [%rd201+244];
	xor.b32  	%r19433, %r19433, %r10073;
	ld.global.u32 	%r10074, [%rd201+248];
	xor.b32  	%r19432, %r19432, %r10074;
	ld.global.u32 	%r10075, [%rd201+252];
	xor.b32  	%r19431, %r19431, %r10075;
	ld.global.u32 	%r10076, [%rd201+256];
	xor.b32  	%r19430, %r19430, %r10076;
$L__BB1_1974:
	and.b32  	%r10078, %r9984, 8192;
	setp.eq.s32 	%p226, %r10078, 0;
	@%p226 bra 	$L__BB1_1976;
	ld.global.u32 	%r10079, [%rd201+260];
	xor.b32  	%r19434, %r19434, %r10079;
	ld.global.u32 	%r10080, [%rd201+264];
	xor.b32  	%r19433, %r19433, %r10080;
	ld.global.u32 	%r10081, [%rd201+268];
	xor.b32  	%r19432, %r19432, %r10081;
	ld.global.u32 	%r10082, [%rd201+272];
	xor.b32  	%r19431, %r19431, %r10082;
	ld.global.u32 	%r10083, [%rd201+276];
	xor.b32  	%r19430, %r19430, %r10083;
$L__BB1_1976:
	and.b32  	%r10085, %r9984, 16384;
	setp.eq.s32 	%p227, %r10085, 0;
	@%p227 bra 	$L__BB1_1978;
	ld.global.u32 	%r10086, [%rd201+280];
	xor.b32  	%r19434, %r19434, %r10086;
	ld.global.u32 	%r10087, [%rd201+284];
	xor.b32  	%r19433, %r19433, %r10087;
	ld.global.u32 	%r10088, [%rd201+288];
	xor.b32  	%r19432, %r19432, %r10088;
	ld.global.u32 	%r10089, [%rd201+292];
	xor.b32  	%r19431, %r19431, %r10089;
	ld.global.u32 	%r10090, [%rd201+296];
	xor.b32  	%r19430, %r19430, %r10090;
$L__BB1_1978:
	and.b32  	%r10092, %r9984, 32768;
	setp.eq.s32 	%p228, %r10092, 0;
	@%p228 bra 	$L__BB1_1980;
	ld.global.u32 	%r10093, [%rd201+300];
	xor.b32  	%r19434, %r19434, %r10093;
	ld.global.u32 	%r10094, [%rd201+304];
	xor.b32  	%r19433, %r19433, %r10094;
	ld.global.u32 	%r10095, [%rd201+308];
	xor.b32  	%r19432, %r19432, %r10095;
	ld.global.u32 	%r10096, [%rd201+312];
	xor.b32  	%r19431, %r19431, %r10096;
	ld.global.u32 	%r10097, [%rd201+316];
	xor.b32  	%r19430, %r19430, %r10097;
$L__BB1_1980:
	add.s32 	%r19429, %r19429, 16;
	setp.ne.s32 	%p229, %r19429, 32;
	@%p229 bra 	$L__BB1_1948;
	mad.lo.s32 	%r10098, %r19423, -31, %r8448;
	add.s32 	%r19423, %r10098, 1;
	setp.ne.s32 	%p230, %r19423, 5;
	@%p230 bra 	$L__BB1_1947;
	st.local.u32 	[%rd1+4], %r19434;
	st.local.v2.u32 	[%rd1+8], {%r19433, %r19432};
	st.local.v2.u32 	[%rd1+16], {%r19431, %r19430};
	setp.ne.s64 	%p231, %rd198, 3;
	@%p231 bra 	$L__BB1_2020;
	mov.b32 	%r19522, 0;
	mov.u32 	%r19523, %r19522;
	mov.u32 	%r19524, %r19522;
	mov.u32 	%r19525, %r19522;
	mov.u32 	%r19526, %r19522;
	mov.u32 	%r19515, %r19522;
$L__BB1_1984:
	mul.wide.u32 	%rd260, %r19515, 4;
	add.s64 	%rd261, %rd1, %rd260;
	ld.local.u32 	%r8623, [%rd261+4];
	shl.b32 	%r8624, %r19515, 5;
	mov.b32 	%r19521, 0;
$L__BB1_1985:
	.pragma "nounroll";
	shr.u32 	%r10101, %r8623, %r19521;
	and.b32  	%r10102, %r10101, 1;
	setp.eq.b32 	%p232, %r10102, 1;
	not.pred 	%p233, %p232;
	add.s32 	%r10103, %r8624, %r19521;
	mul.lo.s32 	%r10104, %r10103, 5;
	mul.wide.u32 	%rd262, %r10104, 4;
	add.s64 	%rd202, %rd199, %rd262;
	@%p233 bra 	$L__BB1_1987;
	ld.global.u32 	%r10105, [%rd202];
	xor.b32  	%r19526, %r19526, %r10105;
	ld.global.u32 	%r10106, [%rd202+4];
	xor.b32  	%r19525, %r19525, %r10106;
	ld.global.u32 	%r10107, [%rd202+8];
	xor.b32  	%r19524, %r19524, %r10107;
	ld.global.u32 	%r10108, [%rd202+12];
	xor.b32  	%r19523, %r19523, %r10108;
	ld.global.u32 	%r10109, [%rd202+16];
	xor.b32  	%r19522, %r19522, %r10109;
$L__BB1_1987:
	and.b32  	%r10111, %r10101, 2;
	setp.eq.s32 	%p234, %r10111, 0;
	@%p234 bra 	$L__BB1_1989;
	ld.global.u32 	%r10112, [%rd202+20];
	xor.b32  	%r19526, %r19526, %r10112;
	ld.global.u32 	%r10113, [%rd202+24];
	xor.b32  	%r19525, %r19525, %r10113;
	ld.global.u32 	%r10114, [%rd202+28];
	xor.b32  	%r19524, %r19524, %r10114;
	ld.global.u32 	%r10115, [%rd202+32];
	xor.b32  	%r19523, %r19523, %r10115;
	ld.global.u32 	%r10116, [%rd202+36];
	xor.b32  	%r19522, %r19522, %r10116;
$L__BB1_1989:
	and.b32  	%r10118, %r10101, 4;
	setp.eq.s32 	%p235, %r10118, 0;
	@%p235 bra 	$L__BB1_1991;
	ld.global.u32 	%r10119, [%rd202+40];
	xor.b32  	%r19526, %r19526, %r10119;
	ld.global.u32 	%r10120, [%rd202+44];
	xor.b32  	%r19525, %r19525, %r10120;
	ld.global.u32 	%r10121, [%rd202+48];
	xor.b32  	%r19524, %r19524, %r10121;
	ld.global.u32 	%r10122, [%rd202+52];
	xor.b32  	%r19523, %r19523, %r10122;
	ld.global.u32 	%r10123, [%rd202+56];
	xor.b32  	%r19522, %r19522, %r10123;
$L__BB1_1991:
	and.b32  	%r10125, %r10101, 8;
	setp.eq.s32 	%p236, %r10125, 0;
	@%p236 bra 	$L__BB1_1993;
	ld.global.u32 	%r10126, [%rd202+60];
	xor.b32  	%r19526, %r19526, %r10126;
	ld.global.u32 	%r10127, [%rd202+64];
	xor.b32  	%r19525, %r19525, %r10127;
	ld.global.u32 	%r10128, [%rd202+68];
	xor.b32  	%r19524, %r19524, %r10128;
	ld.global.u32 	%r10129, [%rd202+72];
	xor.b32  	%r19523, %r19523, %r10129;
	ld.global.u32 	%r10130, [%rd202+76];
	xor.b32  	%r19522, %r19522, %r10130;
$L__BB1_1993:
	and.b32  	%r10132, %r10101, 16;
	setp.eq.s32 	%p237, %r10132, 0;
	@%p237 bra 	$L__BB1_1995;
	ld.global.u32 	%r10133, [%rd202+80];
	xor.b32  	%r19526, %r19526, %r10133;
	ld.global.u32 	%r10134, [%rd202+84];
	xor.b32  	%r19525, %r19525, %r10134;
	ld.global.u32 	%r10135, [%rd202+88];
	xor.b32  	%r19524, %r19524, %r10135;
	ld.global.u32 	%r10136, [%rd202+92];
	xor.b32  	%r19523, %r19523, %r10136;
	ld.global.u32 	%r10137, [%rd202+96];
	xor.b32  	%r19522, %r19522, %r10137;
$L__BB1_1995:
	and.b32  	%r10139, %r10101, 32;
	setp.eq.s32 	%p238, %r10139, 0;
	@%p238 bra 	$L__BB1_1997;
	ld.global.u32 	%r10140, [%rd202+100];
	xor.b32  	%r19526, %r19526, %r10140;
	ld.global.u32 	%r10141, [%rd202+104];
	xor.b32  	%r19525, %r19525, %r10141;
	ld.global.u32 	%r10142, [%rd202+108];
	xor.b32  	%r19524, %r19524, %r10142;
	ld.global.u32 	%r10143, [%rd202+112];
	xor.b32  	%r19523, %r19523, %r10143;
	ld.global.u32 	%r10144, [%rd202+116];
	xor.b32  	%r19522, %r19522, %r10144;
$L__BB1_1997:
	and.b32  	%r10146, %r10101, 64;
	setp.eq.s32 	%p239, %r10146, 0;
	@%p239 bra 	$L__BB1_1999;
	ld.global.u32 	%r10147, [%rd202+120];
	xor.b32  	%r19526, %r19526, %r10147;
	ld.global.u32 	%r10148, [%rd202+124];
	xor.b32  	%r19525, %r19525, %r10148;
	ld.global.u32 	%r10149, [%rd202+128];
	xor.b32  	%r19524, %r19524, %r10149;
	ld.global.u32 	%r10150, [%rd202+132];
	xor.b32  	%r19523, %r19523, %r10150;
	ld.global.u32 	%r10151, [%rd202+136];
	xor.b32  	%r19522, %r19522, %r10151;
$L__BB1_1999:
	and.b32  	%r10153, %r10101, 128;
	setp.eq.s32 	%p240, %r10153, 0;
	@%p240 bra 	$L__BB1_2001;
	ld.global.u32 	%r10154, [%rd202+140];
	xor.b32  	%r19526, %r19526, %r10154;
	ld.global.u32 	%r10155, [%rd202+144];
	xor.b32  	%r19525, %r19525, %r10155;
	ld.global.u32 	%r10156, [%rd202+148];
	xor.b32  	%r19524, %r19524, %r10156;
	ld.global.u32 	%r10157, [%rd202+152];
	xor.b32  	%r19523, %r19523, %r10157;
	ld.global.u32 	%r10158, [%rd202+156];
	xor.b32  	%r19522, %r19522, %r10158;
$L__BB1_2001:
	and.b32  	%r10160, %r10101, 256;
	setp.eq.s32 	%p241, %r10160, 0;
	@%p241 bra 	$L__BB1_2003;
	ld.global.u32 	%r10161, [%rd202+160];
	xor.b32  	%r19526, %r19526, %r10161;
	ld.global.u32 	%r10162, [%rd202+164];
	xor.b32  	%r19525, %r19525, %r10162;
	ld.global.u32 	%r10163, [%rd202+168];
	xor.b32  	%r19524, %r19524, %r10163;
	ld.global.u32 	%r10164, [%rd202+172];
	xor.b32  	%r19523, %r19523, %r10164;
	ld.global.u32 	%r10165, [%rd202+176];
	xor.b32  	%r19522, %r19522, %r10165;
$L__BB1_2003:
	and.b32  	%r10167, %r10101, 512;
	setp.eq.s32 	%p242, %r10167, 0;
	@%p242 bra 	$L__BB1_2005;
	ld.global.u32 	%r10168, [%rd202+180];
	xor.b32  	%r19526, %r19526, %r10168;
	ld.global.u32 	%r10169, [%rd202+184];
	xor.b32  	%r19525, %r19525, %r10169;
	ld.global.u32 	%r10170, [%rd202+188];
	xor.b32  	%r19524, %r19524, %r10170;
	ld.global.u32 	%r10171, [%rd202+192];
	xor.b32  	%r19523, %r19523, %r10171;
	ld.global.u32 	%r10172, [%rd202+196];
	xor.b32  	%r19522, %r19522, %r10172;
$L__BB1_2005:
	and.b32  	%r10174, %r10101, 1024;
	setp.eq.s32 	%p243, %r10174, 0;
	@%p243 bra 	$L__BB1_2007;
	ld.global.u32 	%r10175, [%rd202+200];
	xor.b32  	%r19526, %r19526, %r10175;
	ld.global.u32 	%r10176, [%rd202+204];
	xor.b32  	%r19525, %r19525, %r10176;
	ld.global.u32 	%r10177, [%rd202+208];
	xor.b32  	%r19524, %r19524, %r10177;
	ld.global.u32 	%r10178, [%rd202+212];
	xor.b32  	%r19523, %r19523, %r10178;
	ld.global.u32 	%r10179, [%rd202+216];
	xor.b32  	%r19522, %r19522, %r10179;
$L__BB1_2007:
	and.b32  	%r10181, %r10101, 2048;
	setp.eq.s32 	%p244, %r10181, 0;
	@%p244 bra 	$L__BB1_2009;
	ld.global.u32 	%r10182, [%rd202+220];
	xor.b32  	%r19526, %r19526, %r10182;
	ld.global.u32 	%r10183, [%rd202+224];
	xor.b32  	%r19525, %r19525, %r10183;
	ld.global.u32 	%r10184, [%rd202+228];
	xor.b32  	%r19524, %r19524, %r10184;
	ld.global.u32 	%r10185, [%rd202+232];
	xor.b32  	%r19523, %r19523, %r10185;
	ld.global.u32 	%r10186, [%rd202+236];
	xor.b32  	%r19522, %r19522, %r10186;
$L__BB1_2009:
	and.b32  	%r10188, %r10101, 4096;
	setp.eq.s32 	%p245, %r10188, 0;
	@%p245 bra 	$L__BB1_2011;
	ld.global.u32 	%r10189, [%rd202+240];
	xor.b32  	%r19526, %r19526, %r10189;
	ld.global.u32 	%r10190, [%rd202+244];
	xor.b32  	%r19525, %r19525, %r10190;
	ld.global.u32 	%r10191, [%rd202+248];
	xor.b32  	%r19524, %r19524, %r10191;
	ld.global.u32 	%r10192, [%rd202+252];
	xor.b32  	%r19523, %r19523, %r10192;
	ld.global.u32 	%r10193, [%rd202+256];
	xor.b32  	%r19522, %r19522, %r10193;
$L__BB1_2011:
	and.b32  	%r10195, %r10101, 8192;
	setp.eq.s32 	%p246, %r10195, 0;
	@%p246 bra 	$L__BB1_2013;
	ld.global.u32 	%r10196, [%rd202+260];
	xor.b32  	%r19526, %r19526, %r10196;
	ld.global.u32 	%r10197, [%rd202+264];
	xor.b32  	%r19525, %r19525, %r10197;
	ld.global.u32 	%r10198, [%rd202+268];
	xor.b32  	%r19524, %r19524, %r10198;
	ld.global.u32 	%r10199, [%rd202+272];
	xor.b32  	%r19523, %r19523, %r10199;
	ld.global.u32 	%r10200, [%rd202+276];
	xor.b32  	%r19522, %r19522, %r10200;
$L__BB1_2013:
	and.b32  	%r10202, %r10101, 16384;
	setp.eq.s32 	%p247, %r10202, 0;
	@%p247 bra 	$L__BB1_2015;
	ld.global.u32 	%r10203, [%rd202+280];
	xor.b32  	%r19526, %r19526, %r10203;
	ld.global.u32 	%r10204, [%rd202+284];
	xor.b32  	%r19525, %r19525, %r10204;
	ld.global.u32 	%r10205, [%rd202+288];
	xor.b32  	%r19524, %r19524, %r10205;
	ld.global.u32 	%r10206, [%rd202+292];
	xor.b32  	%r19523, %r19523, %r10206;
	ld.global.u32 	%r10207, [%rd202+296];
	xor.b32  	%r19522, %r19522, %r10207;
$L__BB1_2015:
	and.b32  	%r10209, %r10101, 32768;
	setp.eq.s32 	%p248, %r10209, 0;
	@%p248 bra 	$L__BB1_2017;
	ld.global.u32 	%r10210, [%rd202+300];
	xor.b32  	%r19526, %r19526, %r10210;
	ld.global.u32 	%r10211, [%rd202+304];
	xor.b32  	%r19525, %r19525, %r10211;
	ld.global.u32 	%r10212, [%rd202+308];
	xor.b32  	%r19524, %r19524, %r10212;
	ld.global.u32 	%r10213, [%rd202+312];
	xor.b32  	%r19523, %r19523, %r10213;
	ld.global.u32 	%r10214, [%rd202+316];
	xor.b32  	%r19522, %r19522, %r10214;
$L__BB1_2017:
	add.s32 	%r19521, %r19521, 16;
	setp.ne.s32 	%p249, %r19521, 32;
	@%p249 bra 	$L__BB1_1985;
	mad.lo.s32 	%r10215, %r19515, -31, %r8624;
	add.s32 	%r19515, %r10215, 1;
	setp.ne.s32 	%p250, %r19515, 5;
	@%p250 bra 	$L__BB1_1984;
	st.local.u32 	[%rd1+4], %r19526;
	st.local.v2.u32 	[%rd1+8], {%r19525, %r19524};
	st.local.v2.u32 	[%rd1+16], {%r19523, %r19522};
$L__BB1_2020:
	shr.u64 	%rd205, %rd197, 2;
	add.s32 	%r19325, %r19325, 1;
	setp.gt.u64 	%p251, %rd197, 3;
	@%p251 bra 	$L__BB1_1908;
	mov.b32 	%r10216, 0;
	st.local.v2.u32 	[%rd2], {%r7733, %r10216};
	st.local.u64 	[%rd2+8], %rd206;
	st.local.u64 	[%rd2+16], %rd207;
	mov.u64 	%rd263, $str;
	cvta.global.u64 	%rd264, %rd263;
	add.u64 	%rd265, %SP, 48;
	{ // callseq 1, 0
	.param .b64 param0;
	st.param.b64 	[param0], %rd264;
	.param .b64 param1;
	st.param.b64 	[param1], %rd265;
	.param .b32 retval0;
	call.uni (retval0), 
	vprintf, 
	(
	param0, 
	param1
	);
	ld.param.b32 	%r10217, [retval0];
	} // callseq 1
$L__BB1_2022:
	ret;

}


// ===== COMPILED SASS (sm_100) =====

	.target	sm_100

	.elftype	@"ET_EXEC"


//--------------------- .note.nv.tkinfo           --------------------------
	.section	.note.nv.tkinfo,"",@"SHT_NOTE"
	.sectionflags	@"SHF_NOTE_NV_TKINFO"
	.tkinfo
        /*0018*/ 	.word	0x00000002
        /*0030*/ 	.string	""
        /*0030*/ 	.string	"ptxas"
        /*0030*/ 	.string	"Cuda compilation tools, release 13.0, V13.0.88"
        /*0030*/ 	.string	"Build cuda_13.0.r13.0/compiler.36424714_0"
        /*0030*/ 	.string	"-arch sm_100 -m 64 "



//--------------------- .note.nv.cuinfo           --------------------------
	.section	.note.nv.cuinfo,"",@"SHT_NOTE"
	.sectionflags	@"SHF_NOTE_NV_CUINFO"
        /*0018*/ 	.short	0x0002
        /*001a*/ 	.short	0x0064
        /*001c*/ 	.short	0x0082
	.zero		2


//--------------------- .nv.info                  --------------------------
	.section	.nv.info,"",@"SHT_CUDA_INFO"
	.align	4


	//----- nvinfo : EIATTR_REGCOUNT
	.align		4
        /*0000*/ 	.byte	0x04, 0x2f
        /*0002*/ 	.short	(.L_52 - .L_51)
	.align		4
.L_51:
        /*0004*/ 	.word	index@(_ZN3cub18CUB_300001_SM_10006detail11EmptyKernelIvEEvv)
        /*0008*/ 	.word	0x00000004


	//----- nvinfo : EIATTR_FRAME_SIZE
	.align		4
.L_52:
        /*000c*/ 	.byte	0x04, 0x11
        /*000e*/ 	.short	(.L_54 - .L_53)
	.align		4
.L_53:
        /*0010*/ 	.word	index@(_ZN3cub18CUB_300001_SM_10006detail11EmptyKernelIvEEvv)
        /*0014*/ 	.word	0x00000000


	//----- nvinfo : EIATTR_REGCOUNT
	.align		4
.L_54:
        /*0018*/ 	.byte	0x04, 0x2f
        /*001a*/ 	.short	(.L_56 - .L_55)
	.align		4
.L_55:
        /*001c*/ 	.word	index@(_ZN3cub18CUB_300001_SM_10006detail8for_each13static_kernelINS2_12policy_hub_t12policy_500_tElNS2_12op_wrapper_tIl13curand_printfIyEN6thrust24THRUST_300001_SM_1000_NS17counting_iteratorIiNSA_11use_defaultESC_SC_EEEEEEvT0_T1_)
        /*0020*/ 	.word	0x0000002c


	//----- nvinfo : EIATTR_FRAME_SIZE
	.align		4
.L_56:
        /*0024*/ 	.byte	0x04, 0x11
        /*0026*/ 	.short	(.L_58 - .L_57)
	.align		4
.L_57:
        /*0028*/ 	.word	index@(_ZN3cub18CUB_300001_SM_10006detail8for_each13static_kernelINS2_12policy_hub_t12policy_500_tElNS2_12op_wrapper_tIl13curand_printfIyEN6thrust24THRUST_300001_SM_1000_NS17counting_iteratorIiNSA_11use_defaultESC_SC_EEEEEEvT0_T1_)
        /*002c*/ 	.word	0x00000048


	//----- nvinfo : EIATTR_MIN_STACK_SIZE
	.align		4
.L_58:
        /*0030*/ 	.byte	0x04, 0x12
        /*0032*/ 	.short	(.L_60 - .L_59)
	.align		4
.L_59:
        /*0034*/ 	.word	index@(_ZN3cub18CUB_300001_SM_10006detail8for_each13static_kernelINS2_12policy_hub_t12policy_500_tElNS2_12op_wrapper_tIl13curand_printfIyEN6thrust24THRUST_300001_SM_1000_NS17counting_iteratorIiNSA_11use_defaultESC_SC_EEEEEEvT0_T1_)
        /*0038*/ 	.word	0x00000048


	//----- nvinfo : EIATTR_MIN_STACK_SIZE
	.align		4
.L_60:
        /*003c*/ 	.byte	0x04, 0x12
        /*003e*/ 	.short	(.L_62 - .L_61)
	.align		4
.L_61:
        /*0040*/ 	.word	index@(_ZN3cub18CUB_300001_SM_10006detail11EmptyKernelIvEEvv)
        /*0044*/ 	.word	0x00000000
.L_62:


//--------------------- .nv.compat                --------------------------
	.section	.nv.compat,"",@"SHT_CUDA_COMPAT_INFO"
	.align	4
        /*0000*/ 	.byte	0x02, 0x09, 0x00, 0x00, 0x02, 0x02, 0x01, 0x00, 0x02, 0x05, 0x05, 0x00, 0x03, 0x07, 0x01, 0x01
        /*0010*/ 	.byte	0x02, 0x03, 0x00, 0x00, 0x02, 0x06, 0x01, 0x00, 0x04, 0x0b, 0x08, 0x00, 0x09, 0x00, 0x00, 0x00
        /*0020*/ 	.byte	0x00, 0x00, 0x00, 0x00


//--------------------- .nv.info._ZN3cub18CUB_300001_SM_10006detail8for_each13static_kernelINS2_12policy_hub_t12policy_500_tElNS2_12op_wrapper_tIl13curand_printfIyEN6thrust24THRUST_300001_SM_1000_NS17counting_iteratorIiNSA_11use_defaultESC_SC_EEEEEEvT0_T1_ --------------------------
	.section	.nv.info._ZN3cub18CUB_300001_SM_10006detail8for_each13static_kernelINS2_12policy_hub_t12policy_500_tElNS2_12op_wrapper_tIl13curand_printfIyEN6thrust24THRUST_300001_SM_1000_NS17counting_iteratorIiNSA_11use_defaultESC_SC_EEEEEEvT0_T1_,"",@"SHT_CUDA_INFO"
	.sectionflags	@""
	.align	4


	//----- nvinfo : EIATTR_CUDA_API_VERSION
	.align		4
        /*0000*/ 	.byte	0x04, 0x37
        /*0002*/ 	.short	(.L_64 - .L_63)
.L_63:
        /*0004*/ 	.word	0x00000082


	//----- nvinfo : EIATTR_KPARAM_INFO
	.align		4
.L_64:
        /*0008*/ 	.byte	0x04, 0x17
        /*000a*/ 	.short	(.L_66 - .L_65)
.L_65:
        /*000c*/ 	.word	0x00000000
        /*0010*/ 	.short	0x0001
        /*0012*/ 	.short	0x0008
        /*0014*/ 	.byte	0x00, 0xf0, 0xc1, 0x00


	//----- nvinfo : EIATTR_KPARAM_INFO
	.align		4
.L_66:
        /*0018*/ 	.byte	0x04, 0x17
        /*001a*/ 	.short	(.L_68 - .L_67)
.L_67:
        /*001c*/ 	.word	0x00000000
        /*0020*/ 	.short	0x0000
        /*0022*/ 	.short	0x0000
        /*0024*/ 	.byte	0x00, 0xf0, 0x21, 0x00


	//----- nvinfo : EIATTR_SPARSE_MMA_MASK
	.align		4
.L_68:
        /*0028*/ 	.byte	0x03, 0x50
        /*002a*/ 	.short	0x0000


	//----- nvinfo : EIATTR_MAXREG_COUNT
	.align		4
        /*002c*/ 	.byte	0x03, 0x1b
        /*002e*/ 	.short	0x00ff


	//----- nvinfo : EIATTR_EXTERNS
	.align		4
        /*0030*/ 	.byte	0x04, 0x0f
        /*0032*/ 	.short	(.L_70 - .L_69)


	//   ....[0]....
	.align		4
.L_69:
        /*0034*/ 	.word	index@(vprintf)


	//----- nvinfo : EIATTR_MERCURY_ISA_VERSION
	.align		4
.L_70:
        /*0038*/ 	.byte	0x03, 0x5f
        /*003a*/ 	.short	0x0101


	//----- nvinfo : EIATTR_VRC_CTA_INIT_COUNT
	.align		4
        /*003c*/ 	.byte	0x02, 0x4a
	.zero		1
	.zero		1


	//----- nvinfo : EIATTR_SYSCALL_OFFSETS
	.align		4
        /*0040*/ 	.byte	0x04, 0x46
        /*0042*/ 	.short	(.L_72 - .L_71)


	//   ....[0]....
.L_71:
        /*0044*/ 	.word	0x00004ff0


	//   ....[1]....
        /*0048*/ 	.word	0x000052e0


	//   ....[2]....
        /*004c*/ 	.word	0x000053a0


	//   ....[3]....
        /*0050*/ 	.word	0x00005620


	//   ....[4]....
        /*0054*/ 	.word	0x000056e0


	//   ....[5]....
        /*0058*/ 	.word	0x00005960


	//   ....[6]....
        /*005c*/ 	.word	0x00005a10


	//   ....[7]....
        /*0060*/ 	.word	0x00005d30


	//   ....[8]....
        /*0064*/ 	.word	0x00005dd0


	//   ....[9]....
        /*0068*/ 	.word	0x00005fd0


	//   ....[10]....
        /*006c*/ 	.word	0x00006070


	//   ....[11]....
        /*0070*/ 	.word	0x00006280


	//   ....[12]....
        /*0074*/ 	.word	0x00006320


	//   ....[13]....
        /*0078*/ 	.word	0x00006530


	//   ....[14]....
        /*007c*/ 	.word	0x000065d0


	//   ....[15]....
        /*0080*/ 	.word	0x0000b4d0


	//   ....[16]....
        /*0084*/ 	.word	0x0000b790


	//   ....[17]....
        /*0088*/ 	.word	0x0000b850


	//   ....[18]....
        /*008c*/ 	.word	0x0000bad0


	//   ....[19]....
        /*0090*/ 	.word	0x0000bb80


	//   ....[20]....
        /*0094*/ 	.word	0x0000be00


	//   ....[21]....
        /*0098*/ 	.word	0x0000beb0


	//   ....[22]....
        /*009c*/ 	.word	0x0000c210


	//   ....[23]....
        /*00a0*/ 	.word	0x0000c2a0


	//   ....[24]....
        /*00a4*/ 	.word	0x0000c490


	//   ....[25]....
        /*00a8*/ 	.word	0x0000c520


	//   ....[26]....
        /*00ac*/ 	.word	0x0000c720


	//   ....[27]....
        /*00b0*/ 	.word	0x0000c7b0


	//   ....[28]....
        /*00b4*/ 	.word	0x0000c9a0


	//   ....[29]....
        /*00b8*/ 	.word	0x0000ca30


	//   ....[30]....
        /*00bc*/ 	.word	0x0000f4c0


	//   ....[31]....
        /*00c0*/ 	.word	0x0000f760


	//   ....[32]....
        /*00c4*/ 	.word	0x0000f820


	//   ....[33]....
        /*00c8*/ 	.word	0x0000fa90


	//   ....[34]....
        /*00cc*/ 	.word	0x0000fb50


	//   ....[35]....
        /*00d0*/ 	.word	0x0000fdd0


	//   ....[36]....
        /*00d4*/ 	.word	0x0000fe80


	//   ....[37]....
        /*00d8*/ 	.word	0x000101a0


	//   ....[38]....
        /*00dc*/ 	.word	0x00010240


	//   ....[39]....
        /*00e0*/ 	.word	0x00010450


	//   ....[40]....
        /*00e4*/ 	.word	0x000104f0


	//   ....[41]....
        /*00e8*/ 	.word	0x00010710


	//   ....[42]....
        /*00ec*/ 	.word	0x000107b0


	//   ....[43]....
        /*00f0*/ 	.word	0x000109d0


	//   ....[44]....
        /*00f4*/ 	.word	0x00010a70


	//   ....[45]....
        /*00f8*/ 	.word	0x00013320


	//   ....[46]....
        /*00fc*/ 	.word	0x000135b0


	//   ....[47]....
        /*0100*/ 	.word	0x00013670


	//   ....[48]....
        /*0104*/ 	.word	0x000138e0


	//   ....[49]....
        /*0108*/ 	.word	0x00013990


	//   ....[50]....
        /*010c*/ 	.word	0x00013c00


	//   ....[51]....
        /*0110*/ 	.word	0x00013cb0


	//   ....[52]....
        /*0114*/ 	.word	0x00014000


	//   ....[53]....
        /*0118*/ 	.word	0x00014090


	//   ....[54]....
        /*011c*/ 	.word	0x00014280


	//   ....[55]....
        /*0120*/ 	.word	0x00014310


	//   ....[56]....
        /*0124*/ 	.word	0x00014510


	//   ....[57]....
        /*0128*/ 	.word	0x000145a0


	//   ....[58]....
        /*012c*/ 	.word	0x000147a0


	//   ....[59]....
        /*0130*/ 	.word	0x00014830


	//   ....[60]....
        /*0134*/ 	.word	0x00016f30


	//   ....[61]....
        /*0138*/ 	.word	0x00019660


	//   ....[62]....
        /*013c*/ 	.word	0x0001e400


	//   ....[63]....
        /*0140*/ 	.word	0x0001e6b0


	//   ....[64]....
        /*0144*/ 	.word	0x0001e770


	//   ....[65]....
        /*0148*/ 	.word	0x0001e9d0


	//   ....[66]....
        /*014c*/ 	.word	0x0001ea90


	//   ....[67]....
        /*0150*/ 	.word	0x0001ed00


	//   ....[68]....
        /*0154*/ 	.word	0x0001edb0


	//   ....[69]....
        /*0158*/ 	.word	0x0001f120


	//   ....[70]....
        /*015c*/ 	.word	0x0001f1c0


	//   ....[71]....
        /*0160*/ 	.word	0x0001f3d0


	//   ....[72]....
        /*0164*/ 	.word	0x0001f470


	//   ....[73]....
        /*0168*/ 	.word	0x0001f690


	//   ....[74]....
        /*016c*/ 	.word	0x0001f730


	//   ....[75]....
        /*0170*/ 	.word	0x0001f950


	//   ....[76]....
        /*0174*/ 	.word	0x0001f9f0


	//   ....[77]....
        /*0178*/ 	.word	0x000248e0


	//   ....[78]....
        /*017c*/ 	.word	0x00024b80


	//   ....[79]....
        /*0180*/ 	.word	0x00024c40


	//   ....[80]....
        /*0184*/ 	.word	0x00024ea0


	//   ....[81]....
        /*0188*/ 	.word	0x00024f50


	//   ....[82]....
        /*018c*/ 	.word	0x000251b0


	//   ....[83]....
        /*0190*/ 	.word	0x00025260


	//   ....[84]....
        /*0194*/ 	.word	0x000255b0


	//   ....[85]....
        /*0198*/ 	.word	0x00025640


	//   ....[86]....
        /*019c*/ 	.word	0x00025830


	//   ....[87]....
        /*01a0*/ 	.word	0x000258c0


	//   ....[88]....
        /*01a4*/ 	.word	0x00025ac0


	//   ....[89]....
        /*01a8*/ 	.word	0x00025b50


	//   ....[90]....
        /*01ac*/ 	.word	0x00025d50


	//   ....[91]....
        /*01b0*/ 	.word	0x00025de0


	//   ....[92]....
        /*01b4*/ 	.word	0x0002a9c0


	//   ....[93]....
        /*01b8*/ 	.word	0x0002f690


	//----- nvinfo : EIATTR_EXIT_INSTR_OFFSETS
	.align		4
.L_72:
        /*01bc*/ 	.byte	0x04, 0x1c
        /*01be*/ 	.short	(.L_74 - .L_73)


	//   ....[0]....
.L_73:
        /*01c0*/ 	.word	0x0000b4f0


	//   ....[1]....
        /*01c4*/ 	.word	0x0000bfb0


	//   ....[2]....
        /*01c8*/ 	.word	0x0000cad0


	//   ....[3]....
        /*01cc*/ 	.word	0x00010b50


	//   ....[4]....
        /*01d0*/ 	.word	0x00013dc0


	//   ....[5]....
        /*01d4*/ 	.word	0x000148b0


	//   ....[6]....
        /*01d8*/ 	.word	0x00016f90


	//   ....[7]....
        /*01dc*/ 	.word	0x00019670


	//   ....[8]....
        /*01e0*/ 	.word	0x0001fad0


	//   ....[9]....
        /*01e4*/ 	.word	0x00025370


	//   ....[10]....
        /*01e8*/ 	.word	0x00025e60


	//   ....[11]....
        /*01ec*/ 	.word	0x0002aa20


	//   ....[12]....
        /*01f0*/ 	.word	0x0002f6a0


	//----- nvinfo : EIATTR_MAX_THREADS
	.align		4
.L_74:
        /*01f4*/ 	.byte	0x04, 0x05
        /*01f6*/ 	.short	(.L_76 - .L_75)
.L_75:
        /*01f8*/ 	.word	0x00000100
        /*01fc*/ 	.word	0x00000001
        /*0200*/ 	.word	0x00000001


	//----- nvinfo : EIATTR_CRS_STACK_SIZE
	.align		4
.L_76:
        /*0204*/ 	.byte	0x04, 0x1e
        /*0206*/ 	.short	(.L_78 - .L_77)
.L_77:
        /*0208*/ 	.word	0x00000000


	//----- nvinfo : EIATTR_CBANK_PARAM_SIZE
	.align		4
.L_78:
        /*020c*/ 	.byte	0x03, 0x19
        /*020e*/ 	.short	0x0038


	//----- nvinfo : EIATTR_PARAM_CBANK
	.align		4
        /*0210*/ 	.byte	0x04, 0x0a
        /*0212*/ 	.short	(.L_80 - .L_79)
	.align		4
.L_79:
        /*0214*/ 	.word	index@(.nv.constant0._ZN3cub18CUB_300001_SM_10006detail8for_each13static_kernelINS2_12policy_hub_t12policy_500_tElNS2_12op_wrapper_tIl13curand_printfIyEN6thrust24THRUST_300001_SM_1000_NS17counting_iteratorIiNSA_11use_defaultESC_SC_EEEEEEvT0_T1_)
        /*0218*/ 	.short	0x0380
        /*021a*/ 	.short	0x0038


	//----- nvinfo : EIATTR_SW_WAR
	.align		4
.L_80:
        /*021c*/ 	.byte	0x04, 0x36
        /*021e*/ 	.short	(.L_82 - .L_81)
.L_81:
        /*0220*/ 	.word	0x00000008
.L_82:


//--------------------- .nv.info._ZN3cub18CUB_300001_SM_10006detail11EmptyKernelIvEEvv --------------------------
	.section	.nv.info._ZN3cub18CUB_300001_SM_10006detail11EmptyKernelIvEEvv,"",@"SHT_CUDA_INFO"
	.sectionflags	@""
	.align	4


	//----- nvinfo : EIATTR_CUDA_API_VERSION
	.align		4
        /*0000*/ 	.byte	0x04, 0x37
        /*0002*/ 	.short	(.L_84 - .L_83)
.L_83:
        /*0004*/ 	.word	0x00000082


	//----- nvinfo : EIATTR_SPARSE_MMA_MASK
	.align		4
.L_84:
        /*0008*/ 	.byte	0x03, 0x50
        /*000a*/ 	.short	0x0000


	//----- nvinfo : EIATTR_MAXREG_COUNT
	.align		4
        /*000c*/ 	.byte	0x03, 0x1b
        /*000e*/ 	.short	0x00ff


	//----- nvinfo : EIATTR_MERCURY_ISA_VERSION
	.align		4
        /*0010*/ 	.byte	0x03, 0x5f
        /*0012*/ 	.short	0x0101


	//----- nvinfo : EIATTR_VRC_CTA_INIT_COUNT
	.align		4
        /*0014*/ 	.byte	0x02, 0x4a
	.zero		1
	.zero		1


	//----- nvinfo : EIATTR_EXIT_INSTR_OFFSETS
	.align		4
        /*0018*/ 	.byte	0x04, 0x1c
        /*001a*/ 	.short	(.L_86 - .L_85)


	//   ....[0]....
.L_85:
        /*001c*/ 	.word	0x00000010


	//----- nvinfo : EIATTR_SW_WAR
	.align		4
.L_86:
        /*0020*/ 	.byte	0x04, 0x36
        /*0022*/ 	.short	(.L_88 - .L_87)
.L_87:
        /*0024*/ 	.word	0x00000008
.L_88:


//--------------------- .nv.callgraph             --------------------------
	.section	.nv.callgraph,"",@"SHT_CUDA_CALLGRAPH"
	.align	4
	.sectionentsize	8
	.align		4
        /*0000*/ 	.word	0x00000000
	.align		4
        /*0004*/ 	.word	0xffffffff
	.align		4
        /*0008*/ 	.word	index@(_ZN3cub18CUB_300001_SM_10006detail8for_each13static_kernelINS2_12policy_hub_t12policy_500_tElNS2_12op_wrapper_tIl13curand_printfIyEN6thrust24THRUST_300001_SM_1000_NS17counting_iteratorIiNSA_11use_defaultESC_SC_EEEEEEvT0_T1_)
	.align		4
        /*000c*/ 	.word	index@(vprintf)
	.align		4
        /*0010*/ 	.word	0x00000000
	.align		4
        /*0014*/ 	.word	0xfffffffe
	.align		4
        /*0018*/ 	.word	0x00000000
	.align		4
        /*001c*/ 	.word	0xfffffffd
	.align		4
        /*0020*/ 	.word	0x00000000
	.align		4
        /*0024*/ 	.word	0xfffffffc


//--------------------- .nv.constant4             --------------------------
	.section	.nv.constant4,"a",@progbits
	.align	8
	.align		8
.nv.constant4:
        /*0000*/ 	.dword	vprintf
	.align		8
        /*0008*/ 	.dword	precalc_xorwow_matrix
	.align		8
        /*0010*/ 	.dword	precalc_xorwow_offset_matrix
	.align		8
        /*0018*/ 	.dword	mrg32k3aM1
	.align		8
        /*0020*/ 	.dword	mrg32k3aM2
	.align		8
        /*0028*/ 	.dword	mrg32k3aM1SubSeq
	.align		8
        /*0030*/ 	.dword	mrg32k3aM2SubSeq
	.align		8
        /*0038*/ 	.dword	mrg32k3aM1Seq
	.align		8
        /*0040*/ 	.dword	mrg32k3aM2Seq
	.align		8
        /*0048*/ 	.dword	_ZN30_INTERNAL_15e80b7d_4_k_cu_main4cuda3std3__45__cpo5beginE
	.align		8
        /*0050*/ 	.dword	_ZN30_INTERNAL_15e80b7d_4_k_cu_main4cuda3std3__45__cpo3endE
	.align		8
        /*0058*/ 	.dword	_ZN30_INTERNAL_15e80b7d_4_k_cu_main4cuda3std3__45__cpo6cbeginE
	.align		8
        /*0060*/ 	.dword	_ZN30_INTERNAL_15e80b7d_4_k_cu_main4cuda3std3__45__cpo4cendE
	.align		8
        /*0068*/ 	.dword	_ZN30_INTERNAL_15e80b7d_4_k_cu_main4cuda3std3__45__cpo6rbeginE
	.align		8
        /*0070*/ 	.dword	_ZN30_INTERNAL_15e80b7d_4_k_cu_main4cuda3std3__45__cpo4rendE
	.align		8
        /*0078*/ 	.dword	_ZN30_INTERNAL_15e80b7d_4_k_cu_main4cuda3std3__45__cpo7crbeginE
	.align		8
        /*0080*/ 	.dword	_ZN30_INTERNAL_15e80b7d_4_k_cu_main4cuda3std3__45__cpo5crendE
	.align		8
        /*0088*/ 	.dword	_ZN30_INTERNAL_15e80b7d_4_k_cu_main4cuda3std3__432_GLOBAL__N__15e80b7d_4_k_cu_main6ignoreE
	.align		8
        /*0090*/ 	.dword	_ZN30_INTERNAL_15e80b7d_4_k_cu_main4cuda3std3__419piecewise_constructE
	.align		8
        /*0098*/ 	.dword	_ZN30_INTERNAL_15e80b7d_4_k_cu_main4cuda3std3__48in_placeE
	.align		8
        /*00a0*/ 	.dword	_ZN30_INTERNAL_15e80b7d_4_k_cu_main4cuda3std3__420unreachable_sentinelE
	.align		8
        /*00a8*/ 	.dword	_ZN30_INTERNAL_15e80b7d_4_k_cu_main4cuda3std3__47nulloptE
	.align		8
        /*00b0*/ 	.dword	_ZN30_INTERNAL_15e80b7d_4_k_cu_main4cuda3std6ranges3__45__cpo4swapE
	.align		8
        /*00b8*/ 	.dword	_ZN30_INTERNAL_15e80b7d_4_k_cu_main4cuda3std6ranges3__45__cpo9iter_moveE
	.align		8
        /*00c0*/ 	.dword	_ZN30_INTERNAL_15e80b7d_4_k_cu_main4cuda3std6ranges3__45__cpo5beginE
	.align		8
        /*00c8*/ 	.dword	_ZN30_INTERNAL_15e80b7d_4_k_cu_main4cuda3std6ranges3__45__cpo3endE
	.align		8
        /*00d0*/ 	.dword	_ZN30_INTERNAL_15e80b7d_4_k_cu_main4cuda3std6ranges3__45__cpo6cbeginE
	.align		8
        /*00d8*/ 	.dword	_ZN30_INTERNAL_15e80b7d_4_k_cu_main4cuda3std6ranges3__45__cpo4cendE
	.align		8
        /*00e0*/ 	.dword	_ZN30_INTERNAL_15e80b7d_4_k_cu_main4cuda3std6ranges3__45__cpo7advanceE
	.align		8
        /*00e8*/ 	.dword	_ZN30_INTERNAL_15e80b7d_4_k_cu_main4cuda3std6ranges3__45__cpo9iter_swapE
	.align		8
        /*00f0*/ 	.dword	_ZN30_INTERNAL_15e80b7d_4_k_cu_main4cuda3std6ranges3__45__cpo4nextE
	.align		8
        /*00f8*/ 	.dword	_ZN30_INTERNAL_15e80b7d_4_k_cu_main4cuda3std6ranges3__45__cpo4prevE
	.align		8
        /*0100*/ 	.dword	_ZN30_INTERNAL_15e80b7d_4_k_cu_main4cuda3std6ranges3__45__cpo4dataE
	.align		8
        /*0108*/ 	.dword	_ZN30_INTERNAL_15e80b7d_4_k_cu_main4cuda3std6ranges3__45__cpo5cdataE
	.align		8
        /*0110*/ 	.dword	_ZN30_INTERNAL_15e80b7d_4_k_cu_main4cuda3std6ranges3__45__cpo4sizeE
	.align		8
        /*0118*/ 	.dword	_ZN30_INTERNAL_15e80b7d_4_k_cu_main4cuda3std6ranges3__45__cpo5ssizeE
	.align		8
        /*0120*/ 	.dword	_ZN30_INTERNAL_15e80b7d_4_k_cu_main4cuda3std6ranges3__45__cpo8distanceE
	.align		8
        /*0128*/ 	.dword	_ZN30_INTERNAL_15e80b7d_4_k_cu_main6thrust24THRUST_300001_SM_1000_NS6system6detail10sequential3seqE
	.align		8
        /*0130*/ 	.dword	_ZN30_INTERNAL_15e80b7d_4_k_cu_main6thrust24THRUST_300001_SM_1000_NS12placeholders2_1E
	.align		8
        /*0138*/ 	.dword	_ZN30_INTERNAL_15e80b7d_4_k_cu_main6thrust24THRUST_300001_SM_1000_NS12placeholders2_2E
	.align		8
        /*0140*/ 	.dword	_ZN30_INTERNAL_15e80b7d_4_k_cu_main6thrust24THRUST_300001_SM_1000_NS12placeholders2_3E
	.align		8
        /*0148*/ 	.dword	_ZN30_INTERNAL_15e80b7d_4_k_cu_main6thrust24THRUST_300001_SM_1000_NS12placeholders2_4E
	.align		8
        /*0150*/ 	.dword	_ZN30_INTERNAL_15e80b7d_4_k_cu_main6thrust24THRUST_300001_SM_1000_NS12placeholders2_5E
	.align		8
        /*0158*/ 	.dword	_ZN30_INTERNAL_15e80b7d_4_k_cu_main6thrust24THRUST_300001_SM_1000_NS12placeholders2_6E
	.align		8
        /*0160*/ 	.dword	_ZN30_INTERNAL_15e80b7d_4_k_cu_main6thrust24THRUST_300001_SM_1000_NS12placeholders2_7E
	.align		8
        /*0168*/ 	.dword	_ZN30_INTERNAL_15e80b7d_4_k_cu_main6thrust24THRUST_300001_SM_1000_NS12placeholders2_8E
	.align		8
        /*0170*/ 	.dword	_ZN30_INTERNAL_15e80b7d_4_k_cu_main6thrust24THRUST_300001_SM_1000_NS12placeholders2_9E
	.align		8
        /*0178*/ 	.dword	_ZN30_INTERNAL_15e80b7d_4_k_cu_main6thrust24THRUST_300001_SM_1000_NS12placeholders3_10E
	.align		8
        /*0180*/ 	.dword	$str
	.align		8
        /*0188*/ 	.dword	$str$1
	.align		8
        /*0190*/ 	.dword	$str$2


//--------------------- .nv.constant3             --------------------------
	.section	.nv.constant3,"a",@progbits
	.align	8
.nv.constant3:
	.type		__cr_lgamma_table,@object
	.size		__cr_lgamma_table,(.L_8 - __cr_lgamma_table)
__cr_lgamma_table:
        /*0000*/ 	.byte	0x00, 0x00, 0x00, 0x00, 0x00, 0x00, 0x00, 0x00, 0x00, 0x00, 0x00, 0x00, 0x00, 0x00, 0x00, 0x00
        /*0010*/ 	.byte	0xef, 0x39, 0xfa, 0xfe, 0x42, 0x2e, 0xe6, 0x3f, 0x02, 0x20, 0x2a, 0xfa, 0x0b, 0xab, 0xfc, 0x3f
        /*0020*/ 	.byte	0xf9, 0x2c, 0x92, 0x7c, 0xa7, 0x6c, 0x09, 0x40, 0xc9, 0x79, 0x44, 0x3c, 0x64, 0x26, 0x13, 0x40
        /*0030*/ 	.byte	0xca, 0x01, 0xcf, 0x3a, 0x27, 0x51, 0x1a, 0x40, 0x30, 0xcc, 0x2d, 0xf3, 0xe1, 0x0c, 0x21, 0x40
        /*0040*/ 	.byte	0x0d, 0xb7, 0xfc, 0x82, 0x8e, 0x35, 0x25, 0x40
.L_8:


//--------------------- .text._ZN3cub18CUB_300001_SM_10006detail8for_each13static_kernelINS2_12policy_hub_t12policy_500_tElNS2_12op_wrapper_tIl13curand_printfIyEN6thrust24THRUST_300001_SM_1000_NS17counting_iteratorIiNSA_11use_defaultESC_SC_EEEEEEvT0_T1_ --------------------------
	.section	.text._ZN3cub18CUB_300001_SM_10006detail8for_each13static_kernelINS2_12policy_hub_t12policy_500_tElNS2_12op_wrapper_tIl13curand_printfIyEN6thrust24THRUST_300001_SM_1000_NS17counting_iteratorIiNSA_11use_defaultESC_SC_EEEEEEvT0_T1_,"ax",@progbits
	.align	128
        .global         _ZN3cub18CUB_300001_SM_10006detail8for_each13static_kernelINS2_12policy_hub_t12policy_500_tElNS2_12op_wrapper_tIl13curand_printfIyEN6thrust24THRUST_300001_SM_1000_NS17counting_iteratorIiNSA_11use_defaultESC_SC_EEEEEEvT0_T1_
        .type           _ZN3cub18CUB_300001_SM_10006detail8for_each13static_kernelINS2_12policy_hub_t12policy_500_tElNS2_12op_wrapper_tIl13curand_printfIyEN6thrust24THRUST_300001_SM_1000_NS17counting_iteratorIiNSA_11use_defaultESC_SC_EEEEEEvT0_T1_,@function
        .size           _ZN3cub18CUB_300001_SM_10006detail8for_each13static_kernelINS2_12policy_hub_t12policy_500_tElNS2_12op_wrapper_tIl13curand_printfIyEN6thrust24THRUST_300001_SM_1000_NS17counting_iteratorIiNSA_11use_defaultESC_SC_EEEEEEvT0_T1_,(.L_x_358 - _ZN3cub18CUB_300001_SM_10006detail8for_each13static_kernelINS2_12policy_hub_t12policy_500_tElNS2_12op_wrapper_tIl13curand_printfIyEN6thrust24THRUST_300001_SM_1000_NS17counting_iteratorIiNSA_11use_defaultESC_SC_EEEEEEvT0_T1_)
        .other          _ZN3cub18CUB_300001_SM_10006detail8for_each13static_kernelINS2_12policy_hub_t12policy_500_tElNS2_12op_wrapper_tIl13curand_printfIyEN6thrust24THRUST_300001_SM_1000_NS17counting_iteratorIiNSA_11use_defaultESC_SC_EEEEEEvT0_T1_,@"STO_CUDA_ENTRY STV_DEFAULT"
_ZN3cub18CUB_300001_SM_10006detail8for_each13static_kernelINS2_12policy_hub_t12policy_500_tElNS2_12op_wrapper_tIl13curand_printfIyEN6thrust24THRUST_300001_SM_1000_NS17counting_iteratorIiNSA_11use_defaultESC_SC_EEEEEEvT0_T1_:
.text._ZN3cub18CUB_300001_SM_10006detail8for_each13static_kernelINS2_12policy_hub_t12policy_500_tElNS2_12op_wrapper_tIl13curand_printfIyEN6thrust24THRUST_300001_SM_1000_NS17counting_iteratorIiNSA_11use_defaultESC_SC_EEEEEEvT0_T1_:
[----:B------:R-:W0:Y:S08]  /*0000*/  LDC R1, c[0x0][0x37c] ;  /* 0x0000df00ff017b82 */ /* 0x000e300000000800 */
[----:B------:R-:W1:Y:S01]  /*0010*/  S2UR UR42, SR_CTAID.X ;  /* 0x00000000002a79c3 */ /* 0x000e620000002500 */
[----:B------:R-:W2:Y:S01]  /*0020*/  LDCU.64 UR4, c[0x0][0x380] ;  /* 0x00007000ff0477ac */ /* 0x000ea20008000a00 */
[----:B0-----:R-:W-:Y:S01]  /*0030*/  VIADD R1, R1, 0xffffffb8 ;  /* 0xffffffb801017836 */ /* 0x001fe20000000000 */
[----:B------:R-:W0:Y:S04]  /*0040*/  LDCU UR38, c[0x0][0x2f8] ;  /* 0x00005f00ff2677ac */ /* 0x000e280008000800 */
[C---:B------:R-:W-:Y:S01]  /*0050*/  R2UR UR6, R1.reuse ;  /* 0x00000000010672ca */ /* 0x040fe200000e0000 */
[----:B------:R-:W3:Y:S01]  /*0060*/  LDCU.64 UR8, c[0x0][0x398] ;  /* 0x00007300ff0877ac */ /* 0x000ee20008000a00 */
[----:B------:R-:W-:Y:S01]  /*0070*/  R2UR UR40, R1 ;  /* 0x00000000012872ca */ /* 0x000fe200000e0000 */
[----:B------:R-:W4:Y:S01]  /*0080*/  LDCU UR39, c[0x0][0x2fc] ;  /* 0x00005f80ff2777ac */ /* 0x000f220008000800 */
[----:B------:R-:W4:Y:S09]  /*0090*/  LDCU.64 UR36, c[0x0][0x358] ;  /* 0x00006b00ff2477ac */ /* 0x000f320008000a00 */
[----:B0-----:R-:W-:-:S02]  /*00a0*/  UIADD3 UR38, UP1, UPT, UR6, UR38, URZ ;  /* 0x0000002606267290 */ /* 0x001fc4000ff3e0ff */
[----:B-1----:R-:W-:Y:S01]  /*00b0*/  UIMAD.WIDE.U32 UR42, UR42, 0x200, URZ ;  /* 0x000002002a2a78a5 */ /* 0x002fe2000f8e00ff */
[----:B---3--:R-:W-:-:S03]  /*00c0*/  IMAD.U32 R30, RZ, RZ, UR8 ;  /* 0x00000008ff1e7e24 */ /* 0x008fc6000f8e00ff */
[----:B--2---:R-:W-:Y:S01]  /*00d0*/  UIADD3 UR41, UP0, UPT, -UR42, UR4, URZ ;  /* 0x000000042a297290 */ /* 0x004fe2000ff1e1ff */
[----:B------:R-:W-:Y:S01]  /*00e0*/  IMAD.U32 R29, RZ, RZ, UR9 ;  /* 0x00000009ff1d7e24 */ /* 0x000fe2000f8e00ff */
[----:B----4-:R-:W-:Y:S02]  /*00f0*/  UIADD3.X UR39, UPT, UPT, URZ, UR39, URZ, UP1, !UPT ;  /* 0x00000027ff277290 */ /* 0x010fe40008ffe4ff */
[----:B------:R-:W-:Y:S02]  /*0100*/  UIADD3.X UR4, UPT, UPT, ~UR43, UR5, URZ, UP0, !UPT ;  /* 0x000000052b047290 */ /* 0x000fe400087fe5ff */
[----:B------:R-:W-:-:S04]  /*0110*/  UISETP.GE.U32.AND UP0, UPT, UR41, 0x200, UPT ;  /* 0x000002002900788c */ /* 0x000fc8000bf06070 */
[----:B------:R-:W-:-:S09]  /*0120*/  UISETP.GE.AND.EX UP0, UPT, UR4, URZ, UPT, UP0 ;  /* 0x000000ff0400728c */ /* 0x000fd2000bf06300 */
[----:B------:R-:W-:Y:S05]  /*0130*/  BRA.U !UP0, `(.L_x_0) ;  /* 0x000000c908687547 */ /* 0x000fea000b800000 */
[----:B------:R-:W0:Y:S01]  /*0140*/  LDCU.64 UR4, c[0x0][0x390] ;  /* 0x00007200ff0477ac */ /* 0x000e220008000a00 */
[----:B------:R-:W1:Y:S01]  /*0150*/  S2R R2, SR_TID.X ;  /* 0x0000000000027919 */ /* 0x000e620000002100 */
[----:B------:R-:W1:Y:S01]  /*0160*/  LDC R3, c[0x0][0x388] ;  /* 0x0000e200ff037b82 */ /* 0x000e620000000800 */
[----:B------:R-:W-:Y:S01]  /*0170*/  BSSY.RECONVERGENT B0, `(.L_x_1) ;  /* 0x0000276000007945 */ /* 0x000fe20003800200 */
[----:B0-----:R-:W-:Y:S02]  /*0180*/  ULOP3.LUT UR4, UR4, 0xaad26b49, URZ, 0x3c, !UPT ;  /* 0xaad26b4904047892 */ /* 0x001fe4000f8e3cff */
[----:B------:R-:W-:Y:S02]  /*0190*/  ULOP3.LUT UR5, UR5, 0xf7dcefdd, URZ, 0x3c, !UPT ;  /* 0xf7dcefdd05057892 */ /* 0x000fe4000f8e3cff */
[----:B------:R-:W-:Y:S02]  /*01a0*/  UIMAD UR4, UR4, 0x4182bed5, URZ ;  /* 0x4182bed5040478a4 */ /* 0x000fe4000f8e02ff */
[----:B------:R-:W-:-:S02]  /*01b0*/  UIMAD UR5, UR5, -0x658354e5, URZ ;  /* 0x9a7cab1b050578a4 */ /* 0x000fc4000f8e02ff */
[----:B------:R-:W-:Y:S02]  /*01c0*/  UIADD3 UR6, UPT, UPT, UR4, 0x75bcd15, URZ ;  /* 0x075bcd1504067890 */ /* 0x000fe4000fffe0ff */
[----:B------:R-:W-:Y:S02]  /*01d0*/  UIADD3 UR41, UPT, UPT, UR4, 0x64f0c9, UR5 ;  /* 0x0064f0c904297890 */ /* 0x000fe4000fffe005 */
[----:B------:R-:W-:Y:S02]  /*01e0*/  ULOP3.LUT UR7, UR4, 0x159a55e5, URZ, 0x3c, !UPT ;  /* 0x159a55e504077892 */ /* 0x000fe4000f8e3cff */
[----:B------:R-:W-:Y:S01]  /*01f0*/  UIADD3 UR8, UPT, UPT, UR5, 0x1f123bb5, URZ ;  /* 0x1f123bb505087890 */ /* 0x000fe2000fffe0ff */
[----:B------:R-:W-:Y:S01]  /*0200*/  IMAD.U32 R9, RZ, RZ, UR6 ;  /* 0x00000006ff097e24 */ /* 0x000fe2000f8e00ff */
[----:B------:R-:W-:Y:S01]  /*0210*/  UIADD3 UR4, UPT, UPT, UR4, 0x583f19, URZ ;  /* 0x00583f1904047890 */ /* 0x000fe2000fffe0ff */
[----:B------:R-:W-:Y:S01]  /*0220*/  IMAD.U32 R8, RZ, RZ, UR41 ;  /* 0x00000029ff087e24 */ /* 0x000fe2000f8e00ff */
[----:B------:R-:W-:Y:S01]  /*0230*/  ULOP3.LUT UR5, UR5, 0x5491333, URZ, 0x3c, !UPT ;  /* 0x0549133305057892 */ /* 0x000fe2000f8e3cff */
[----:B------:R-:W-:Y:S01]  /*0240*/  IMAD.U32 R4, RZ, RZ, UR7 ;  /* 0x00000007ff047e24 */ /* 0x000fe2000f8e00ff */
[----:B-1----:R-:W-:Y:S01]  /*0250*/  IADD3 R2, PT, PT, R2, UR42, R3 ;  /* 0x0000002a02027c10 */ /* 0x002fe2000fffe003 */
[----:B------:R-:W-:Y:S01]  /*0260*/  IMAD.U32 R5, RZ, RZ, UR8 ;  /* 0x00000008ff057e24 */ /* 0x000fe2000f8e00ff */
[----:B------:R0:W-:Y:S01]  /*0270*/  STL.64 [R1], R8 ;  /* 0x0000000801007387 */ /* 0x0001e20000100a00 */
[----:B------:R-:W-:Y:S01]  /*0280*/  IMAD.U32 R7, RZ, RZ, UR4 ;  /* 0x00000004ff077e24 */ /* 0x000fe2000f8e00ff */
[----:B------:R-:W-:Y:S01]  /*0290*/  ISETP.NE.AND P0, PT, R2, RZ, PT ;  /* 0x000000ff0200720c */ /* 0x000fe20003f05270 */
[----:B------:R-:W-:Y:S01]  /*02a0*/  IMAD.U32 R6, RZ, RZ, UR5 ;  /* 0x00000005ff067e24 */ /* 0x000fe2000f8e00ff */
[----:B------:R0:W-:Y:S01]  /*02b0*/  STL.64 [R1+0x8], R4 ;  /* 0x0000080401007387 */ /* 0x0001e20000100a00 */
[----:B------:R-:W-:-:S02]  /*02c0*/  IMAD.U32 R28, RZ, RZ, UR6 ;  /* 0x00000006ff1c7e24 */ /* 0x000fc4000f8e00ff */
[----:B------:R-:W-:Y:S01]  /*02d0*/  IMAD.U32 R27, RZ, RZ, UR6 ;  /* 0x00000006ff1b7e24 */ /* 0x000fe2000f8e00ff */
[----:B------:R0:W-:Y:S01]  /*02e0*/  STL.64 [R1+0x10], R6 ;  /* 0x0000100601007387 */ /* 0x0001e20000100a00 */
[----:B------:R-:W-:Y:S02]  /*02f0*/  IMAD.U32 R16, RZ, RZ, UR7 ;  /* 0x00000007ff107e24 */ /* 0x000fe4000f8e00ff */
[----:B------:R-:W-:Y:S02]  /*0300*/  IMAD.U32 R17, RZ, RZ, UR8 ;  /* 0x00000008ff117e24 */ /* 0x000fe4000f8e00ff */
[----:B------:R-:W-:Y:S02]  /*0310*/  IMAD.U32 R18, RZ, RZ, UR5 ;  /* 0x00000005ff127e24 */ /* 0x000fe4000f8e00ff */
[----:B------:R-:W-:Y:S02]  /*0320*/  IMAD.U32 R19, RZ, RZ, UR4 ;  /* 0x00000004ff137e24 */ /* 0x000fe4000f8e00ff */
[----:B------:R-:W-:-:S02]  /*0330*/  IMAD.U32 R23, RZ, RZ, UR4 ;  /* 0x00000004ff177e24 */ /* 0x000fc4000f8e00ff */
[----:B------:R-:W-:Y:S02]  /*0340*/  IMAD.U32 R22, RZ, RZ, UR5 ;  /* 0x00000005ff167e24 */ /* 0x000fe4000f8e00ff */
[----:B------:R-:W-:Y:S02]  /*0350*/  IMAD.U32 R25, RZ, RZ, UR8 ;  /* 0x00000008ff197e24 */ /* 0x000fe4000f8e00ff */
[----:B------:R-:W-:Y:S01]  /*0360*/  IMAD.U32 R24, RZ, RZ, UR7 ;  /* 0x00000007ff187e24 */ /* 0x000fe2000f8e00ff */
[----:B0-----:R-:W-:Y:S06]  /*0370*/  @!P0 BRA `(.L_x_2) ;  /* 0x0000002400548947 */ /* 0x001fec0003800000 */
[----:B------:R-:W-:Y:S02]  /*0380*/  IMAD.MOV.U32 R0, RZ, RZ, R2 ;  /* 0x000000ffff007224 */ /* 0x000fe400078e0002 */
[----:B------:R-:W-:Y:S02]  /*0390*/  IMAD.MOV.U32 R3, RZ, RZ, RZ ;  /* 0x000000ffff037224 */ /* 0x000fe400078e00ff */
[----:B------:R-:W-:Y:S02]  /*03a0*/  IMAD.MOV.U32 R6, RZ, RZ, RZ ;  /* 0x000000ffff067224 */ /* 0x000fe400078e00ff */
[----:B------:R-:W-:Y:S02]  /*03b0*/  IMAD.MOV.U32 R28, RZ, RZ, R27 ;  /* 0x000000ffff1c7224 */ /* 0x000fe400078e001b */
[----:B------:R-:W-:Y:S02]  /*03c0*/  IMAD.MOV.U32 R23, RZ, RZ, R19 ;  /* 0x000000ffff177224 */ /* 0x000fe400078e0013 */
[----:B------:R-:W-:-:S02]  /*03d0*/  IMAD.MOV.U32 R22, RZ, RZ, R18 ;  /* 0x000000ffff167224 */ /* 0x000fc400078e0012 */
[----:B------:R-:W-:Y:S02]  /*03e0*/  IMAD.MOV.U32 R25, RZ, RZ, R17 ;  /* 0x000000ffff197224 */ /* 0x000fe400078e0011 */
[----:B------:R-:W-:-:S07]  /*03f0*/  IMAD.MOV.U32 R24, RZ, RZ, R16 ;  /* 0x000000ffff187224 */ /* 0x000fce00078e0010 */
.L_x_11:
[----:B------:R-:W-:Y:S01]  /*0400*/  LOP3.LUT R14, R0, 0x3, RZ, 0xc0, !PT ;  /* 0x00000003000e7812 */ /* 0x000fe200078ec0ff */
[----:B------:R-:W-:Y:S03]  /*0410*/  BSSY.RECONVERGENT B1, `(.L_x_3) ;  /* 0x0000245000017945 */ /* 0x000fe60003800200 */
[----:B------:R-:W-:-:S04]  /*0420*/  ISETP.NE.U32.AND P0, PT, R14, RZ, PT ;  /* 0x000000ff0e00720c */ /* 0x000fc80003f05070 */
[----:B------:R-:W-:-:S13]  /*0430*/  ISETP.NE.AND.EX P0, PT, RZ, RZ, PT, P0 ;  /* 0x000000ffff00720c */ /* 0x000fda0003f05300 */
[----:B012---:R-:W-:Y:S05]  /*0440*/  @!P0 BRA `(.L_x_4) ;  /* 0x0000002400048947 */ /* 0x007fea0003800000 */
[----:B------:R-:W0:Y:S01]  /*0450*/  LDC.64 R4, c[0x4][0x8] ;  /* 0x01000200ff047b82 */ /* 0x000e220000000a00 */
[----:B------:R-:W-:Y:S01]  /*0460*/  IMAD.MOV.U32 R28, RZ, RZ, RZ ;  /* 0x000000ffff1c7224 */ /* 0x000fe200078e00ff */
[----:B------:R-:W-:Y:S01]  /*0470*/  CS2R R22, SRZ ;  /* 0x0000000000167805 */ /* 0x000fe2000001ff00 */
[----:B------:R-:W-:Y:S01]  /*0480*/  IMAD.MOV.U32 R20, RZ, RZ, RZ ;  /* 0x000000ffff147224 */ /* 0x000fe200078e00ff */
[----:B------:R-:W-:Y:S01]  /*0490*/  CS2R R24, SRZ ;  /* 0x0000000000187805 */ /* 0x000fe2000001ff00 */
[----:B0-----:R-:W-:-:S07]  /*04a0*/  IMAD.WIDE.U32 R4, R6, 0xc80, R4 ;  /* 0x00000c8006047825 */ /* 0x001fce00078e0004 */
.L_x_6:
[----:B------:R-:W-:-:S06]  /*04b0*/  LEA R7, R20, UR40, 0x2 ;  /* 0x0000002814077c11 */ /* 0x000fcc000f8e10ff */
[----:B------:R-:W5:Y:S01]  /*04c0*/  LDL R7, [R7+0x4] ;  /* 0x0000040007077983 */ /* 0x000f620000100800 */
[----:B------:R-:W-:Y:S01]  /*04d0*/  IMAD.SHL.U32 R10, R20, 0x20, RZ ;  /* 0x00000020140a7824 */ /* 0x000fe200078e00ff */
[----:B------:R-:W-:-:S06]  /*04e0*/  UMOV UR4, URZ ;  /* 0x000000ff00047c82 */ /* 0x000fcc0008000000 */
.L_x_5:
[----:B-----5:R-:W-:Y:S01]  /*04f0*/  SHF.R.U32.HI R21, RZ, UR4, R7 ;  /* 0x00000004ff157c19 */ /* 0x020fe20008011607 */
[----:B------:R-:W-:-:S03]  /*0500*/  VIADD R8, R10, UR4 ;  /* 0x000000040a087c36 */ /* 0x000fc60008000000 */
[----:B------:R-:W-:-:S04]  /*0510*/  LOP3.LUT R9, R21, 0x1, RZ, 0xc0, !PT ;  /* 0x0000000115097812 */ /* 0x000fc800078ec0ff */
[----:B------:R-:W-:Y:S01]  /*0520*/  ISETP.NE.U32.AND P0, PT, R9, 0x1, PT ;  /* 0x000000010900780c */ /* 0x000fe20003f05070 */
[----:B------:R-:W-:-:S04]  /*0530*/  IMAD R9, R8, 0x5, RZ ;  /* 0x0000000508097824 */ /* 0x000fc800078e02ff */
[----:B------:R-:W-:-:S08]  /*0540*/  IMAD.WIDE.U32 R8, R9, 0x4, R4 ;  /* 0x0000000409087825 */ /* 0x000fd000078e0004 */
[----:B------:R-:W2:Y:S04]  /*0550*/  @!P0 LDG.E R12, desc[UR36][R8.64+0x8] ;  /* 0x00000824080c8981 */ /* 0x000ea8000c1e1900 */
[----:B------:R-:W3:Y:S01]  /*0560*/  @!P0 LDG.E R11, desc[UR36][R8.64] ;  /* 0x00000024080b8981 */ /* 0x000ee2000c1e1900 */
[----:B------:R-:W-:-:S03]  /*0570*/  R2P PR, R21, 0x7e ;  /* 0x0000007e15007804 */ /* 0x000fc60000000000 */
[----:B------:R-:W4:Y:S04]  /*0580*/  @!P0 LDG.E R13, desc[UR36][R8.64+0x4] ;  /* 0x00000424080d8981 */ /* 0x000f28000c1e1900 */
[----:B------:R-:W4:Y:S06]  /*0590*/  @!P0 LDG.E R15, desc[UR36][R8.64+0xc] ;  /* 0x00000c24080f8981 */ /* 0x000f2c000c1e1900 */
[----:B------:R-:W4:Y:S04]  /*05a0*/  @P1 LDG.E R26, desc[UR36][R8.64+0x24] ;  /* 0x00002424081a1981 */ /* 0x000f28000c1e1900 */
[----:B------:R-:W4:Y:S04]  /*05b0*/  @P2 LDG.E R32, desc[UR36][R8.64+0x38] ;  /* 0x0000382408202981 */ /* 0x000f28000c1e1900 */
[----:B------:R-:W4:Y:S01]  /*05c0*/  @P3 LDG.E R34, desc[UR36][R8.64+0x4c] ;  /* 0x00004c2408223981 */ /* 0x000f22000c1e1900 */
[----:B--2---:R-:W-:-:S03]  /*05d0*/  @!P0 LOP3.LUT R25, R25, R12, RZ, 0x3c, !PT ;  /* 0x0000000c19198212 */ /* 0x004fc600078e3cff */
[----:B------:R-:W2:Y:S01]  /*05e0*/  @!P0 LDG.E R12, desc[UR36][R8.64+0x10] ;  /* 0x00001024080c8981 */ /* 0x000ea2000c1e1900 */
[----:B---3--:R-:W-:-:S03]  /*05f0*/  @!P0 LOP3.LUT R28, R28, R11, RZ, 0x3c, !PT ;  /* 0x0000000b1c1c8212 */ /* 0x008fc600078e3cff */
[----:B------:R-:W3:Y:S01]  /*0600*/  @P1 LDG.E R11, desc[UR36][R8.64+0x14] ;  /* 0x00001424080b1981 */ /* 0x000ee2000c1e1900 */
[----:B--2---:R-:W-:-:S03]  /*0610*/  @!P0 LOP3.LUT R23, R23, R12, RZ, 0x3c, !PT ;  /* 0x0000000c17178212 */ /* 0x004fc600078e3cff */
[----:B------:R-:W2:Y:S01]  /*0620*/  @P4 LDG.E R12, desc[UR36][R8.64+0x60] ;  /* 0x00006024080c4981 */ /* 0x000ea2000c1e1900 */
[----:B----4-:R-:W-:Y:S02]  /*0630*/  @P1 LOP3.LUT R23, R23, R26, RZ, 0x3c, !PT ;  /* 0x0000001a17171212 */ /* 0x010fe400078e3cff */
[----:B------:R-:W-:Y:S01]  /*0640*/  @!P0 LOP3.LUT R24, R24, R13, RZ, 0x3c, !PT ;  /* 0x0000000d18188212 */ /* 0x000fe200078e3cff */
[----:B------:R-:W4:Y:S01]  /*0650*/  @P5 LDG.E R26, desc[UR36][R8.64+0x74] ;  /* 0x00007424081a5981 */ /* 0x000f22000c1e1900 */
[----:B------:R-:W-:Y:S02]  /*0660*/  @P2 LOP3.LUT R23, R23, R32, RZ, 0x3c, !PT ;  /* 0x0000002017172212 */ /* 0x000fe400078e3cff */
[----:B---3--:R-:W-:Y:S01]  /*0670*/  @P1 LOP3.LUT R28, R28, R11, RZ, 0x3c, !PT ;  /* 0x0000000b1c1c1212 */ /* 0x008fe200078e3cff */
[----:B------:R-:W3:Y:S01]  /*0680*/  @P1 LDG.E R13, desc[UR36][R8.64+0x20] ;  /* 0x00002024080d1981 */ /* 0x000ee2000c1e1900 */
[----:B------:R-:W-:-:S03]  /*0690*/  @P3 LOP3.LUT R23, R23, R34, RZ, 0x3c, !PT ;  /* 0x0000002217173212 */ /* 0x000fc600078e3cff */
[----:B------:R-:W4:Y:S01]  /*06a0*/  @P1 LDG.E R11, desc[UR36][R8.64+0x18] ;  /* 0x00001824080b1981 */ /* 0x000f22000c1e1900 */
[----:B------:R-:W-:-:S03]  /*06b0*/  @!P0 LOP3.LUT R22, R22, R15, RZ, 0x3c, !PT ;  /* 0x0000000f16168212 */ /* 0x000fc600078e3cff */
[----:B------:R-:W4:Y:S04]  /*06c0*/  @P2 LDG.E R15, desc[UR36][R8.64+0x28] ;  /* 0x00002824080f2981 */ /* 0x000f28000c1e1900 */
[----:B------:R-:W4:Y:S01]  /*06d0*/  @P6 LDG.E R32, desc[UR36][R8.64+0x88] ;  /* 0x0000882408206981 */ /* 0x000f22000c1e1900 */
[----:B--2---:R-:W-:-:S03]  /*06e0*/  @P4 LOP3.LUT R23, R23, R12, RZ, 0x3c, !PT ;  /* 0x0000000c17174212 */ /* 0x004fc600078e3cff */
[----:B------:R-:W2:Y:S01]  /*06f0*/  @P1 LDG.E R12, desc[UR36][R8.64+0x1c] ;  /* 0x00001c24080c1981 */ /* 0x000ea2000c1e1900 */
[----:B---3--:R-:W-:-:S03]  /*0700*/  @P1 LOP3.LUT R22, R22, R13, RZ, 0x3c, !PT ;  /* 0x0000000d16161212 */ /* 0x008fc600078e3cff */
[----:B------:R-:W3:Y:S01]  /*0710*/  @P2 LDG.E R13, desc[UR36][R8.64+0x34] ;  /* 0x00003424080d2981 */ /* 0x000ee2000c1e1900 */
[----:B----4-:R-:W-:-:S03]  /*0720*/  @P1 LOP3.LUT R24, R24, R11, RZ, 0x3c, !PT ;  /* 0x0000000b18181212 */ /* 0x010fc600078e3cff */
[----:B------:R-:W4:Y:S01]  /*0730*/  @P2 LDG.E R11, desc[UR36][R8.64+0x2c] ;  /* 0x00002c24080b2981 */ /* 0x000f22000c1e1900 */
[----:B--2---:R-:W-:-:S03]  /*0740*/  @P1 LOP3.LUT R25, R25, R12, RZ, 0x3c, !PT ;  /* 0x0000000c19191212 */ /* 0x004fc600078e3cff */
[----:B------:R-:W2:Y:S01]  /*0750*/  @P2 LDG.E R12, desc[UR36][R8.64+0x30] ;  /* 0x00003024080c2981 */ /* 0x000ea2000c1e1900 */
[----:B------:R-:W-:-:S03]  /*0760*/  @P2 LOP3.LUT R28, R28, R15, RZ, 0x3c, !PT ;  /* 0x0000000f1c1c2212 */ /* 0x000fc600078e3cff */
        /* <DEDUP_REMOVED lines=31> */
[----:B------:R-:W-:Y:S02]  /*0960*/  LOP3.LUT P0, RZ, R21, 0x80, RZ, 0xc0, !PT ;  /* 0x0000008015ff7812 */ /* 0x000fe4000780c0ff */
[----:B------:R-:W-:Y:S02]  /*0970*/  @P5 LOP3.LUT R23, R23, R26, RZ, 0x3c, !PT ;  /* 0x0000001a17175212 */ /* 0x000fe400078e3cff */
[----:B------:R-:W-:Y:S02]  /*0980*/  @P6 LOP3.LUT R28, R28, R15, RZ, 0x3c, !PT ;  /* 0x0000000f1c1c6212 */ /* 0x000fe400078e3cff */
[----:B---3--:R-:W-:Y:S02]  /*0990*/  @P6 LOP3.LUT R22, R22, R13, RZ, 0x3c, !PT ;  /* 0x0000000d16166212 */ /* 0x008fe400078e3cff */
[----:B----4-:R-:W-:-:S05]  /*09a0*/  @P6 LOP3.LUT R24, R24, R11, RZ, 0x3c, !PT ;  /* 0x0000000b18186212 */ /* 0x010fca00078e3cff */
[----:B------:R-:W3:Y:S04]  /*09b0*/  @P0 LDG.E R15, desc[UR36][R8.64+0x8c] ;  /* 0x00008c24080f0981 */ /* 0x000ee8000c1e1900 */
[----:B------:R-:W4:Y:S04]  /*09c0*/  @P0 LDG.E R11, desc[UR36][R8.64+0x90] ;  /* 0x00009024080b0981 */ /* 0x000f28000c1e1900 */
[----:B------:R-:W4:Y:S04]  /*09d0*/  @P0 LDG.E R13, desc[UR36][R8.64+0x98] ;  /* 0x00009824080d0981 */ /* 0x000f28000c1e1900 */
[----:B------:R-:W4:Y:S01]  /*09e0*/  @P0 LDG.E R26, desc[UR36][R8.64+0x9c] ;  /* 0x00009c24081a0981 */ /* 0x000f22000c1e1900 */
[----:B--2---:R-:W-:-:S03]  /*09f0*/  @P6 LOP3.LUT R25, R25, R12, RZ, 0x3c, !PT ;  /* 0x0000000c19196212 */ /* 0x004fc600078e3cff */
[----:B------:R-:W2:Y:S01]  /*0a00*/  @P0 LDG.E R12, desc[UR36][R8.64+0x94] ;  /* 0x00009424080c0981 */ /* 0x000ea2000c1e1900 */
[----:B------:R-:W-:Y:S02]  /*0a10*/  @P6 LOP3.LUT R23, R23, R32, RZ, 0x3c, !PT ;  /* 0x0000002017176212 */ /* 0x000fe400078e3cff */
[----:B---3--:R-:W-:Y:S02]  /*0a20*/  @P0 LOP3.LUT R28, R28, R15, RZ, 0x3c, !PT ;  /* 0x0000000f1c1c0212 */ /* 0x008fe400078e3cff */
[----:B----4-:R-:W-:Y:S02]  /*0a30*/  @P0 LOP3.LUT R24, R24, R11, RZ, 0x3c, !PT ;  /* 0x0000000b18180212 */ /* 0x010fe400078e3cff */
[----:B------:R-:W-:Y:S02]  /*0a40*/  @P0 LOP3.LUT R22, R22, R13, RZ, 0x3c, !PT ;  /* 0x0000000d16160212 */ /* 0x000fe400078e3cff */
[----:B------:R-:W-:Y:S02]  /*0a50*/  @P0 LOP3.LUT R23, R23, R26, RZ, 0x3c, !PT ;  /* 0x0000001a17170212 */ /* 0x000fe400078e3cff */
[----:B--2---:R-:W-:-:S02]  /*0a60*/  @P0 LOP3.LUT R25, R25, R12, RZ, 0x3c, !PT ;  /* 0x0000000c19190212 */ /* 0x004fc400078e3cff */
[----:B------:R-:W-:-:S13]  /*0a70*/  R2P PR, R21.B1, 0x7f ;  /* 0x0000007f15007804 */ /* 0x000fda0000001000 */
[----:B------:R-:W2:Y:S04]  /*0a80*/  @P0 LDG.E R12, desc[UR36][R8.64+0xb0] ;  /* 0x0000b024080c0981 */ /* 0x000ea8000c1e1900 */
[----:B------:R-:W3:Y:S04]  /*0a90*/  @P0 LDG.E R11, desc[UR36][R8.64+0xa0] ;  /* 0x0000a024080b0981 */ /* 0x000ee8000c1e1900 */
[----:B------:R-:W4:Y:S04]  /*0aa0*/  @P0 LDG.E R13, desc[UR36][R8.64+0xa4] ;  /* 0x0000a424080d0981 */ /* 0x000f28000c1e1900 */
[----:B------:R-:W4:Y:S01]  /*0ab0*/  @P0 LDG.E R15, desc[UR36][R8.64+0xac] ;  /* 0x0000ac24080f0981 */ /* 0x000f22000c1e1900 */
[----:B--2---:R-:W-:-:S03]  /*0ac0*/  @P0 LOP3.LUT R23, R23, R12, RZ, 0x3c, !PT ;  /* 0x0000000c17170212 */ /* 0x004fc600078e3cff */
[----:B------:R-:W2:Y:S02]  /*0ad0*/  @P0 LDG.E R12, desc[UR36][R8.64+0xa8] ;  /* 0x0000a824080c0981 */ /* 0x000ea4000c1e1900 */
[----:B--2---:R-:W-:Y:S02]  /*0ae0*/  @P0 LOP3.LUT R25, R25, R12, RZ, 0x3c, !PT ;  /* 0x0000000c19190212 */ /* 0x004fe400078e3cff */
[----:B------:R-:W2:Y:S02]  /*0af0*/  @P1 LDG.E R12, desc[UR36][R8.64+0xc4] ;  /* 0x0000c424080c1981 */ /* 0x000ea4000c1e1900 */
[----:B--2---:R-:W-:Y:S02]  /*0b00*/  @P1 LOP3.LUT R23, R23, R12, RZ, 0x3c, !PT ;  /* 0x0000000c17171212 */ /* 0x004fe400078e3cff */
[----:B------:R-:W2:Y:S02]  /*0b10*/  @P2 LDG.E R12, desc[UR36][R8.64+0xd8] ;  /* 0x0000d824080c2981 */ /* 0x000ea4000c1e1900 */
[----:B--2---:R-:W-:-:S02]  /*0b20*/  @P2 LOP3.LUT R23, R23, R12, RZ, 0x3c, !PT ;  /* 0x0000000c17172212 */ /* 0x004fc400078e3cff */
[----:B------:R-:W2:Y:S02]  /*0b30*/  @P3 LDG.E R12, desc[UR36][R8.64+0xec] ;  /* 0x0000ec24080c3981 */ /* 0x000ea4000c1e1900 */
[----:B--2---:R-:W-:Y:S02]  /*0b40*/  @P3 LOP3.LUT R23, R23, R12, RZ, 0x3c, !PT ;  /* 0x0000000c17173212 */ /* 0x004fe400078e3cff */
[----:B------:R-:W2:Y:S02]  /*0b50*/  @P4 LDG.E R12, desc[UR36][R8.64+0x100] ;  /* 0x00010024080c4981 */ /* 0x000ea4000c1e1900 */
[----:B--2---:R-:W-:Y:S02]  /*0b60*/  @P4 LOP3.LUT R23, R23, R12, RZ, 0x3c, !PT ;  /* 0x0000000c17174212 */ /* 0x004fe400078e3cff */
[----:B------:R-:W2:Y:S01]  /*0b70*/  @P5 LDG.E R12, desc[UR36][R8.64+0x114] ;  /* 0x00011424080c5981 */ /* 0x000ea2000c1e1900 */
[----:B---3--:R-:W-:-:S03]  /*0b80*/  @P0 LOP3.LUT R28, R28, R11, RZ, 0x3c, !PT ;  /* 0x0000000b1c1c0212 */ /* 0x008fc600078e3cff */
[----:B------:R-:W3:Y:S01]  /*0b90*/  @P1 LDG.E R11, desc[UR36][R8.64+0xb4] ;  /* 0x0000b424080b1981 */ /* 0x000ee2000c1e1900 */
[----:B--2---:R-:W-:-:S03]  /*0ba0*/  @P5 LOP3.LUT R23, R23, R12, RZ, 0x3c, !PT ;  /* 0x0000000c17175212 */ /* 0x004fc600078e3cff */
[----:B------:R-:W2:Y:S01]  /*0bb0*/  @P6 LDG.E R12, desc[UR36][R8.64+0x128] ;  /* 0x00012824080c6981 */ /* 0x000ea2000c1e1900 */
[----:B----4-:R-:W-:Y:S02]  /*0bc0*/  @P0 LOP3.LUT R24, R24, R13, RZ, 0x3c, !PT ;  /* 0x0000000d18180212 */ /* 0x010fe400078e3cff */
[----:B---3--:R-:W-:Y:S01]  /*0bd0*/  @P1 LOP3.LUT R28, R28, R11, RZ, 0x3c, !PT ;  /* 0x0000000b1c1c1212 */ /* 0x008fe200078e3cff */
[----:B------:R-:W3:Y:S04]  /*0be0*/  @P1 LDG.E R13, desc[UR36][R8.64+0xb8] ;  /* 0x0000b824080d1981 */ /* 0x000ee8000c1e1900 */
[----:B------:R-:W4:Y:S01]  /*0bf0*/  @P1 LDG.E R11, desc[UR36][R8.64+0xc0] ;  /* 0x0000c024080b1981 */ /* 0x000f22000c1e1900 */
[----:B--2---:R-:W-:-:S03]  /*0c00*/  @P6 LOP3.LUT R23, R23, R12, RZ, 0x3c, !PT ;  /* 0x0000000c17176212 */ /* 0x004fc600078e3cff */
[----:B------:R-:W2:Y:S01]  /*0c10*/  @P1 LDG.E R12, desc[UR36][R8.64+0xbc] ;  /* 0x0000bc24080c1981 */ /* 0x000ea2000c1e1900 */
[----:B------:R-:W-:Y:S02]  /*0c20*/  @P0 LOP3.LUT R22, R22, R15, RZ, 0x3c, !PT ;  /* 0x0000000f16160212 */ /* 0x000fe400078e3cff */
[----:B---3--:R-:W-:Y:S01]  /*0c30*/  @P1 LOP3.LUT R24, R24, R13, RZ, 0x3c, !PT ;  /* 0x0000000d18181212 */ /* 0x008fe200078e3cff */
[----:B------:R-:W3:Y:S01]  /*0c40*/  @P2 LDG.E R15, desc[UR36][R8.64+0xcc] ;  /* 0x0000cc24080f2981 */ /* 0x000ee2000c1e1900 */
[----:B----4-:R-:W-:-:S03]  /*0c50*/  @P1 LOP3.LUT R22, R22, R11, RZ, 0x3c, !PT ;  /* 0x0000000b16161212 */ /* 0x010fc600078e3cff */
        /* <DEDUP_REMOVED lines=8> */
[----:B------:R-:W-:-:S03]  /*0ce0*/  @P2 LOP3.LUT R22, R22, R11, RZ, 0x3c, !PT ;  /* 0x0000000b16162212 */ /* 0x000fc600078e3cff */
        /* <DEDUP_REMOVED lines=27> */
[----:B------:R-:W-:Y:S02]  /*0ea0*/  LOP3.LUT P0, RZ, R21, 0x8000, RZ, 0xc0, !PT ;  /* 0x0000800015ff7812 */ /* 0x000fe4000780c0ff */
[----:B---3--:R-:W-:Y:S02]  /*0eb0*/  @P6 LOP3.LUT R24, R24, R15, RZ, 0x3c, !PT ;  /* 0x0000000f18186212 */ /* 0x008fe400078e3cff */
[----:B----4-:R-:W-:Y:S02]  /*0ec0*/  @P6 LOP3.LUT R28, R28, R13, RZ, 0x3c, !PT ;  /* 0x0000000d1c1c6212 */ /* 0x010fe400078e3cff */
[----:B------:R-:W-:-:S07]  /*0ed0*/  @P6 LOP3.LUT R22, R22, R11, RZ, 0x3c, !PT ;  /* 0x0000000b16166212 */ /* 0x000fce00078e3cff */
[----:B------:R-:W3:Y:S04]  /*0ee0*/  @P0 LDG.E R13, desc[UR36][R8.64+0x12c] ;  /* 0x00012c24080d0981 */ /* 0x000ee8000c1e1900 */
[----:B------:R-:W4:Y:S04]  /*0ef0*/  @P0 LDG.E R15, desc[UR36][R8.64+0x130] ;  /* 0x00013024080f0981 */ /* 0x000f28000c1e1900 */
[----:B------:R-:W4:Y:S04]  /*0f00*/  @P0 LDG.E R26, desc[UR36][R8.64+0x13c] ;  /* 0x00013c24081a0981 */ /* 0x000f28000c1e1900 */
[----:B------:R-:W4:Y:S01]  /*0f10*/  @P0 LDG.E R11, desc[UR36][R8.64+0x138] ;  /* 0x00013824080b0981 */ /* 0x000f22000c1e1900 */
[----:B--2---:R-:W-:-:S03]  /*0f20*/  @P6 LOP3.LUT R25, R25, R12, RZ, 0x3c, !PT ;  /* 0x0000000c19196212 */ /* 0x004fc600078e3cff */
[----:B------:R-:W2:Y:S01]  /*0f30*/  @P0 LDG.E R12, desc[UR36][R8.64+0x134] ;  /* 0x00013424080c0981 */ /* 0x000ea2000c1e1900 */
[----:B------:R-:W-:-:S04]  /*0f40*/  UIADD3 UR4, UPT, UPT, UR4, 0x10, URZ ;  /* 0x0000001004047890 */ /* 0x000fc8000fffe0ff */
[----:B------:R-:W-:Y:S01]  /*0f50*/  UISETP.NE.AND UP0, UPT, UR4, 0x20, UPT ;  /* 0x000000200400788c */ /* 0x000fe2000bf05270 */
[----:B---3--:R-:W-:Y:S02]  /*0f60*/  @P0 LOP3.LUT R28, R28, R13, RZ, 0x3c, !PT ;  /* 0x0000000d1c1c0212 */ /* 0x008fe400078e3cff */
[----:B----4-:R-:W-:Y:S02]  /*0f70*/  @P0 LOP3.LUT R24, R24, R15, RZ, 0x3c, !PT ;  /* 0x0000000f18180212 */ /* 0x010fe400078e3cff */
[----:B------:R-:W-:Y:S02]  /*0f80*/  @P0 LOP3.LUT R23, R23, R26, RZ, 0x3c, !PT ;  /* 0x0000001a17170212 */ /* 0x000fe400078e3cff */
[----:B------:R-:W-:Y:S02]  /*0f90*/  @P0 LOP3.LUT R22, R22, R11, RZ, 0x3c, !PT ;  /* 0x0000000b16160212 */ /* 0x000fe400078e3cff */
[----:B--2---:R-:W-:Y:S01]  /*0fa0*/  @P0 LOP3.LUT R25, R25, R12, RZ, 0x3c, !PT ;  /* 0x0000000c19190212 */ /* 0x004fe200078e3cff */
[----:B------:R-:W-:Y:S06]  /*0fb0*/  BRA.U UP0, `(.L_x_5) ;  /* 0xfffffff5004c7547 */ /* 0x000fec000b83ffff */
[----:B------:R-:W-:-:S05]  /*0fc0*/  VIADD R20, R20, 0x1 ;  /* 0x0000000114147836 */ /* 0x000fca0000000000 */
[----:B------:R-:W-:-:S13]  /*0fd0*/  ISETP.NE.AND P0, PT, R20, 0x5, PT ;  /* 0x000000051400780c */ /* 0x000fda0003f05270 */
[----:B------:R-:W-:Y:S05]  /*0fe0*/  @P0 BRA `(.L_x_6) ;  /* 0xfffffff400300947 */ /* 0x000fea000383ffff */
[----:B------:R0:W-:Y:S01]  /*0ff0*/  STL [R1+0x4], R28 ;  /* 0x0000041c01007387 */ /* 0x0001e20000100800 */
[----:B------:R-:W-:-:S03]  /*1000*/  ISETP.NE.U32.AND P0, PT, R14, 0x1, PT ;  /* 0x000000010e00780c */ /* 0x000fc60003f05070 */
[----:B------:R0:W-:Y:S01]  /*1010*/  STL.64 [R1+0x8], R24 ;  /* 0x0000081801007387 */ /* 0x0001e20000100a00 */
[----:B------:R-:W-:-:S03]  /*1020*/  ISETP.NE.AND.EX P0, PT, RZ, RZ, PT, P0 ;  /* 0x000000ffff00720c */ /* 0x000fc60003f05300 */
[----:B------:R0:W-:Y:S10]  /*1030*/  STL.64 [R1+0x10], R22 ;  /* 0x0000101601007387 */ /* 0x0001f40000100a00 */
[----:B------:R-:W-:Y:S05]  /*1040*/  @!P0 BRA `(.L_x_4) ;  /* 0x0000001800048947 */ /* 0x000fea0003800000 */
[----:B------:R-:W-:Y:S01]  /*1050*/  UMOV UR4, URZ ;  /* 0x000000ff00047c82 */ /* 0x000fe20008000000 */
[----:B------:R-:W-:Y:S01]  /*1060*/  UMOV UR5, URZ ;  /* 0x000000ff00057c82 */ /* 0x000fe20008000000 */
[----:B0-----:R-:W-:Y:S02]  /*1070*/  IMAD.MOV.U32 R28, RZ, RZ, RZ ;  /* 0x000000ffff1c7224 */ /* 0x001fe400078e00ff */
[----:B------:R-:W-:Y:S02]  /*1080*/  IMAD.MOV.U32 R21, RZ, RZ, RZ ;  /* 0x000000ffff157224 */ /* 0x000fe400078e00ff */
[----:B------:R-:W-:Y:S02]  /*1090*/  IMAD.U32 R23, RZ, RZ, UR4 ;  /* 0x00000004ff177e24 */ /* 0x000fe4000f8e00ff */
[----:B------:R-:W-:Y:S02]  /*10a0*/  IMAD.U32 R22, RZ, RZ, UR5 ;  /* 0x00000005ff167e24 */ /* 0x000fe4000f8e00ff */
[----:B------:R-:W-:-:S02]  /*10b0*/  IMAD.U32 R25, RZ, RZ, UR4 ;  /* 0x00000004ff197e24 */ /* 0x000fc4000f8e00ff */
[----:B------:R-:W-:-:S07]  /*10c0*/  IMAD.U32 R24, RZ, RZ, UR5 ;  /* 0x00000005ff187e24 */ /* 0x000fce000f8e00ff */
.L_x_8:
[----:B------:R-:W-:-:S06]  /*10d0*/  LEA R7, R21, UR40, 0x2 ;  /* 0x0000002815077c11 */ /* 0x000fcc000f8e10ff */
[----:B------:R-:W5:Y:S01]  /*10e0*/  LDL R7, [R7+0x4] ;  /* 0x0000040007077983 */ /* 0x000f620000100800 */
[----:B------:R-:W-:Y:S01]  /*10f0*/  IMAD.SHL.U32 R10, R21, 0x20, RZ ;  /* 0x00000020150a7824 */ /* 0x000fe200078e00ff */
[----:B------:R-:W-:-:S06]  /*1100*/  UMOV UR4, URZ ;  /* 0x000000ff00047c82 */ /* 0x000fcc0008000000 */
.L_x_7:
        /* <DEDUP_REMOVED lines=181> */
[----:B------:R-:W-:Y:S05]  /*1c60*/  @P0 BRA `(.L_x_4) ;  /* 0x0000000800fc0947 */ /* 0x000fea0003800000 */
[----:B------:R-:W-:Y:S01]  /*1c70*/  UMOV UR4, URZ ;  /* 0x000000ff00047c82 */ /* 0x000fe20008000000 */
[----:B------:R-:W-:Y:S01]  /*1c80*/  UMOV UR5, URZ ;  /* 0x000000ff00057c82 */ /* 0x000fe20008000000 */
[----:B-1----:R-:W-:Y:S02]  /*1c90*/  IMAD.MOV.U32 R28, RZ, RZ, RZ ;  /* 0x000000ffff1c7224 */ /* 0x002fe400078e00ff */
[----:B------:R-:W-:Y:S02]  /*1ca0*/  IMAD.MOV.U32 R20, RZ, RZ, RZ ;  /* 0x000000ffff147224 */ /* 0x000fe400078e00ff */
[----:B------:R-:W-:Y:S02]  /*1cb0*/  IMAD.U32 R23, RZ, RZ, UR4 ;  /* 0x00000004ff177e24 */ /* 0x000fe4000f8e00ff */
[----:B------:R-:W-:Y:S02]  /*1cc0*/  IMAD.U32 R22, RZ, RZ, UR5 ;  /* 0x00000005ff167e24 */ /* 0x000fe4000f8e00ff */
[----:B------:R-:W-:-:S02]  /*1cd0*/  IMAD.U32 R25, RZ, RZ, UR4 ;  /* 0x00000004ff197e24 */ /* 0x000fc4000f8e00ff */
[----:B------:R-:W-:-:S07]  /*1ce0*/  IMAD.U32 R24, RZ, RZ, UR5 ;  /* 0x00000005ff187e24 */ /* 0x000fce000f8e00ff */
.L_x_10:
[----:B------:R-:W-:-:S06]  /*1cf0*/  LEA R7, R20, UR40, 0x2 ;  /* 0x0000002814077c11 */ /* 0x000fcc000f8e10ff */
[----:B------:R-:W5:Y:S01]  /*1d00*/  LDL R7, [R7+0x4] ;  /* 0x0000040007077983 */ /* 0x000f620000100800 */
[----:B------:R-:W-:Y:S01]  /*1d10*/  IMAD.SHL.U32 R10, R20, 0x20, RZ ;  /* 0x00000020140a7824 */ /* 0x000fe200078e00ff */
[----:B------:R-:W-:-:S06]  /*1d20*/  UMOV UR4, URZ ;  /* 0x000000ff00047c82 */ /* 0x000fcc0008000000 */
.L_x_9:
        /* <DEDUP_REMOVED lines=92> */
[----:B------:R-:W4:Y:S04]  /*22f0*/  @P3 LDG.E R32, desc[UR36][R8.64+0xec] ;  /* 0x0000ec2408203981 */ /* 0x000f28000c1e1900 */
[----:B------:R-:W4:Y:S04]  /*2300*/  @P0 LDG.E R11, desc[UR36][R8.64+0xa0] ;  /* 0x0000a024080b0981 */ /* 0x000f28000c1e1900 */
[----:B------:R-:W4:Y:S04]  /*2310*/  @P0 LDG.E R13, desc[UR36][R8.64+0xa4] ;  /* 0x0000a424080d0981 */ /* 0x000f28000c1e1900 */
[----:B------:R-:W4:Y:S01]  /*2320*/  @P2 LDG.E R15, desc[UR36][R8.64+0xc8] ;  /* 0x0000c824080f2981 */ /* 0x000f22000c1e1900 */
[----:B--2---:R-:W-:-:S03]  /*2330*/  @P0 LOP3.LUT R23, R23, R12, RZ, 0x3c, !PT ;  /* 0x0000000c17170212 */ /* 0x004fc600078e3cff */
[----:B------:R-:W2:Y:S01]  /*2340*/  @P4 LDG.E R12, desc[UR36][R8.64+0x100] ;  /* 0x00010024080c4981 */ /* 0x000ea2000c1e1900 */
[----:B---3--:R-:W-:-:S03]  /*2350*/  @P1 LOP3.LUT R23, R23, R14, RZ, 0x3c, !PT ;  /* 0x0000000e17171212 */ /* 0x008fc600078e3cff */
[----:B------:R-:W3:Y:S01]  /*2360*/  @P5 LDG.E R14, desc[UR36][R8.64+0x114] ;  /* 0x00011424080e5981 */ /* 0x000ee2000c1e1900 */
[----:B----4-:R-:W-:-:S04]  /*2370*/  @P2 LOP3.LUT R23, R23, R26, RZ, 0x3c, !PT ;  /* 0x0000001a17172212 */ /* 0x010fc800078e3cff */
[----:B------:R-:W-:Y:S02]  /*2380*/  @P3 LOP3.LUT R23, R23, R32, RZ, 0x3c, !PT ;  /* 0x0000002017173212 */ /* 0x000fe400078e3cff */
[----:B------:R-:W-:Y:S02]  /*2390*/  @P0 LOP3.LUT R28, R28, R11, RZ, 0x3c, !PT ;  /* 0x0000000b1c1c0212 */ /* 0x000fe400078e3cff */
[----:B------:R-:W4:Y:S01]  /*23a0*/  @P0 LDG.E R11, desc[UR36][R8.64+0xac] ;  /* 0x0000ac24080b0981 */ /* 0x000f22000c1e1900 */
[----:B------:R-:W-:-:S03]  /*23b0*/  @P0 LOP3.LUT R24, R24, R13, RZ, 0x3c, !PT ;  /* 0x0000000d18180212 */ /* 0x000fc600078e3cff */
[----:B------:R-:W3:Y:S01]  /*23c0*/  @P1 LDG.E R13, desc[UR36][R8.64+0xb4] ;  /* 0x0000b424080d1981 */ /* 0x000ee2000c1e1900 */
[----:B--2---:R-:W-:-:S03]  /*23d0*/  @P4 LOP3.LUT R23, R23, R12, RZ, 0x3c, !PT ;  /* 0x0000000c17174212 */ /* 0x004fc600078e3cff */
[----:B------:R-:W2:Y:S01]  /*23e0*/  @P0 LDG.E R12, desc[UR36][R8.64+0xa8] ;  /* 0x0000a824080c0981 */ /* 0x000ea2000c1e1900 */
[----:B----4-:R-:W-:-:S03]  /*23f0*/  @P0 LOP3.LUT R22, R22, R11, RZ, 0x3c, !PT ;  /* 0x0000000b16160212 */ /* 0x010fc600078e3cff */
[----:B------:R-:W4:Y:S01]  /*2400*/  @P1 LDG.E R11, desc[UR36][R8.64+0xb8] ;  /* 0x0000b824080b1981 */ /* 0x000f22000c1e1900 */
[----:B---3--:R-:W-:-:S03]  /*2410*/  @P1 LOP3.LUT R28, R28, R13, RZ, 0x3c, !PT ;  /* 0x0000000d1c1c1212 */ /* 0x008fc600078e3cff */
        /* <DEDUP_REMOVED lines=9> */
[----:B------:R-:W-:-:S03]  /*24b0*/  @P2 LOP3.LUT R28, R28, R15, RZ, 0x3c, !PT ;  /* 0x0000000f1c1c2212 */ /* 0x000fc600078e3cff */
        /* <DEDUP_REMOVED lines=23> */
[----:B------:R-:W-:Y:S02]  /*2630*/  @P5 LOP3.LUT R23, R23, R14, RZ, 0x3c, !PT ;  /* 0x0000000e17175212 */ /* 0x000fe400078e3cff */
[----:B------:R-:W-:Y:S01]  /*2640*/  @P5 LOP3.LUT R28, R28, R15, RZ, 0x3c, !PT ;  /* 0x0000000f1c1c5212 */ /* 0x000fe200078e3cff */
[----:B------:R-:W2:Y:S04]  /*2650*/  @P6 LDG.E R14, desc[UR36][R8.64+0x128] ;  /* 0x00012824080e6981 */ /* 0x000ea8000c1e1900 */
[----:B------:R-:W2:Y:S01]  /*2660*/  @P6 LDG.E R15, desc[UR36][R8.64+0x118] ;  /* 0x00011824080f6981 */ /* 0x000ea2000c1e1900 */
[----:B----4-:R-:W-:-:S03]  /*2670*/  @P5 LOP3.LUT R24, R24, R11, RZ, 0x3c, !PT ;  /* 0x0000000b18185212 */ /* 0x010fc600078e3cff */
[----:B------:R-:W4:Y:S01]  /*2680*/  @P6 LDG.E R11, desc[UR36][R8.64+0x11c] ;  /* 0x00011c24080b6981 */ /* 0x000f22000c1e1900 */
[----:B---3--:R-:W-:-:S03]  /*2690*/  @P5 LOP3.LUT R22, R22, R13, RZ, 0x3c, !PT ;  /* 0x0000000d16165212 */ /* 0x008fc600078e3cff */
[----:B------:R-:W3:Y:S01]  /*26a0*/  @P6 LDG.E R13, desc[UR36][R8.64+0x124] ;  /* 0x00012424080d6981 */ /* 0x000ee2000c1e1900 */
[----:B--2---:R-:W-:-:S03]  /*26b0*/  @P5 LOP3.LUT R25, R25, R12, RZ, 0x3c, !PT ;  /* 0x0000000c19195212 */ /* 0x004fc600078e3cff */
[----:B------:R-:W2:Y:S01]  /*26c0*/  @P6 LDG.E R12, desc[UR36][R8.64+0x120] ;  /* 0x00012024080c6981 */ /* 0x000ea2000c1e1900 */
[----:B------:R-:W-:Y:S02]  /*26d0*/  LOP3.LUT P0, RZ, R21, 0x8000, RZ, 0xc0, !PT ;  /* 0x0000800015ff7812 */ /* 0x000fe4000780c0ff */
[----:B------:R-:W-:Y:S02]  /*26e0*/  @P6 LOP3.LUT R23, R23, R14, RZ, 0x3c, !PT ;  /* 0x0000000e17176212 */ /* 0x000fe400078e3cff */
[----:B------:R-:W-:Y:S02]  /*26f0*/  @P6 LOP3.LUT R28, R28, R15, RZ, 0x3c, !PT ;  /* 0x0000000f1c1c6212 */ /* 0x000fe400078e3cff */
[----:B----4-:R-:W-:-:S07]  /*2700*/  @P6 LOP3.LUT R24, R24, R11, RZ, 0x3c, !PT ;  /* 0x0000000b18186212 */ /* 0x010fce00078e3cff */
[----:B------:R-:W4:Y:S01]  /*2710*/  @P0 LDG.E R15, desc[UR36][R8.64+0x12c] ;  /* 0x00012c24080f0981 */ /* 0x000f22000c1e1900 */
[----:B---3--:R-:W-:-:S03]  /*2720*/  @P6 LOP3.LUT R22, R22, R13, RZ, 0x3c, !PT ;  /* 0x0000000d16166212 */ /* 0x008fc600078e3cff */
[----:B------:R-:W3:Y:S04]  /*2730*/  @P0 LDG.E R11, desc[UR36][R8.64+0x130] ;  /* 0x00013024080b0981 */ /* 0x000ee8000c1e1900 */
[----:B------:R-:W3:Y:S04]  /*2740*/  @P0 LDG.E R14, desc[UR36][R8.64+0x13c] ;  /* 0x00013c24080e0981 */ /* 0x000ee8000c1e1900 */
[----:B------:R-:W3:Y:S01]  /*2750*/  @P0 LDG.E R13, desc[UR36][R8.64+0x138] ;  /* 0x00013824080d0981 */ /* 0x000ee2000c1e1900 */
[----:B--2---:R-:W-:-:S03]  /*2760*/  @P6 LOP3.LUT R25, R25, R12, RZ, 0x3c, !PT ;  /* 0x0000000c19196212 */ /* 0x004fc600078e3cff */
[----:B------:R-:W2:Y:S01]  /*2770*/  @P0 LDG.E R12, desc[UR36][R8.64+0x134] ;  /* 0x00013424080c0981 */ /* 0x000ea2000c1e1900 */
[----:B------:R-:W-:-:S04]  /*2780*/  UIADD3 UR4, UPT, UPT, UR4, 0x10, URZ ;  /* 0x0000001004047890 */ /* 0x000fc8000fffe0ff */
[----:B------:R-:W-:Y:S01]  /*2790*/  UISETP.NE.AND UP0, UPT, UR4, 0x20, UPT ;  /* 0x000000200400788c */ /* 0x000fe2000bf05270 */
[----:B----4-:R-:W-:Y:S02]  /*27a0*/  @P0 LOP3.LUT R28, R28, R15, RZ, 0x3c, !PT ;  /* 0x0000000f1c1c0212 */ /* 0x010fe400078e3cff */
[----:B---3--:R-:W-:Y:S02]  /*27b0*/  @P0 LOP3.LUT R24, R24, R11, RZ, 0x3c, !PT ;  /* 0x0000000b18180212 */ /* 0x008fe400078e3cff */
[----:B------:R-:W-:Y:S02]  /*27c0*/  @P0 LOP3.LUT R23, R23, R14, RZ, 0x3c, !PT ;  /* 0x0000000e17170212 */ /* 0x000fe400078e3cff */
[----:B------:R-:W-:Y:S02]  /*27d0*/  @P0 LOP3.LUT R22, R22, R13, RZ, 0x3c, !PT ;  /* 0x0000000d16160212 */ /* 0x000fe400078e3cff */
[----:B--2---:R-:W-:Y:S01]  /*27e0*/  @P0 LOP3.LUT R25, R25, R12, RZ, 0x3c, !PT ;  /* 0x0000000c19190212 */ /* 0x004fe200078e3cff */
[----:B------:R-:W-:Y:S06]  /*27f0*/  BRA.U UP0, `(.L_x_9) ;  /* 0xfffffff5004c7547 */ /* 0x000fec000b83ffff */
[----:B------:R-:W-:-:S05]  /*2800*/  VIADD R20, R20, 0x1 ;  /* 0x0000000114147836 */ /* 0x000fca0000000000 */
[----:B------:R-:W-:-:S13]  /*2810*/  ISETP.NE.AND P0, PT, R20, 0x5, PT ;  /* 0x000000051400780c */ /* 0x000fda0003f05270 */
[----:B------:R-:W-:Y:S05]  /*2820*/  @P0 BRA `(.L_x_10) ;  /* 0xfffffff400300947 */ /* 0x000fea000383ffff */
[----:B------:R2:W-:Y:S04]  /*2830*/  STL [R1+0x4], R28 ;  /* 0x0000041c01007387 */ /* 0x0005e80000100800 */
[----:B------:R2:W-:Y:S04]  /*2840*/  STL.64 [R1+0x8], R24 ;  /* 0x0000081801007387 */ /* 0x0005e80000100a00 */
[----:B------:R2:W-:Y:S02]  /*2850*/  STL.64 [R1+0x10], R22 ;  /* 0x0000101601007387 */ /* 0x0005e40000100a00 */
.L_x_4:
[----:B------:R-:W-:Y:S05]  /*2860*/  BSYNC.RECONVERGENT B1 ;  /* 0x0000000000017941 */ /* 0x000fea0003800200 */
.L_x_3:
[----:B------:R-:W-:Y:S01]  /*2870*/  ISETP.GE.U32.AND P0, PT, R0, 0x4, PT ;  /* 0x000000040000780c */ /* 0x000fe20003f06070 */
[----:B------:R-:W-:Y:S01]  /*2880*/  VIADD R6, R6, 0x1 ;  /* 0x0000000106067836 */ /* 0x000fe20000000000 */
[--C-:B------:R-:W-:Y:S02]  /*2890*/  SHF.R.U64 R0, R0, 0x2, R3.reuse ;  /* 0x0000000200007819 */ /* 0x100fe40000001203 */
[----:B------:R-:W-:Y:S02]  /*28a0*/  ISETP.GE.U32.AND.EX P0, PT, R3, RZ, PT, P0 ;  /* 0x000000ff0300720c */ /* 0x000fe40003f06100 */
[----:B------:R-:W-:-:S11]  /*28b0*/  SHF.R.U32.HI R3, RZ, 0x2, R3 ;  /* 0x00000002ff037819 */ /* 0x000fd60000011603 */
[----:B------:R-:W-:Y:S05]  /*28c0*/  @P0 BRA `(.L_x_11) ;  /* 0xffffffd800cc0947 */ /* 0x000fea000383ffff */
.L_x_2:
[----:B------:R-:W-:Y:S05]  /*28d0*/  BSYNC.RECONVERGENT B0 ;  /* 0x0000000000007941 */ /* 0x000fea0003800200 */
.L_x_1:
[----:B------:R-:W3:Y:S02]  /*28e0*/  LDCU.64 UR4, c[0x0][0x398] ;  /* 0x00007300ff0477ac */ /* 0x000ee40008000a00 */
[----:B---3--:R-:W-:-:S04]  /*28f0*/  UISETP.NE.U32.AND UP0, UPT, UR4, URZ, UPT ;  /* 0x000000ff0400728c */ /* 0x008fc8000bf05070 */
[----:B------:R-:W-:-:S09]  /*2900*/  UISETP.NE.AND.EX UP0, UPT, UR5, URZ, UPT, UP0 ;  /* 0x000000ff0500728c */ /* 0x000fd2000bf05300 */
[----:B------:R-:W-:Y:S05]  /*2910*/  BRA.U !UP0, `(.L_x_12) ;  /* 0x0000002508507547 */ /* 0x000fea000b800000 */
[----:B------:R-:W-:Y:S01]  /*2920*/  IMAD.MOV.U32 R0, RZ, RZ, RZ ;  /* 0x000000ffff007224 */ /* 0x000fe200078e00ff */
[----:B------:R-:W3:Y:S01]  /*2930*/  LDCU.64 UR6, c[0x0][0x398] ;  /* 0x00007300ff0677ac */ /* 0x000ee20008000a00 */
[----:B------:R-:W-:-:S05]  /*2940*/  NOP ;  /* 0x0000000000007918 */ /* 0x000fca0000000000 */
.L_x_20:
[----:B---3--:R-:W-:-:S04]  /*2950*/  ULOP3.LUT UR8, UR6, 0x3, URZ, 0xc0, !UPT ;  /* 0x0000000306087892 */ /* 0x008fc8000f8ec0ff */
[----:B------:R-:W-:-:S04]  /*2960*/  UISETP.NE.U32.AND UP0, UPT, UR8, URZ, UPT ;  /* 0x000000ff0800728c */ /* 0x000fc8000bf05070 */
[----:B------:R-:W-:-:S09]  /*2970*/  UISETP.NE.AND.EX UP0, UPT, URZ, URZ, UPT, UP0 ;  /* 0x000000ffff00728c */ /* 0x000fd2000bf05300 */
[----:B----4-:R-:W-:Y:S05]  /*2980*/  BRA.U !UP0, `(.L_x_13) ;  /* 0x0000002508147547 */ /* 0x010fea000b800000 */
[----:B------:R-:W3:Y:S01]  /*2990*/  LDC.64 R4, c[0x4][0x10] ;  /* 0x01000400ff047b82 */ /* 0x000ee20000000a00 */
[----:B------:R-:W-:Y:S01]  /*29a0*/  UMOV UR4, URZ ;  /* 0x000000ff00047c82 */ /* 0x000fe20008000000 */
[----:B------:R-:W-:Y:S01]  /*29b0*/  UMOV UR5, URZ ;  /* 0x000000ff00057c82 */ /* 0x000fe20008000000 */
[----:B012---:R-:W-:Y:S02]  /*29c0*/  IMAD.MOV.U32 R28, RZ, RZ, RZ ;  /* 0x000000ffff1c7224 */ /* 0x007fe400078e00ff */
[----:B------:R-:W-:Y:S02]  /*29d0*/  IMAD.MOV.U32 R14, RZ, RZ, RZ ;  /* 0x000000ffff0e7224 */ /* 0x000fe400078e00ff */
[----:B------:R-:W-:Y:S02]  /*29e0*/  IMAD.U32 R23, RZ, RZ, UR4 ;  /* 0x00000004ff177e24 */ /* 0x000fe4000f8e00ff */
[----:B------:R-:W-:Y:S02]  /*29f0*/  IMAD.U32 R22, RZ, RZ, UR5 ;  /* 0x00000005ff167e24 */ /* 0x000fe4000f8e00ff */
[----:B------:R-:W-:-:S02]  /*2a00*/  IMAD.U32 R25, RZ, RZ, UR4 ;  /* 0x00000004ff197e24 */ /* 0x000fc4000f8e00ff */
[----:B------:R-:W-:Y:S02]  /*2a10*/  IMAD.U32 R24, RZ, RZ, UR5 ;  /* 0x00000005ff187e24 */ /* 0x000fe4000f8e00ff */
[----:B---3--:R-:W-:-:S07]  /*2a20*/  IMAD.WIDE.U32 R4, R0, 0xc80, R4 ;  /* 0x00000c8000047825 */ /* 0x008fce00078e0004 */
.L_x_15:
[----:B------:R-:W-:-:S06]  /*2a30*/  LEA R3, R14, UR40, 0x2 ;  /* 0x000000280e037c11 */ /* 0x000fcc000f8e10ff */
[----:B------:R-:W5:Y:S01]  /*2a40*/  LDL R3, [R3+0x4] ;  /* 0x0000040003037983 */ /* 0x000f620000100800 */
[----:B------:R-:W-:Y:S02]  /*2a50*/  IMAD.SHL.U32 R8, R14, 0x20, RZ ;  /* 0x000000200e087824 */ /* 0x000fe400078e00ff */
[----:B------:R-:W-:-:S07]  /*2a60*/  IMAD.MOV.U32 R9, RZ, RZ, RZ ;  /* 0x000000ffff097224 */ /* 0x000fce00078e00ff */
.L_x_14:
[----:B-----5:R-:W-:Y:S01]  /*2a70*/  SHF.R.U32.HI R20, RZ, R9, R3 ;  /* 0x00000009ff147219 */ /* 0x020fe20000011603 */
[----:B------:R-:W-:-:S03]  /*2a80*/  IMAD.IADD R6, R8, 0x1, R9 ;  /* 0x0000000108067824 */ /* 0x000fc600078e0209 */
[----:B------:R-:W-:-:S04]  /*2a90*/  LOP3.LUT R7, R20, 0x1, RZ, 0xc0, !PT ;  /* 0x0000000114077812 */ /* 0x000fc800078ec0ff */
[----:B------:R-:W-:Y:S01]  /*2aa0*/  ISETP.NE.U32.AND P0, PT, R7, 0x1, PT ;  /* 0x000000010700780c */ /* 0x000fe20003f05070 */
[----:B------:R-:W-:-:S03]  /*2ab0*/  IMAD R7, R6, 0x5, RZ ;  /* 0x0000000506077824 */ /* 0x000fc600078e02ff */
[----:B------:R-:W-:Y:S01]  /*2ac0*/  R2P PR, R20, 0x7e ;  /* 0x0000007e14007804 */ /* 0x000fe20000000000 */
[----:B------:R-:W-:-:S08]  /*2ad0*/  IMAD.WIDE.U32 R6, R7, 0x4, R4 ;  /* 0x0000000407067825 */ /* 0x000fd000078e0004 */
[----:B------:R-:W2:Y:S04]  /*2ae0*/  @!P0 LDG.E R10, desc[UR36][R6.64+0x10] ;  /* 0x00001024060a8981 */ /* 0x000ea8000c1e1900 */
[----:B------:R-:W3:Y:S04]  /*2af0*/  @!P0 LDG.E R11, desc[UR36][R6.64] ;  /* 0x00000024060b8981 */ /* 0x000ee8000c1e1900 */
[----:B------:R-:W4:Y:S04]  /*2b00*/  @P1 LDG.E R12, desc[UR36][R6.64+0x24] ;  /* 0x00002424060c1981 */ /* 0x000f28000c1e1900 */
[----:B------:R-:W4:Y:S04]  /*2b10*/  @P2 LDG.E R26, desc[UR36][R6.64+0x38] ;  /* 0x00003824061a2981 */ /* 0x000f28000c1e1900 */
[----:B------:R-:W4:Y:S04]  /*2b20*/  @P1 LDG.E R13, desc[UR36][R6.64+0x14] ;  /* 0x00001424060d1981 */ /* 0x000f28000c1e1900 */
[----:B------:R-:W4:Y:S01]  /*2b30*/  @P2 LDG.E R15, desc[UR36][R6.64+0x28] ;  /* 0x00002824060f2981 */ /* 0x000f22000c1e1900 */
[----:B--2---:R-:W-:-:S03]  /*2b40*/  @!P0 LOP3.LUT R23, R23, R10, RZ, 0x3c, !PT ;  /* 0x0000000a17178212 */ /* 0x004fc600078e3cff */
[----:B------:R-:W2:Y:S01]  /*2b50*/  @!P0 LDG.E R10, desc[UR36][R6.64+0x8] ;  /* 0x00000824060a8981 */ /* 0x000ea2000c1e1900 */
[----:B---3--:R-:W-:-:S03]  /*2b60*/  @!P0 LOP3.LUT R28, R28, R11, RZ, 0x3c, !PT ;  /* 0x0000000b1c1c8212 */ /* 0x008fc600078e3cff */
[----:B------:R-:W3:Y:S01]  /*2b70*/  @!P0 LDG.E R11, desc[UR36][R6.64+0x4] ;  /* 0x00000424060b8981 */ /* 0x000ee2000c1e1900 */
[----:B----4-:R-:W-:-:S03]  /*2b80*/  @P1 LOP3.LUT R23, R23, R12, RZ, 0x3c, !PT ;  /* 0x0000000c17171212 */ /* 0x010fc600078e3cff */
[----:B------:R-:W4:Y:S01]  /*2b90*/  @P3 LDG.E R12, desc[UR36][R6.64+0x4c] ;  /* 0x00004c24060c3981 */ /* 0x000f22000c1e1900 */
[----:B------:R-:W-:-:S03]  /*2ba0*/  @P2 LOP3.LUT R23, R23, R26, RZ, 0x3c, !PT ;  /* 0x0000001a17172212 */ /* 0x000fc600078e3cff */
[----:B------:R-:W4:Y:S01]  /*2bb0*/  @P4 LDG.E R26, desc[UR36][R6.64+0x60] ;  /* 0x00006024061a4981 */ /* 0x000f22000c1e1900 */
[----:B--2---:R-:W-:-:S03]  /*2bc0*/  @!P0 LOP3.LUT R25, R25, R10, RZ, 0x3c, !PT ;  /* 0x0000000a19198212 */ /* 0x004fc600078e3cff */
[----:B------:R-:W2:Y:S01]  /*2bd0*/  @P5 LDG.E R10, desc[UR36][R6.64+0x74] ;  /* 0x00007424060a5981 */ /* 0x000ea2000c1e1900 */
[----:B---3--:R-:W-:-:S03]  /*2be0*/  @!P0 LOP3.LUT R24, R24, R11, RZ, 0x3c, !PT ;  /* 0x0000000b18188212 */ /* 0x008fc600078e3cff */
[----:B------:R-:W3:Y:S01]  /*2bf0*/  @!P0 LDG.E R11, desc[UR36][R6.64+0xc] ;  /* 0x00000c24060b8981 */ /* 0x000ee2000c1e1900 */
[----:B----4-:R-:W-:Y:S02]  /*2c00*/  @P3 LOP3.LUT R23, R23, R12, RZ, 0x3c, !PT ;  /* 0x0000000c17173212 */ /* 0x010fe400078e3cff */
[----:B------:R-:W-:Y:S01]  /*2c10*/  @P1 LOP3.LUT R28, R28, R13, RZ, 0x3c, !PT ;  /* 0x0000000d1c1c1212 */ /* 0x000fe200078e3cff */
[----:B------:R-:W4:Y:S01]  /*2c20*/  @P6 LDG.E R12, desc[UR36][R6.64+0x88] ;  /* 0x00008824060c6981 */ /* 0x000f22000c1e1900 */
[----:B------:R-:W-:-:S03]  /*2c30*/  @P4 LOP3.LUT R23, R23, R26, RZ, 0x3c, !PT ;  /* 0x0000001a17174212 */ /* 0x000fc600078e3cff */
[----:B------:R-:W4:Y:S01]  /*2c40*/  @P1 LDG.E R13, desc[UR36][R6.64+0x20] ;  /* 0x00002024060d1981 */ /* 0x000f22000c1e1900 */
[----:B--2---:R-:W-:-:S03]  /*2c50*/  @P5 LOP3.LUT R23, R23, R10, RZ, 0x3c, !PT ;  /* 0x0000000a17175212 */ /* 0x004fc600078e3cff */
[----:B------:R-:W2:Y:S01]  /*2c60*/  @P1 LDG.E R10, desc[UR36][R6.64+0x1c] ;  /* 0x00001c24060a1981 */ /* 0x000ea2000c1e1900 */
[----:B---3--:R-:W-:-:S03]  /*2c70*/  @!P0 LOP3.LUT R22, R22, R11, RZ, 0x3c, !PT ;  /* 0x0000000b16168212 */ /* 0x008fc600078e3cff */
[----:B------:R-:W3:Y:S01]  /*2c80*/  @P1 LDG.E R11, desc[UR36][R6.64+0x18] ;  /* 0x00001824060b1981 */ /* 0x000ee2000c1e1900 */
[----:B----4-:R-:W-:-:S03]  /*2c90*/  @P1 LOP3.LUT R22, R22, R13, RZ, 0x3c, !PT ;  /* 0x0000000d16161212 */ /* 0x010fc600078e3cff */
[----:B------:R-:W4:Y:S01]  /*2ca0*/  @P2 LDG.E R13, desc[UR36][R6.64+0x34] ;  /* 0x00003424060d2981 */ /* 0x000f22000c1e1900 */
[----:B--2---:R-:W-:-:S03]  /*2cb0*/  @P1 LOP3.LUT R25, R25, R10, RZ, 0x3c, !PT ;  /* 0x0000000a19191212 */ /* 0x004fc600078e3cff */
[----:B------:R-:W2:Y:S01]  /*2cc0*/  @P2 LDG.E R10, desc[UR36][R6.64+0x30] ;  /* 0x00003024060a2981 */ /* 0x000ea2000c1e1900 */
[----:B---3--:R-:W-:-:S03]  /*2cd0*/  @P1 LOP3.LUT R24, R24, R11, RZ, 0x3c, !PT ;  /* 0x0000000b18181212 */ /* 0x008fc600078e3cff */
[----:B------:R-:W3:Y:S01]  /*2ce0*/  @P2 LDG.E R11, desc[UR36][R6.64+0x2c] ;  /* 0x00002c24060b2981 */ /* 0x000ee2000c1e1900 */
[----:B------:R-:W-:-:S03]  /*2cf0*/  @P2 LOP3.LUT R28, R28, R15, RZ, 0x3c, !PT ;  /* 0x0000000f1c1c2212 */ /* 0x000fc600078e3cff */
        /* <DEDUP_REMOVED lines=31> */
[----:B------:R-:W-:Y:S02]  /*2ef0*/  LOP3.LUT P0, RZ, R20, 0x80, RZ, 0xc0, !PT ;  /* 0x0000008014ff7812 */ /* 0x000fe4000780c0ff */
[----:B------:R-:W-:Y:S02]  /*2f00*/  @P6 LOP3.LUT R23, R23, R12, RZ, 0x3c, !PT ;  /* 0x0000000c17176212 */ /* 0x000fe400078e3cff */
[----:B------:R-:W-:Y:S02]  /*2f10*/  @P6 LOP3.LUT R28, R28, R15, RZ, 0x3c, !PT ;  /* 0x0000000f1c1c6212 */ /* 0x000fe400078e3cff */
[----:B----4-:R-:W-:-:S07]  /*2f20*/  @P6 LOP3.LUT R22, R22, R13, RZ, 0x3c, !PT ;  /* 0x0000000d16166212 */ /* 0x010fce00078e3cff */
[----:B------:R-:W4:Y:S04]  /*2f30*/  @P0 LDG.E R15, desc[UR36][R6.64+0x8c] ;  /* 0x00008c24060f0981 */ /* 0x000f28000c1e1900 */
[----:B------:R-:W4:Y:S04]  /*2f40*/  @P0 LDG.E R13, desc[UR36][R6.64+0x98] ;  /* 0x00009824060d0981 */ /* 0x000f28000c1e1900 */
[----:B------:R-:W4:Y:S01]  /*2f50*/  @P0 LDG.E R12, desc[UR36][R6.64+0x9c] ;  /* 0x00009c24060c0981 */ /* 0x000f22000c1e1900 */
[----:B--2---:R-:W-:-:S03]  /*2f60*/  @P6 LOP3.LUT R25, R25, R10, RZ, 0x3c, !PT ;  /* 0x0000000a19196212 */ /* 0x004fc600078e3cff */
[----:B------:R-:W2:Y:S01]  /*2f70*/  @P0 LDG.E R10, desc[UR36][R6.64+0x94] ;  /* 0x00009424060a0981 */ /* 0x000ea2000c1e1900 */
[----:B---3--:R-:W-:-:S03]  /*2f80*/  @P6 LOP3.LUT R24, R24, R11, RZ, 0x3c, !PT ;  /* 0x0000000b18186212 */ /* 0x008fc600078e3cff */
[----:B------:R-:W3:Y:S01]  /*2f90*/  @P0 LDG.E R11, desc[UR36][R6.64+0x90] ;  /* 0x00009024060b0981 */ /* 0x000ee2000c1e1900 */
[----:B----4-:R-:W-:Y:S02]  /*2fa0*/  @P0 LOP3.LUT R28, R28, R15, RZ, 0x3c, !PT ;  /* 0x0000000f1c1c0212 */ /* 0x010fe400078e3cff */
[----:B------:R-:W-:Y:S02]  /*2fb0*/  @P0 LOP3.LUT R22, R22, R13, RZ, 0x3c, !PT ;  /* 0x0000000d16160212 */ /* 0x000fe400078e3cff */
[----:B------:R-:W-:Y:S02]  /*2fc0*/  @P0 LOP3.LUT R23, R23, R12, RZ, 0x3c, !PT ;  /* 0x0000000c17170212 */ /* 0x000fe400078e3cff */
[----:B--2---:R-:W-:Y:S02]  /*2fd0*/  @P0 LOP3.LUT R25, R25, R10, RZ, 0x3c, !PT ;  /* 0x0000000a19190212 */ /* 0x004fe400078e3cff */
[----:B---3--:R-:W-:Y:S02]  /*2fe0*/  @P0 LOP3.LUT R24, R24, R11, RZ, 0x3c, !PT ;  /* 0x0000000b18180212 */ /* 0x008fe400078e3cff */
[----:B------:R-:W-:-:S13]  /*2ff0*/  R2P PR, R20.B1, 0x7f ;  /* 0x0000007f14007804 */ /* 0x000fda0000001000 */
[----:B------:R-:W2:Y:S04]  /*3000*/  @P0 LDG.E R10, desc[UR36][R6.64+0xb0] ;  /* 0x0000b024060a0981 */ /* 0x000ea8000c1e1900 */
[----:B------:R-:W3:Y:S04]  /*3010*/  @P1 LDG.E R12, desc[UR36][R6.64+0xc4] ;  /* 0x0000c424060c1981 */ /* 0x000ee8000c1e1900 */
        /* <DEDUP_REMOVED lines=55> */
[----:B------:R-:W2:Y:S01]  /*3390*/  @P6 LDG.E R12, desc[UR36][R6.64+0x128] ;  /* 0x00012824060c6981 */ /* 0x000ea2000c1e1900 */
[----:B------:R-:W-:Y:S02]  /*33a0*/  @P6 LOP3.LUT R28, R28, R15, RZ, 0x3c, !PT ;  /* 0x0000000f1c1c6212 */ /* 0x000fe400078e3cff */
[----:B----4-:R-:W-:Y:S02]  /*33b0*/  @P4 LOP3.LUT R22, R22, R11, RZ, 0x3c, !PT ;  /* 0x0000000b16164212 */ /* 0x010fe400078e3cff */
[----:B------:R-:W4:Y:S01]  /*33c0*/  @P5 LDG.E R11, desc[UR36][R6.64+0x110] ;  /* 0x00011024060b5981 */ /* 0x000f22000c1e1900 */
[----:B---3--:R-:W-:-:S03]  /*33d0*/  @P5 LOP3.LUT R24, R24, R13, RZ, 0x3c, !PT ;  /* 0x0000000d18185212 */ /* 0x008fc600078e3cff */
[----:B------:R-:W3:Y:S04]  /*33e0*/  @P0 LDG.E R15, desc[UR36][R6.64+0x12c] ;  /* 0x00012c24060f0981 */ /* 0x000ee8000c1e1900 */
        /* <DEDUP_REMOVED lines=9> */
[----:B------:R-:W-:-:S03]  /*3480*/  @P6 LOP3.LUT R24, R24, R13, RZ, 0x3c, !PT ;  /* 0x0000000d18186212 */ /* 0x000fc600078e3cff */
[----:B------:R-:W3:Y:S01]  /*3490*/  @P0 LDG.E R13, desc[UR36][R6.64+0x130] ;  /* 0x00013024060d0981 */ /* 0x000ee2000c1e1900 */
[----:B--2---:R-:W-:-:S03]  /*34a0*/  @P6 LOP3.LUT R25, R25, R10, RZ, 0x3c, !PT ;  /* 0x0000000a19196212 */ /* 0x004fc600078e3cff */
[----:B------:R-:W2:Y:S01]  /*34b0*/  @P0 LDG.E R10, desc[UR36][R6.64+0x134] ;  /* 0x00013424060a0981 */ /* 0x000ea2000c1e1900 */
[----:B------:R-:W-:-:S05]  /*34c0*/  VIADD R9, R9, 0x10 ;  /* 0x0000001009097836 */ /* 0x000fca0000000000 */
[----:B------:R-:W-:Y:S02]  /*34d0*/  ISETP.NE.AND P1, PT, R9, 0x20, PT ;  /* 0x000000200900780c */ /* 0x000fe40003f25270 */
[----:B----4-:R-:W-:Y:S02]  /*34e0*/  @P6 LOP3.LUT R22, R22, R11, RZ, 0x3c, !PT ;  /* 0x0000000b16166212 */ /* 0x010fe400078e3cff */
[----:B------:R-:W-:Y:S02]  /*34f0*/  @P0 LOP3.LUT R23, R23, R12, RZ, 0x3c, !PT ;  /* 0x0000000c17170212 */ /* 0x000fe400078e3cff */
[----:B---3--:R-:W-:Y:S02]  /*3500*/  @P0 LOP3.LUT R22, R22, R15, RZ, 0x3c, !PT ;  /* 0x0000000f16160212 */ /* 0x008fe400078e3cff */
[----:B------:R-:W-:Y:S02]  /*3510*/  @P0 LOP3.LUT R24, R24, R13, RZ, 0x3c, !PT ;  /* 0x0000000d18180212 */ /* 0x000fe400078e3cff */
[----:B--2---:R-:W-:-:S03]  /*3520*/  @P0 LOP3.LUT R25, R25, R10, RZ, 0x3c, !PT ;  /* 0x0000000a19190212 */ /* 0x004fc600078e3cff */
[----:B------:R-:W-:Y:S05]  /*3530*/  @P1 BRA `(.L_x_14) ;  /* 0xfffffff4004c1947 */ /* 0x000fea000383ffff */
[----:B------:R-:W-:-:S05]  /*3540*/  VIADD R14, R14, 0x1 ;  /* 0x000000010e0e7836 */ /* 0x000fca0000000000 */
[----:B------:R-:W-:-:S13]  /*3550*/  ISETP.NE.AND P0, PT, R14, 0x5, PT ;  /* 0x000000050e00780c */ /* 0x000fda0003f05270 */
[----:B------:R-:W-:Y:S05]  /*3560*/  @P0 BRA `(.L_x_15) ;  /* 0xfffffff400300947 */ /* 0x000fea000383ffff */
[----:B------:R3:W-:Y:S01]  /*3570*/  STL [R1+0x4], R28 ;  /* 0x0000041c01007387 */ /* 0x0007e20000100800 */
[----:B------:R-:W-:-:S03]  /*3580*/  UISETP.NE.U32.AND UP0, UPT, UR8, 0x1, UPT ;  /* 0x000000010800788c */ /* 0x000fc6000bf05070 */
[----:B------:R3:W-:Y:S01]  /*3590*/  STL.64 [R1+0x8], R24 ;  /* 0x0000081801007387 */ /* 0x0007e20000100a00 */
[----:B------:R-:W-:-:S03]  /*35a0*/  UISETP.NE.AND.EX UP0, UPT, URZ, URZ, UPT, UP0 ;  /* 0x000000ffff00728c */ /* 0x000fc6000bf05300 */
[----:B------:R3:W-:Y:S06]  /*35b0*/  STL.64 [R1+0x10], R22 ;  /* 0x0000101601007387 */ /* 0x0007ec0000100a00 */
[----:B------:R-:W-:Y:S05]  /*35c0*/  BRA.U !UP0, `(.L_x_13) ;  /* 0x0000001908047547 */ /* 0x000fea000b800000 */
[----:B------:R-:W-:Y:S01]  /*35d0*/  UMOV UR4, URZ ;  /* 0x000000ff00047c82 */ /* 0x000fe20008000000 */
[----:B------:R-:W-:Y:S01]  /*35e0*/  UMOV UR5, URZ ;  /* 0x000000ff00057c82 */ /* 0x000fe20008000000 */
[----:B---3--:R-:W-:Y:S02]  /*35f0*/  IMAD.MOV.U32 R28, RZ, RZ, RZ ;  /* 0x000000ffff1c7224 */ /* 0x008fe400078e00ff */
[----:B------:R-:W-:Y:S02]  /*3600*/  IMAD.MOV.U32 R14, RZ, RZ, RZ ;  /* 0x000000ffff0e7224 */ /* 0x000fe400078e00ff */
[----:B------:R-:W-:Y:S02]  /*3610*/  IMAD.U32 R23, RZ, RZ, UR4 ;  /* 0x00000004ff177e24 */ /* 0x000fe4000f8e00ff */
[----:B------:R-:W-:Y:S02]  /*3620*/  IMAD.U32 R22, RZ, RZ, UR5 ;  /* 0x00000005ff167e24 */ /* 0x000fe4000f8e00ff */
[----:B------:R-:W-:-:S02]  /*3630*/  IMAD.U32 R25, RZ, RZ, UR4 ;  /* 0x00000004ff197e24 */ /* 0x000fc4000f8e00ff */
[----:B------:R-:W-:-:S07]  /*3640*/  IMAD.U32 R24, RZ, RZ, UR5 ;  /* 0x00000005ff187e24 */ /* 0x000fce000f8e00ff */
.L_x_17:
[----:B------:R-:W-:-:S06]  /*3650*/  LEA R3, R14, UR40, 0x2 ;  /* 0x000000280e037c11 */ /* 0x000fcc000f8e10ff */
[----:B------:R-:W5:Y:S01]  /*3660*/  LDL R3, [R3+0x4] ;  /* 0x0000040003037983 */ /* 0x000f620000100800 */
[----:B------:R-:W-:Y:S02]  /*3670*/  IMAD.SHL.U32 R8, R14, 0x20, RZ ;  /* 0x000000200e087824 */ /* 0x000fe400078e00ff */
[----:B------:R-:W-:-:S07]  /*3680*/  IMAD.MOV.U32 R9, RZ, RZ, RZ ;  /* 0x000000ffff097224 */ /* 0x000fce00078e00ff */
.L_x_16:
        /* <DEDUP_REMOVED lines=181> */
[----:B------:R-:W-:Y:S05]  /*41e0*/  BRA.U UP0, `(.L_x_13) ;  /* 0x0000000900fc7547 */ /* 0x000fea000b800000 */
[----:B------:R-:W-:Y:S01]  /*41f0*/  UMOV UR4, URZ ;  /* 0x000000ff00047c82 */ /* 0x000fe20008000000 */
[----:B------:R-:W-:Y:S01]  /*4200*/  UMOV UR5, URZ ;  /* 0x000000ff00057c82 */ /* 0x000fe20008000000 */
[----:B----4-:R-:W-:Y:S02]  /*4210*/  IMAD.MOV.U32 R28, RZ, RZ, RZ ;  /* 0x000000ffff1c7224 */ /* 0x010fe400078e00ff */
[----:B------:R-:W-:Y:S02]  /*4220*/  IMAD.MOV.U32 R14, RZ, RZ, RZ ;  /* 0x000000ffff0e7224 */ /* 0x000fe400078e00ff */
[----:B------:R-:W-:Y:S02]  /*4230*/  IMAD.U32 R23, RZ, RZ, UR4 ;  /* 0x00000004ff177e24 */ /* 0x000fe4000f8e00ff */
[----:B------:R-:W-:Y:S02]  /*4240*/  IMAD.U32 R22, RZ, RZ, UR5 ;  /* 0x00000005ff167e24 */ /* 0x000fe4000f8e00ff */
[----:B------:R-:W-:-:S02]  /*4250*/  IMAD.U32 R25, RZ, RZ, UR4 ;  /* 0x00000004ff197e24 */ /* 0x000fc4000f8e00ff */
[----:B------:R-:W-:-:S07]  /*4260*/  IMAD.U32 R24, RZ, RZ, UR5 ;  /* 0x00000005ff187e24 */ /* 0x000fce000f8e00ff */
.L_x_19:
[----:B------:R-:W-:-:S06]  /*4270*/  LEA R3, R14, UR40, 0x2 ;  /* 0x000000280e037c11 */ /* 0x000fcc000f8e10ff */
[----:B------:R-:W5:Y:S01]  /*4280*/  LDL R3, [R3+0x4] ;  /* 0x0000040003037983 */ /* 0x000f620000100800 */
[----:B------:R-:W-:Y:S02]  /*4290*/  IMAD.SHL.U32 R8, R14, 0x20, RZ ;  /* 0x000000200e087824 */ /* 0x000fe400078e00ff */
[----:B------:R-:W-:-:S07]  /*42a0*/  IMAD.MOV.U32 R9, RZ, RZ, RZ ;  /* 0x000000ffff097224 */ /* 0x000fce00078e00ff */
.L_x_18:
        /* <DEDUP_REMOVED lines=176> */
[----:B------:R0:W-:Y:S04]  /*4db0*/  STL [R1+0x4], R28 ;  /* 0x0000041c01007387 */ /* 0x0001e80000100800 */
[----:B------:R0:W-:Y:S04]  /*4dc0*/  STL.64 [R1+0x8], R24 ;  /* 0x0000081801007387 */ /* 0x0001e80000100a00 */
[----:B------:R0:W-:Y:S02]  /*4dd0*/  STL.64 [R1+0x10], R22 ;  /* 0x0000101601007387 */ /* 0x0001e40000100a00 */
.L_x_13:
[----:B------:R-:W-:Y:S01]  /*4de0*/  UISETP.GT.U32.AND UP0, UPT, UR6, 0x3, UPT ;  /* 0x000000030600788c */ /* 0x000fe2000bf04070 */
[----:B------:R-:W-:Y:S01]  /*4df0*/  VIADD R0, R0, 0x1 ;  /* 0x0000000100007836 */ /* 0x000fe20000000000 */
[----:B------:R-:W-:Y:S02]  /*4e00*/  USHF.R.U64 UR4, UR6, 0x2, UR7 ;  /* 0x0000000206047899 */ /* 0x000fe40008001207 */
[----:B------:R-:W-:Y:S02]  /*4e10*/  UISETP.GT.U32.AND.EX UP0, UPT, UR7, URZ, UPT, UP0 ;  /* 0x000000ff0700728c */ /* 0x000fe4000bf04100 */
[----:B------:R-:W-:-:S03]  /*4e20*/  USHF.R.U32.HI UR5, URZ, 0x2, UR7 ;  /* 0x00000002ff057899 */ /* 0x000fc60008011607 */
[----:B------:R-:W-:-:S04]  /*4e30*/  UMOV UR6, UR4 ;  /* 0x0000000400067c82 */ /* 0x000fc80008000000 */
[----:B------:R-:W-:Y:S01]  /*4e40*/  UMOV UR7, UR5 ;  /* 0x0000000500077c82 */ /* 0x000fe20008000000 */
[----:B------:R-:W-:Y:S05]  /*4e50*/  BRA.U UP0, `(.L_x_20) ;  /* 0xffffffd900bc7547 */ /* 0x000fea000b83ffff */
.L_x_12:
[----:B------:R-:W5:Y:S01]  /*4e60*/  LDC.64 R10, c[0x0][0x3a8] ;  /* 0x0000ea00ff0a7b82 */ /* 0x000f620000000a00 */
[----:B------:R-:W-:Y:S01]  /*4e70*/  IMAD.MOV.U32 R3, RZ, RZ, RZ ;  /* 0x000000ffff037224 */ /* 0x000fe200078e00ff */
[----:B------:R-:W-:Y:S01]  /*4e80*/  MOV R26, 0x0 ;  /* 0x00000000001a7802 */ /* 0x000fe20000000f00 */
[----:B------:R-:W0:Y:S03]  /*4e90*/  LDCU.64 UR6, c[0x0][0x3a8] ;  /* 0x00007500ff0677ac */ /* 0x000e260008000a00 */
[----:B------:R-:W-:Y:S01]  /*4ea0*/  STL.64 [R1+0x30], R2 ;  /* 0x0000300201007387 */ /* 0x000fe20000100a00 */
[----:B------:R-:W0:Y:S01]  /*4eb0*/  LDCU.64 UR8, c[0x0][0x3b0] ;  /* 0x00007600ff0877ac */ /* 0x000e220008000a00 */
[----:B------:R-:W1:Y:S01]  /*4ec0*/  LDC.64 R6, c[0x0][0x3a0] ;  /* 0x0000e800ff067b82 */ /* 0x000e620000000a00 */
[----:B------:R-:W2:Y:S01]  /*4ed0*/  LDCU.64 UR10, c[0x4][0x180] ;  /* 0x01003000ff0a77ac */ /* 0x000ea20008000a00 */
[----:B------:R-:W3:Y:S06]  /*4ee0*/  LDCU UR4, c[0x0][0x398] ;  /* 0x00007300ff0477ac */ /* 0x000eec0008000800 */
[----:B------:R0:W4:Y:S01]  /*4ef0*/  LDC.64 R8, c[0x4][R26] ;  /* 0x010000001a087b82 */ /* 0x0001220000000a00 */
[----:B------:R-:W-:Y:S01]  /*4f00*/  UIADD3 UR47, UP0, UPT, UR38, 0x30, URZ ;  /* 0x00000030262f7890 */ /* 0x000fe2000ff1e0ff */
[----:B------:R-:W0:Y:S01]  /*4f10*/  LDCU.64 UR42, c[0x0][0x3a0] ;  /* 0x00007400ff2a77ac */ /* 0x000e220008000a00 */
[----:B-----5:R-:W-:Y:S02]  /*4f20*/  STL.64 [R1+0x40], R10 ;  /* 0x0000400a01007387 */ /* 0x020fe40000100a00 */
[----:B------:R-:W-:-:S02]  /*4f30*/  UIADD3.X UR46, UPT, UPT, URZ, UR39, URZ, UP0, !UPT ;  /* 0x00000027ff2e7290 */ /* 0x000fc400087fe4ff */
[----:B0-----:R-:W-:Y:S01]  /*4f40*/  UISETP.GT.U32.AND UP1, UPT, UR6, UR8, UPT ;  /* 0x000000080600728c */ /* 0x001fe2000bf24070 */
[----:B--2---:R-:W-:Y:S01]  /*4f50*/  IMAD.U32 R4, RZ, RZ, UR10 ;  /* 0x0000000aff047e24 */ /* 0x004fe2000f8e00ff */
[----:B------:R-:W0:Y:S01]  /*4f60*/  LDCU.64 UR44, c[0x0][0x3a8] ;  /* 0x00007500ff2c77ac */ /* 0x000e220008000a00 */
[----:B------:R-:W-:Y:S01]  /*4f70*/  IMAD.U32 R5, RZ, RZ, UR11 ;  /* 0x0000000bff057e24 */ /* 0x000fe2000f8e00ff */
[----:B-1----:R1:W-:Y:S01]  /*4f80*/  STL.64 [R1+0x38], R6 ;  /* 0x0000380601007387 */ /* 0x0023e20000100a00 */
[----:B------:R-:W-:Y:S02]  /*4f90*/  UISETP.GT.U32.AND.EX UP1, UPT, UR7, UR9, UPT, UP1 ;  /* 0x000000090700728c */ /* 0x000fe4000bf24110 */
[----:B---3--:R-:W-:Y:S02]  /*4fa0*/  UIMAD UR41, UR4, 0x587c5, UR41 ;  /* 0x000587c5042978a4 */ /* 0x008fe4000f8e0229 */
[----:B------:R-:W-:Y:S01]  /*4fb0*/  UP2UR UR48, UPR, URZ, 0x2 ;  /* 0x00000002ff307883 */ /* 0x000fe20008000000 */
[----:B-1----:R-:W-:-:S02]  /*4fc0*/  IMAD.U32 R6, RZ, RZ, UR47 ;  /* 0x0000002fff067e24 */ /* 0x002fc4000f8e00ff */
[----:B----4-:R-:W-:-:S09]  /*4fd0*/  IMAD.U32 R7, RZ, RZ, UR46 ;  /* 0x0000002eff077e24 */ /* 0x010fd2000f8e00ff */
[----:B------:R-:W-:-:S07]  /*4fe0*/  LEPC R20, `(.L_x_21) ;  /* 0x000000001014794e */ /* 0x000fce0000000000 */
[----:B0-----:R-:W-:Y:S05]  /*4ff0*/  CALL.ABS.NOINC R8 ;  /* 0x0000000008007343 */ /* 0x001fea0003c00000 */
.L_x_21:
[----:B------:R-:W0:Y:S01]  /*5000*/  LDCU.64 UR6, c[0x0][0x3b0] ;  /* 0x00007600ff0677ac */ /* 0x000e220008000a00 */
[----:B------:R-:W1:Y:S01]  /*5010*/  LDC.64 R32, c[0x0][0x3a8] ;  /* 0x0000ea00ff207b82 */ /* 0x000e620000000a00 */
[----:B------:R-:W-:Y:S02]  /*5020*/  UISETP.NE.AND UP0, UPT, UR48, URZ, UPT ;  /* 0x000000ff3000728c */ /* 0x000fe4000bf05270 */
[----:B0-----:R-:W-:Y:S02]  /*5030*/  ULOP3.LUT UR4, URZ, UR6, URZ, 0x33, !UPT ;  /* 0x00000006ff047292 */ /* 0x001fe4000f8e33ff */
[----:B------:R-:W-:-:S04]  /*5040*/  ULOP3.LUT UR5, URZ, UR7, URZ, 0x33, !UPT ;  /* 0x00000007ff057292 */ /* 0x000fc8000f8e33ff */
[----:B-1----:R-:W-:-:S04]  /*5050*/  IADD3 R36, P0, PT, R32, UR4, RZ ;  /* 0x0000000420247c10 */ /* 0x002fc8000ff1e0ff */
[----:B------:R-:W-:Y:S01]  /*5060*/  IADD3.X R31, PT, PT, R33, UR5, RZ, P0, !PT ;  /* 0x00000005211f7c10 */ /* 0x000fe200087fe4ff */
[----:B------:R-:W-:Y:S08]  /*5070*/  BRA.U !UP0, `(.L_x_22) ;  /* 0x0000001508747547 */ /* 0x000ff0000b800000 */
[----:B------:R-:W-:Y:S01]  /*5080*/  VIADD R32, R32, -UR6 ;  /* 0x8000000620207c36 */ /* 0x000fe20008000000 */
[----:B------:R-:W0:Y:S01]  /*5090*/  LDCU.64 UR4, c[0x0][0x3b0] ;  /* 0x00007600ff0477ac */ /* 0x000e220008000a00 */
[----:B------:R-:W-:Y:S02]  /*50a0*/  IMAD.U32 R41, RZ, RZ, UR41 ;  /* 0x00000029ff297e24 */ /* 0x000fe4000f8e00ff */
[----:B------:R-:W-:Y:S01]  /*50b0*/  IMAD.MOV.U32 R40, RZ, RZ, R23 ;  /* 0x000000ffff287224 */ /* 0x000fe200078e0017 */
[----:B------:R-:W-:Y:S01]  /*50c0*/  LOP3.LUT R32, R32, 0x3, RZ, 0xc0, !PT ;  /* 0x0000000320207812 */ /* 0x000fe200078ec0ff */
[----:B------:R-:W-:Y:S02]  /*50d0*/  IMAD.MOV.U32 R39, RZ, RZ, R22 ;  /* 0x000000ffff277224 */ /* 0x000fe400078e0016 */
[----:B------:R-:W-:Y:S01]  /*50e0*/  IMAD.MOV.U32 R38, RZ, RZ, R25 ;  /* 0x000000ffff267224 */ /* 0x000fe200078e0019 */
[----:B------:R-:W-:Y:S01]  /*50f0*/  ISETP.NE.U32.AND P0, PT, R32, RZ, PT ;  /* 0x000000ff2000720c */ /* 0x000fe20003f05070 */
[----:B------:R-:W-:-:S03]  /*5100*/  IMAD.MOV.U32 R37, RZ, RZ, R24 ;  /* 0x000000ffff257224 */ /* 0x000fc600078e0018 */
[----:B------:R-:W-:Y:S01]  /*5110*/  ISETP.NE.AND.EX P0, PT, RZ, RZ, PT, P0 ;  /* 0x000000ffff00720c */ /* 0x000fe20003f05300 */
[----:B0-----:R-:W-:Y:S02]  /*5120*/  IMAD.U32 R33, RZ, RZ, UR4 ;  /* 0x00000004ff217e24 */ /* 0x001fe4000f8e00ff */
[----:B------:R-:W-:-:S10]  /*5130*/  IMAD.U32 R34, RZ, RZ, UR5 ;  /* 0x00000005ff227e24 */ /* 0x000fd4000f8e00ff */
[----:B------:R-:W-:Y:S05]  /*5140*/  @!P0 BRA `(.L_x_23) ;  /* 0x0000000800588947 */ /* 0x000fea0003800000 */
[----:B------:R-:W0:Y:S01]  /*5150*/  LDCU.64 UR4, c[0x0][0x3a0] ;  /* 0x00007400ff0477ac */ /* 0x000e220008000a00 */
[----:B------:R-:W-:Y:S01]  /*5160*/  SHF.R.U32.HI R3, RZ, 0x2, R28 ;  /* 0x00000002ff037819 */ /* 0x000fe2000001161c */
[----:B------:R-:W-:-:S03]  /*5170*/  IMAD.SHL.U32 R0, R23, 0x10, RZ ;  /* 0x0000001017007824 */ /* 0x000fc600078e00ff */
[----:B------:R-:W-:-:S05]  /*5180*/  LOP3.LUT R3, R3, R28, RZ, 0x3c, !PT ;  /* 0x0000001c03037212 */ /* 0x000fca00078e3cff */
[----:B------:R-:W-:-:S05]  /*5190*/  IMAD.SHL.U32 R4, R3, 0x2, RZ ;  /* 0x0000000203047824 */ /* 0x000fca00078e00ff */
[----:B------:R-:W-:Y:S01]  /*51a0*/  LOP3.LUT R0, R3, R4, R0, 0x96, !PT ;  /* 0x0000000403007212 */ /* 0x000fe200078e9600 */
[----:B0-----:R-:W-:-:S03]  /*51b0*/  UISETP.GE.U32.AND UP0, UPT, UR6, UR4, UPT ;  /* 0x000000040600728c */ /* 0x001fc6000bf06070 */
[----:B------:R-:W-:Y:S01]  /*51c0*/  LOP3.LUT R35, R0, R23, RZ, 0x3c, !PT ;  /* 0x0000001700237212 */ /* 0x000fe200078e3cff */
[----:B------:R-:W-:Y:S02]  /*51d0*/  UIADD3 UR4, UPT, UPT, UR41, 0x587c5, URZ ;  /* 0x000587c529047890 */ /* 0x000fe4000fffe0ff */
[----:B------:R-:W-:-:S04]  /*51e0*/  UISETP.GE.U32.AND.EX UP0, UPT, UR7, UR5, UPT, UP0 ;  /* 0x000000050700728c */ /* 0x000fc8000bf06100 */
[----:B------:R-:W-:-:S05]  /*51f0*/  IMAD.U32 R41, RZ, RZ, UR4 ;  /* 0x00000004ff297e24 */ /* 0x000fca000f8e00ff */
[----:B------:R-:W-:Y:S05]  /*5200*/  BRA.U !UP0, `(.L_x_24) ;  /* 0x0000000108687547 */ /* 0x000fea000b800000 */
[----:B------:R-:W-:Y:S01]  /*5210*/  IMAD.IADD R0, R41, 0x1, R35 ;  /* 0x0000000129007824 */ /* 0x000fe200078e0223 */
[----:B------:R0:W1:Y:S01]  /*5220*/  LDC.64 R8, c[0x4][R26] ;  /* 0x010000001a087b82 */ /* 0x0000620000000a00 */
[----:B------:R-:W-:Y:S01]  /*5230*/  IMAD.MOV.U32 R3, RZ, RZ, 0x2f800000 ;  /* 0x2f800000ff037424 */ /* 0x000fe200078e00ff */
[----:B------:R-:W2:Y:S01]  /*5240*/  LDCU.64 UR4, c[0x4][0x188] ;  /* 0x01003100ff0477ac */ /* 0x000ea20008000a00 */
[----:B------:R-:W-:Y:S01]  /*5250*/  IMAD.U32 R6, RZ, RZ, UR47 ;  /* 0x0000002fff067e24 */ /* 0x000fe2000f8e00ff */
[----:B------:R-:W-:Y:S01]  /*5260*/  I2FP.F32.U32 R0, R0 ;  /* 0x0000000000007245 */ /* 0x000fe20000201000 */
[----:B------:R-:W-:-:S04]  /*5270*/  IMAD.U32 R7, RZ, RZ, UR46 ;  /* 0x0000002eff077e24 */ /* 0x000fc8000f8e00ff */
[----:B------:R-:W-:-:S04]  /*5280*/  FFMA R0, R0, R3, 1.1641532182693481445e-10 ;  /* 0x2f00000000007423 */ /* 0x000fc80000000003 */
[----:B------:R-:W3:Y:S01]  /*5290*/  F2F.F64.F32 R10, R0 ;  /* 0x00000000000a7310 */ /* 0x000ee20000201800 */
[----:B--2---:R-:W-:Y:S02]  /*52a0*/  IMAD.U32 R4, RZ, RZ, UR4 ;  /* 0x00000004ff047e24 */ /* 0x004fe4000f8e00ff */
[----:B------:R-:W-:Y:S01]  /*52b0*/  IMAD.U32 R5, RZ, RZ, UR5 ;  /* 0x00000005ff057e24 */ /* 0x000fe2000f8e00ff */
[----:B---3--:R0:W-:Y:S06]  /*52c0*/  STL.64 [R1+0x30], R10 ;  /* 0x0000300a01007387 */ /* 0x0081ec0000100a00 */
[----:B------:R-:W-:-:S07]  /*52d0*/  LEPC R20, `(.L_x_25) ;  /* 0x000000001014794e */ /* 0x000fce0000000000 */
[----:B01----:R-:W-:Y:S05]  /*52e0*/  CALL.ABS.NOINC R8 ;  /* 0x0000000008007343 */ /* 0x003fea0003c00000 */
.L_x_25:
[----:B------:R-:W0:Y:S02]  /*52f0*/  LDCU UR4, c[0x0][0x3b0] ;  /* 0x00007600ff0477ac */ /* 0x000e240008000800 */
[----:B0-----:R-:W-:-:S04]  /*5300*/  ULOP3.LUT UR4, UR4, 0x3, URZ, 0xc0, !UPT ;  /* 0x0000000304047892 */ /* 0x001fc8000f8ec0ff */
[----:B------:R-:W-:-:S04]  /*5310*/  UISETP.NE.U32.AND UP0, UPT, UR4, 0x3, UPT ;  /* 0x000000030400788c */ /* 0x000fc8000bf05070 */
[----:B------:R-:W-:-:S09]  /*5320*/  UISETP.NE.AND.EX UP0, UPT, URZ, URZ, UPT, UP0 ;  /* 0x000000ffff00728c */ /* 0x000fd2000bf05300 */
[----:B------:R-:W-:Y:S05]  /*5330*/  BRA.U UP0, `(.L_x_24) ;  /* 0x00000001001c7547 */ /* 0x000fea000b800000 */
[----:B------:R0:W1:Y:S01]  /*5340*/  LDC.64 R8, c[0x4][R26] ;  /* 0x010000001a087b82 */ /* 0x0000620000000a00 */
[----:B------:R-:W2:Y:S01]  /*5350*/  LDCU.64 UR4, c[0x4][0x190] ;  /* 0x01003200ff0477ac */ /* 0x000ea20008000a00 */
[----:B------:R-:W-:Y:S01]  /*5360*/  CS2R R6, SRZ ;  /* 0x0000000000067805 */ /* 0x000fe2000001ff00 */
[----:B--2---:R-:W-:Y:S02]  /*5370*/  IMAD.U32 R4, RZ, RZ, UR4 ;  /* 0x00000004ff047e24 */ /* 0x004fe4000f8e00ff */
[----:B0-----:R-:W-:-:S07]  /*5380*/  IMAD.U32 R5, RZ, RZ, UR5 ;  /* 0x00000005ff057e24 */ /* 0x001fce000f8e00ff */
[----:B------:R-:W-:-:S07]  /*5390*/  LEPC R20, `(.L_x_24) ;  /* 0x000000001014794e */ /* 0x000fce0000000000 */
[----:B-1----:R-:W-:Y:S05]  /*53a0*/  CALL.ABS.NOINC R8 ;  /* 0x0000000008007343 */ /* 0x002fea0003c00000 */
.L_x_24:
[----:B------:R-:W0:Y:S01]  /*53b0*/  LDCU.64 UR4, c[0x0][0x3b0] ;  /* 0x00007600ff0477ac */ /* 0x000e220008000a00 */
[----:B------:R-:W-:Y:S01]  /*53c0*/  ISETP.NE.U32.AND P0, PT, R32, 0x1, PT ;  /* 0x000000012000780c */ /* 0x000fe20003f05070 */
[----:B------:R-:W-:Y:S02]  /*53d0*/  IMAD.MOV.U32 R40, RZ, RZ, R35 ;  /* 0x000000ffff287224 */ /* 0x000fe400078e0023 */
[----:B------:R-:W-:Y:S01]  /*53e0*/  IMAD.MOV.U32 R39, RZ, RZ, R23 ;  /* 0x000000ffff277224 */ /* 0x000fe200078e0017 */
[----:B------:R-:W-:Y:S01]  /*53f0*/  ISETP.NE.AND.EX P0, PT, RZ, RZ, PT, P0 ;  /* 0x000000ffff00720c */ /* 0x000fe20003f05300 */
[----:B------:R-:W-:Y:S02]  /*5400*/  IMAD.MOV.U32 R38, RZ, RZ, R22 ;  /* 0x000000ffff267224 */ /* 0x000fe400078e0016 */
[----:B------:R-:W-:Y:S02]  /*5410*/  IMAD.MOV.U32 R37, RZ, RZ, R25 ;  /* 0x000000ffff257224 */ /* 0x000fe400078e0019 */
[----:B------:R-:W-:Y:S01]  /*5420*/  IMAD.MOV.U32 R28, RZ, RZ, R24 ;  /* 0x000000ffff1c7224 */ /* 0x000fe200078e0018 */
[----:B0-----:R-:W-:-:S04]  /*5430*/  UIADD3 UR4, UP0, UPT, UR4, 0x1, URZ ;  /* 0x0000000104047890 */ /* 0x001fc8000ff1e0ff */
[----:B------:R-:W-:Y:S02]  /*5440*/  UIADD3.X UR5, UPT, UPT, URZ, UR5, URZ, UP0, !UPT ;  /* 0x00000005ff057290 */ /* 0x000fe400087fe4ff */
[----:B------:R-:W-:-:S04]  /*5450*/  IMAD.U32 R33, RZ, RZ, UR4 ;  /* 0x00000004ff217e24 */ /* 0x000fc8000f8e00ff */
[----:B------:R-:W-:Y:S01]  /*5460*/  IMAD.U32 R34, RZ, RZ, UR5 ;  /* 0x00000005ff227e24 */ /* 0x000fe2000f8e00ff */
[----:B------:R-:W-:Y:S06]  /*5470*/  @!P0 BRA `(.L_x_23) ;  /* 0x00000004008c8947 */ /* 0x000fec0003800000 */
[----:B------:R-:W0:Y:S01]  /*5480*/  LDCU.64 UR4, c[0x0][0x3a0] ;  /* 0x00007400ff0477ac */ /* 0x000e220008000a00 */
[----:B------:R-:W-:Y:S01]  /*5490*/  SHF.R.U32.HI R3, RZ, 0x2, R24 ;  /* 0x00000002ff037819 */ /* 0x000fe20000011618 */
[----:B------:R-:W-:-:S03]  /*54a0*/  IMAD.SHL.U32 R0, R35, 0x10, RZ ;  /* 0x0000001023007824 */ /* 0x000fc600078e00ff */
[----:B------:R-:W-:-:S05]  /*54b0*/  LOP3.LUT R3, R3, R24, RZ, 0x3c, !PT ;  /* 0x0000001803037212 */ /* 0x000fca00078e3cff */
[----:B------:R-:W-:-:S05]  /*54c0*/  IMAD.SHL.U32 R4, R3, 0x2, RZ ;  /* 0x0000000203047824 */ /* 0x000fca00078e00ff */
[----:B------:R-:W-:Y:S02]  /*54d0*/  LOP3.LUT R0, R3, R4, R0, 0x96, !PT ;  /* 0x0000000403007212 */ /* 0x000fe400078e9600 */
[----:B0-----:R-:W-:Y:S01]  /*54e0*/  ISETP.GE.U32.AND P0, PT, R33, UR4, PT ;  /* 0x0000000421007c0c */ /* 0x001fe2000bf06070 */
[----:B------:R-:W-:Y:S01]  /*54f0*/  UIADD3 UR4, UPT, UPT, UR41, 0xb0f8a, URZ ;  /* 0x000b0f8a29047890 */ /* 0x000fe2000fffe0ff */
[----:B------:R-:W-:Y:S02]  /*5500*/  LOP3.LUT R24, R0, R35, RZ, 0x3c, !PT ;  /* 0x0000002300187212 */ /* 0x000fe400078e3cff */
[----:B------:R-:W-:-:S03]  /*5510*/  ISETP.GE.U32.AND.EX P0, PT, R34, UR5, PT, P0 ;  /* 0x0000000522007c0c */ /* 0x000fc6000bf06100 */
[----:B------:R-:W-:-:S10]  /*5520*/  IMAD.U32 R41, RZ, RZ, UR4 ;  /* 0x00000004ff297e24 */ /* 0x000fd4000f8e00ff */
[----:B------:R-:W-:Y:S05]  /*5530*/  @!P0 BRA `(.L_x_26) ;  /* 0x00000000006c8947 */ /* 0x000fea0003800000 */
[----:B------:R-:W-:Y:S01]  /*5540*/  IMAD.IADD R0, R41, 0x1, R24 ;  /* 0x0000000129007824 */ /* 0x000fe200078e0218 */
[----:B------:R-:W-:Y:S01]  /*5550*/  MOV R8, 0x0 ;  /* 0x0000000000087802 */ /* 0x000fe20000000f00 */
[----:B------:R-:W-:Y:S01]  /*5560*/  IMAD.MOV.U32 R3, RZ, RZ, 0x2f800000 ;  /* 0x2f800000ff037424 */ /* 0x000fe200078e00ff */
[----:B------:R-:W0:Y:S01]  /*5570*/  LDCU.64 UR4, c[0x4][0x188] ;  /* 0x01003100ff0477ac */ /* 0x000e220008000a00 */
[----:B------:R-:W-:Y:S01]  /*5580*/  IMAD.U32 R6, RZ, RZ, UR47 ;  /* 0x0000002fff067e24 */ /* 0x000fe2000f8e00ff */
[----:B------:R-:W-:Y:S01]  /*5590*/  I2FP.F32.U32 R0, R0 ;  /* 0x0000000000007245 */ /* 0x000fe20000201000 */
[----:B------:R-:W-:Y:S01]  /*55a0*/  IMAD.U32 R7, RZ, RZ, UR46 ;  /* 0x0000002eff077e24 */ /* 0x000fe2000f8e00ff */
[----:B------:R-:W1:Y:S03]  /*55b0*/  LDC.64 R8, c[0x4][R8] ;  /* 0x0100000008087b82 */ /* 0x000e660000000a00 */
[----:B------:R-:W-:-:S04]  /*55c0*/  FFMA R0, R0, R3, 1.1641532182693481445e-10 ;  /* 0x2f00000000007423 */ /* 0x000fc80000000003 */
[----:B------:R-:W2:Y:S01]  /*55d0*/  F2F.F64.F32 R10, R0 ;  /* 0x00000000000a7310 */ /* 0x000ea20000201800 */
[----:B0-----:R-:W-:Y:S02]  /*55e0*/  IMAD.U32 R4, RZ, RZ, UR4 ;  /* 0x00000004ff047e24 */ /* 0x001fe4000f8e00ff */
[----:B------:R-:W-:Y:S01]  /*55f0*/  IMAD.U32 R5, RZ, RZ, UR5 ;  /* 0x00000005ff057e24 */ /* 0x000fe2000f8e00ff */
[----:B--2---:R0:W-:Y:S06]  /*5600*/  STL.64 [R1+0x30], R10 ;  /* 0x0000300a01007387 */ /* 0x0041ec0000100a00 */
[----:B------:R-:W-:-:S07]  /*5610*/  LEPC R20, `(.L_x_27) ;  /* 0x000000001014794e */ /* 0x000fce0000000000 */
[----:B01----:R-:W-:Y:S05]  /*5620*/  CALL.ABS.NOINC R8 ;  /* 0x0000000008007343 */ /* 0x003fea0003c00000 */
.L_x_27:
[----:B------:R-:W-:-:S04]  /*5630*/  LOP3.LUT R33, R33, 0x3, RZ, 0xc0, !PT ;  /* 0x0000000321217812 */ /* 0x000fc800078ec0ff */
[----:B------:R-:W-:-:S04]  /*5640*/  ISETP.NE.U32.AND P0, PT, R33, 0x3, PT ;  /* 0x000000032100780c */ /* 0x000fc80003f05070 */
[----:B------:R-:W-:-:S13]  /*5650*/  ISETP.NE.AND.EX P0, PT, RZ, RZ, PT, P0 ;  /* 0x000000ffff00720c */ /* 0x000fda0003f05300 */
[----:B------:R-:W-:Y:S05]  /*5660*/  @P0 BRA `(.L_x_26) ;  /* 0x0000000000200947 */ /* 0x000fea0003800000 */
[----:B------:R-:W-:Y:S01]  /*5670*/  MOV R8, 0x0 ;  /* 0x0000000000087802 */ /* 0x000fe20000000f00 */
[----:B------:R-:W0:Y:S01]  /*5680*/  LDCU.64 UR4, c[0x4][0x190] ;  /* 0x01003200ff0477ac */ /* 0x000e220008000a00 */
[----:B------:R-:W-:-:S04]  /*5690*/  CS2R R6, SRZ ;  /* 0x0000000000067805 */ /* 0x000fc8000001ff00 */
[----:B------:R-:W1:Y:S01]  /*56a0*/  LDC.64 R8, c[0x4][R8] ;  /* 0x0100000008087b82 */ /* 0x000e620000000a00 */
[----:B0-----:R-:W-:Y:S02]  /*56b0*/  IMAD.U32 R4, RZ, RZ, UR4 ;  /* 0x00000004ff047e24 */ /* 0x001fe4000f8e00ff */
[----:B------:R-:W-:-:S07]  /*56c0*/  IMAD.U32 R5, RZ, RZ, UR5 ;  /* 0x00000005ff057e24 */ /* 0x000fce000f8e00ff */
[----:B------:R-:W-:-:S07]  /*56d0*/  LEPC R20, `(.L_x_26) ;  /* 0x000000001014794e */ /* 0x000fce0000000000 */
[----:B-1----:R-:W-:Y:S05]  /*56e0*/  CALL.ABS.NOINC R8 ;  /* 0x0000000008007343 */ /* 0x002fea0003c00000 */
.L_x_26:
        /* <DEDUP_REMOVED lines=31> */
[----:B------:R1:W2:Y:S01]  /*58e0*/  LDC.64 R8, c[0x4][R25] ;  /* 0x0100000019087b82 */ /* 0x0002a20000000a00 */
[----:B------:R-:W-:-:S03]  /*58f0*/  IMAD.U32 R7, RZ, RZ, UR46 ;  /* 0x0000002eff077e24 */ /* 0x000fc6000f8e00ff */
[----:B------:R-:W-:-:S04]  /*5900*/  FFMA R0, R0, R3, 1.1641532182693481445e-10 ;  /* 0x2f00000000007423 */ /* 0x000fc80000000003 */
[----:B------:R-:W3:Y:S01]  /*5910*/  F2F.F64.F32 R10, R0 ;  /* 0x00000000000a7310 */ /* 0x000ee20000201800 */
[----:B0-----:R-:W-:Y:S02]  /*5920*/  IMAD.U32 R4, RZ, RZ, UR4 ;  /* 0x00000004ff047e24 */ /* 0x001fe4000f8e00ff */
[----:B------:R-:W-:Y:S01]  /*5930*/  IMAD.U32 R5, RZ, RZ, UR5 ;  /* 0x00000005ff057e24 */ /* 0x000fe2000f8e00ff */
[----:B---3--:R1:W-:Y:S06]  /*5940*/  STL.64 [R1+0x30], R10 ;  /* 0x0000300a01007387 */ /* 0x0083ec0000100a00 */
[----:B------:R-:W-:-:S07]  /*5950*/  LEPC R20, `(.L_x_29) ;  /* 0x000000001014794e */ /* 0x000fce0000000000 */
[----:B-12---:R-:W-:Y:S05]  /*5960*/  CALL.ABS.NOINC R8 ;  /* 0x0000000008007343 */ /* 0x006fea0003c00000 */
.L_x_29:
[----:B------:R-:W-:-:S04]  /*5970*/  LOP3.LUT R33, R33, 0x3, RZ, 0xc0, !PT ;  /* 0x0000000321217812 */ /* 0x000fc800078ec0ff */
[----:B------:R-:W-:-:S04]  /*5980*/  ISETP.NE.U32.AND P0, PT, R33, 0x3, PT ;  /* 0x000000032100780c */ /* 0x000fc80003f05070 */
[----:B------:R-:W-:-:S13]  /*5990*/  ISETP.NE.AND.EX P0, PT, RZ, RZ, PT, P0 ;  /* 0x000000ffff00720c */ /* 0x000fda0003f05300 */
[----:B------:R-:W-:Y:S05]  /*59a0*/  @P0 BRA `(.L_x_28) ;  /* 0x00000000001c0947 */ /* 0x000fea0003800000 */
[----:B------:R0:W1:Y:S01]  /*59b0*/  LDC.64 R8, c[0x4][R25] ;  /* 0x0100000019087b82 */ /* 0x0000620000000a00 */
[----:B------:R-:W2:Y:S01]  /*59c0*/  LDCU.64 UR4, c[0x4][0x190] ;  /* 0x01003200ff0477ac */ /* 0x000ea20008000a00 */
[----:B------:R-:W-:Y:S01]  /*59d0*/  CS2R R6, SRZ ;  /* 0x0000000000067805 */ /* 0x000fe2000001ff00 */
[----:B--2---:R-:W-:Y:S02]  /*59e0*/  IMAD.U32 R4, RZ, RZ, UR4 ;  /* 0x00000004ff047e24 */ /* 0x004fe4000f8e00ff */
[----:B0-----:R-:W-:-:S07]  /*59f0*/  IMAD.U32 R5, RZ, RZ, UR5 ;  /* 0x00000005ff057e24 */ /* 0x001fce000f8e00ff */
[----:B------:R-:W-:-:S07]  /*5a00*/  LEPC R20, `(.L_x_28) ;  /* 0x000000001014794e */ /* 0x000fce0000000000 */
[----:B-1----:R-:W-:Y:S05]  /*5a10*/  CALL.ABS.NOINC R8 ;  /* 0x0000000008007343 */ /* 0x002fea0003c00000 */
.L_x_28:
[----:B------:R-:W0:Y:S01]  /*5a20*/  LDCU.64 UR4, c[0x0][0x3b0] ;  /* 0x00007600ff0477ac */ /* 0x000e220008000a00 */
[----:B------:R-:W-:Y:S02]  /*5a30*/  IMAD.MOV.U32 R37, RZ, RZ, R23 ;  /* 0x000000ffff257224 */ /* 0x000fe400078e0017 */
[----:B------:R-:W-:Y:S02]  /*5a40*/  IMAD.MOV.U32 R28, RZ, RZ, R22 ;  /* 0x000000ffff1c7224 */ /* 0x000fe400078e0016 */
[----:B------:R-:W-:Y:S02]  /*5a50*/  IMAD.MOV.U32 R39, RZ, RZ, R24 ;  /* 0x000000ffff277224 */ /* 0x000fe400078e0018 */
[----:B------:R-:W-:Y:S01]  /*5a60*/  IMAD.MOV.U32 R38, RZ, RZ, R35 ;  /* 0x000000ffff267224 */ /* 0x000fe200078e0023 */
[----:B0-----:R-:W-:-:S04]  /*5a70*/  UIADD3 UR4, UP0, UPT, UR4, 0x3, URZ ;  /* 0x0000000304047890 */ /* 0x001fc8000ff1e0ff */
[----:B------:R-:W-:Y:S02]  /*5a80*/  UIADD3.X UR5, UPT, UPT, URZ, UR5, URZ, UP0, !UPT ;  /* 0x00000005ff057290 */ /* 0x000fe400087fe4ff */
[----:B------:R-:W-:-:S04]  /*5a90*/  IMAD.U32 R33, RZ, RZ, UR4 ;  /* 0x00000004ff217e24 */ /* 0x000fc8000f8e00ff */
[----:B------:R-:W-:-:S07]  /*5aa0*/  IMAD.U32 R34, RZ, RZ, UR5 ;  /* 0x00000005ff227e24 */ /* 0x000fce000f8e00ff */
.L_x_23:
[----:B------:R-:W-:Y:S01]  /*5ab0*/  ISETP.GE.U32.AND P0, PT, R36, 0x3, PT ;  /* 0x000000032400780c */ /* 0x000fe20003f06070 */
[----:B------:R-:W-:Y:S03]  /*5ac0*/  BSSY.RECONVERGENT B7, `(.L_x_22) ;  /* 0x00000b8000077945 */ /* 0x000fe60003800200 */
[----:B------:R-:W-:-:S13]  /*5ad0*/  ISETP.GE.U32.AND.EX P0, PT, R31, RZ, PT, P0 ;  /* 0x000000ff1f00720c */ /* 0x000fda0003f06100 */
[----:B------:R-:W-:Y:S05]  /*5ae0*/  @!P0 BRA `(.L_x_30) ;  /* 0x0000000800d48947 */ /* 0x000fea0003800000 */
[C---:B------:R-:W-:Y:S01]  /*5af0*/  LOP3.LUT R22, R33.reuse, 0x3, RZ, 0xc0, !PT ;  /* 0x0000000321167812 */ /* 0x040fe200078ec0ff */
[----:B------:R-:W-:Y:S01]  /*5b00*/  IMAD.MOV R25, RZ, RZ, -R33 ;  /* 0x000000ffff197224 */ /* 0x000fe200078e0a21 */
[----:B------:R-:W-:-:S07]  /*5b10*/  IADD3 R24, PT, PT, -R33, 0x2, RZ ;  /* 0x0000000221187810 */ /* 0x000fce0007ffe1ff */
.L_x_43:
[----:B------:R-:W-:Y:S01]  /*5b20*/  ISETP.GE.U32.AND P0, PT, R33, UR42, PT ;  /* 0x0000002a21007c0c */ /* 0x000fe2000bf06070 */
[----:B------:R-:W-:Y:S01]  /*5b30*/  IMAD.SHL.U32 R0, R40, 0x10, RZ ;  /* 0x0000001028007824 */ /* 0x000fe200078e00ff */
[----:B------:R-:W-:Y:S01]  /*5b40*/  SHF.R.U32.HI R3, RZ, 0x2, R28 ;  /* 0x00000002ff037819 */ /* 0x000fe2000001161c */
[----:B------:R-:W-:Y:S01]  /*5b50*/  BSSY.RECONVERGENT B6, `(.L_x_31) ;  /* 0x0000029000067945 */ /* 0x000fe20003800200 */
[----:B------:R-:W-:Y:S01]  /*5b60*/  ISETP.GE.U32.AND.EX P0, PT, R34, UR43, PT, P0 ;  /* 0x0000002b22007c0c */ /* 0x000fe2000bf06100 */
[----:B------:R-:W-:Y:S01]  /*5b70*/  IMAD.MOV.U32 R32, RZ, RZ, R37 ;  /* 0x000000ffff207224 */ /* 0x000fe200078e0025 */
[----:B------:R-:W-:Y:S01]  /*5b80*/  LOP3.LUT R3, R3, R28, RZ, 0x3c, !PT ;  /* 0x0000001c03037212 */ /* 0x000fe200078e3cff */
[----:B------:R-:W-:Y:S02]  /*5b90*/  IMAD.MOV.U32 R23, RZ, RZ, R39 ;  /* 0x000000ffff177224 */ /* 0x000fe400078e0027 */
[----:B------:R-:W-:Y:S02]  /*5ba0*/  IMAD.MOV.U32 R26, RZ, RZ, R38 ;  /* 0x000000ffff1a7224 */ /* 0x000fe400078e0026 */
[----:B------:R-:W-:-:S02]  /*5bb0*/  IMAD.SHL.U32 R4, R3, 0x2, RZ ;  /* 0x0000000203047824 */ /* 0x000fc400078e00ff */
[----:B------:R-:W-:-:S03]  /*5bc0*/  IMAD.MOV.U32 R28, RZ, RZ, R40 ;  /* 0x000000ffff1c7224 */ /* 0x000fc600078e0028 */
[----:B------:R-:W-:-:S04]  /*5bd0*/  LOP3.LUT R3, R3, R4, R0, 0x96, !PT ;  /* 0x0000000403037212 */ /* 0x000fc800078e9600 */
[----:B------:R-:W-:Y:S01]  /*5be0*/  LOP3.LUT R37, R3, R40, RZ, 0x3c, !PT ;  /* 0x0000002803257212 */ /* 0x000fe200078e3cff */
[----:B------:R-:W-:Y:S06]  /*5bf0*/  @!P0 BRA `(.L_x_32) ;  /* 0x0000000000788947 */ /* 0x000fec0003800000 */
[----:B------:R-:W-:Y:S01]  /*5c00*/  IADD3 R0, PT, PT, R41, 0x587c5, R37 ;  /* 0x000587c529007810 */ /* 0x000fe20007ffe025 */
[----:B------:R-:W-:Y:S01]  /*5c10*/  IMAD.MOV.U32 R3, RZ, RZ, 0x2f800000 ;  /* 0x2f800000ff037424 */ /* 0x000fe200078e00ff */
[----:B------:R-:W-:Y:S01]  /*5c20*/  MOV R8, 0x0 ;  /* 0x0000000000087802 */ /* 0x000fe20000000f00 */
[----:B------:R-:W0:Y:S01]  /*5c30*/  LDCU.64 UR6, c[0x4][0x188] ;  /* 0x01003100ff0677ac */ /* 0x000e220008000a00 */
[----:B------:R-:W-:Y:S02]  /*5c40*/  I2FP.F32.U32 R0, R0 ;  /* 0x0000000000007245 */ /* 0x000fe40000201000 */
[----:B------:R-:W-:Y:S01]  /*5c50*/  ISETP.NE.U32.AND P0, PT, R22, 0x3, PT ;  /* 0x000000031600780c */ /* 0x000fe20003f05070 */
[----:B------:R-:W-:Y:S01]  /*5c60*/  UIADD3 UR4, UP0, UPT, UR38, 0x30, URZ ;  /* 0x0000003026047890 */ /* 0x000fe2000ff1e0ff */
[----:B------:R-:W1:Y:S01]  /*5c70*/  LDC.64 R8, c[0x4][R8] ;  /* 0x0100000008087b82 */ /* 0x000e620000000a00 */
[----:B------:R-:W-:Y:S01]  /*5c80*/  FFMA R10, R0, R3, 1.1641532182693481445e-10 ;  /* 0x2f000000000a7423 */ /* 0x000fe20000000003 */
[----:B------:R-:W-:Y:S01]  /*5c90*/  ISETP.NE.AND.EX P0, PT, RZ, RZ, PT, P0 ;  /* 0x000000ffff00720c */ /* 0x000fe20003f05300 */
[----:B------:R-:W-:-:S02]  /*5ca0*/  UIADD3.X UR5, UPT, UPT, URZ, UR39, URZ, UP0, !UPT ;  /* 0x00000027ff057290 */ /* 0x000fc400087fe4ff */
[----:B------:R-:W-:Y:S01]  /*5cb0*/  IMAD.U32 R6, RZ, RZ, UR4 ;  /* 0x00000004ff067e24 */ /* 0x000fe2000f8e00ff */
[----:B------:R-:W-:Y:S01]  /*5cc0*/  P2R R35, PR, RZ, 0x1 ;  /* 0x00000001ff237803 */ /* 0x000fe20000000000 */
[----:B------:R-:W2:Y:S02]  /*5cd0*/  F2F.F64.F32 R10, R10 ;  /* 0x0000000a000a7310 */ /* 0x000ea40000201800 */
[----:B------:R-:W-:Y:S02]  /*5ce0*/  IMAD.U32 R7, RZ, RZ, UR5 ;  /* 0x00000005ff077e24 */ /* 0x000fe4000f8e00ff */
[----:B0-----:R-:W-:Y:S02]  /*5cf0*/  IMAD.U32 R4, RZ, RZ, UR6 ;  /* 0x00000006ff047e24 */ /* 0x001fe4000f8e00ff */
[----:B------:R-:W-:Y:S01]  /*5d00*/  IMAD.U32 R5, RZ, RZ, UR7 ;  /* 0x00000007ff057e24 */ /* 0x000fe2000f8e00ff */
[----:B--2---:R0:W-:Y:S06]  /*5d10*/  STL.64 [R1+0x30], R10 ;  /* 0x0000300a01007387 */ /* 0x0041ec0000100a00 */
[----:B------:R-:W-:-:S07]  /*5d20*/  LEPC R20, `(.L_x_33) ;  /* 0x000000001014794e */ /* 0x000fce0000000000 */
[----:B01----:R-:W-:Y:S05]  /*5d30*/  CALL.ABS.NOINC R8 ;  /* 0x0000000008007343 */ /* 0x003fea0003c00000 */
.L_x_33:
[----:B------:R-:W-:-:S13]  /*5d40*/  ISETP.NE.AND P6, PT, R35, RZ, PT ;  /* 0x000000ff2300720c */ /* 0x000fda0003fc5270 */
        /* <DEDUP_REMOVED lines=9> */
.L_x_32:
[----:B------:R-:W-:Y:S05]  /*5de0*/  BSYNC.RECONVERGENT B6 ;  /* 0x0000000000067941 */ /* 0x000fea0003800200 */
.L_x_31:
[----:B------:R-:W-:Y:S01]  /*5df0*/  IADD3 R0, P1, PT, R33, 0x1, RZ ;  /* 0x0000000121007810 */ /* 0x000fe20007f3e0ff */
[----:B------:R-:W-:Y:S01]  /*5e00*/  BSSY.RECONVERGENT B6, `(.L_x_34) ;  /* 0x0000028000067945 */ /* 0x000fe20003800200 */
[----:B------:R-:W-:Y:S02]  /*5e10*/  SHF.R.U32.HI R3, RZ, 0x2, R32 ;  /* 0x00000002ff037819 */ /* 0x000fe40000011620 */
[----:B------:R-:W-:Y:S01]  /*5e20*/  ISETP.GE.U32.AND P0, PT, R0, UR42, PT ;  /* 0x0000002a00007c0c */ /* 0x000fe2000bf06070 */
[----:B------:R-:W-:Y:S01]  /*5e30*/  IMAD.X R5, RZ, RZ, R34, P1 ;  /* 0x000000ffff057224 */ /* 0x000fe200008e0622 */
[----:B------:R-:W-:Y:S01]  /*5e40*/  LOP3.LUT R3, R3, R32, RZ, 0x3c, !PT ;  /* 0x0000002003037212 */ /* 0x000fe200078e3cff */
[----:B------:R-:W-:-:S03]  /*5e50*/  IMAD.SHL.U32 R0, R37, 0x10, RZ ;  /* 0x0000001025007824 */ /* 0x000fc600078e00ff */
[----:B------:R-:W-:Y:S01]  /*5e60*/  ISETP.GE.U32.AND.EX P0, PT, R5, UR43, PT, P0 ;  /* 0x0000002b05007c0c */ /* 0x000fe2000bf06100 */
[----:B------:R-:W-:-:S05]  /*5e70*/  IMAD.SHL.U32 R4, R3, 0x2, RZ ;  /* 0x0000000203047824 */ /* 0x000fca00078e00ff */
[----:B------:R-:W-:-:S04]  /*5e80*/  LOP3.LUT R0, R3, R4, R0, 0x96, !PT ;  /* 0x0000000403007212 */ /* 0x000fc800078e9600 */
[----:B------:R-:W-:-:S03]  /*5e90*/  LOP3.LUT R38, R0, R37, RZ, 0x3c, !PT ;  /* 0x0000002500267212 */ /* 0x000fc600078e3cff */
[----:B------:R-:W-:Y:S05]  /*5ea0*/  @!P0 BRA `(.L_x_35) ;  /* 0x0000000000748947 */ /* 0x000fea0003800000 */
[----:B------:R-:W-:Y:S01]  /*5eb0*/  IADD3 R0, PT, PT, R41, 0xb0f8a, R38 ;  /* 0x000b0f8a29007810 */ /* 0x000fe20007ffe026 */
[----:B------:R-:W-:Y:S01]  /*5ec0*/  IMAD.MOV.U32 R3, RZ, RZ, 0x2f800000 ;  /* 0x2f800000ff037424 */ /* 0x000fe200078e00ff */
[----:B------:R-:W-:Y:S01]  /*5ed0*/  MOV R8, 0x0 ;  /* 0x0000000000087802 */ /* 0x000fe20000000f00 */
[----:B------:R-:W0:Y:S01]  /*5ee0*/  LDCU.64 UR6, c[0x4][0x188] ;  /* 0x01003100ff0677ac */ /* 0x000e220008000a00 */
[----:B------:R-:W-:Y:S02]  /*5ef0*/  I2FP.F32.U32 R0, R0 ;  /* 0x0000000000007245 */ /* 0x000fe40000201000 */
[----:B------:R-:W-:Y:S01]  /*5f00*/  LOP3.LUT P0, RZ, R24, 0x3, RZ, 0xc0, !PT ;  /* 0x0000000318ff7812 */ /* 0x000fe2000780c0ff */
[----:B------:R-:W-:Y:S01]  /*5f10*/  UIADD3 UR4, UP0, UPT, UR38, 0x30, URZ ;  /* 0x0000003026047890 */ /* 0x000fe2000ff1e0ff */
[----:B------:R-:W1:Y:S01]  /*5f20*/  LDC.64 R8, c[0x4][R8] ;  /* 0x0100000008087b82 */ /* 0x000e620000000a00 */
[----:B------:R-:W-:Y:S01]  /*5f30*/  FFMA R10, R0, R3, 1.1641532182693481445e-10 ;  /* 0x2f000000000a7423 */ /* 0x000fe20000000003 */
[----:B------:R-:W-:Y:S01]  /*5f40*/  P2R R32, PR, RZ, 0x1 ;  /* 0x00000001ff207803 */ /* 0x000fe20000000000 */
[----:B------:R-:W-:-:S02]  /*5f50*/  UIADD3.X UR5, UPT, UPT, URZ, UR39, URZ, UP0, !UPT ;  /* 0x00000027ff057290 */ /* 0x000fc400087fe4ff */
[----:B------:R-:W-:Y:S02]  /*5f60*/  IMAD.U32 R6, RZ, RZ, UR4 ;  /* 0x00000004ff067e24 */ /* 0x000fe4000f8e00ff */
[----:B------:R-:W2:Y:S02]  /*5f70*/  F2F.F64.F32 R10, R10 ;  /* 0x0000000a000a7310 */ /* 0x000ea40000201800 */
[----:B------:R-:W-:Y:S02]  /*5f80*/  IMAD.U32 R7, RZ, RZ, UR5 ;  /* 0x00000005ff077e24 */ /* 0x000fe4000f8e00ff */
[----:B0-----:R-:W-:Y:S02]  /*5f90*/  IMAD.U32 R4, RZ, RZ, UR6 ;  /* 0x00000006ff047e24 */ /* 0x001fe4000f8e00ff */
[----:B------:R-:W-:Y:S01]  /*5fa0*/  IMAD.U32 R5, RZ, RZ, UR7 ;  /* 0x00000007ff057e24 */ /* 0x000fe2000f8e00ff */
[----:B--2---:R0:W-:Y:S06]  /*5fb0*/  STL.64 [R1+0x30], R10 ;  /* 0x0000300a01007387 */ /* 0x0041ec0000100a00 */
[----:B------:R-:W-:-:S07]  /*5fc0*/  LEPC R20, `(.L_x_36) ;  /* 0x000000001014794e */ /* 0x000fce0000000000 */
[----:B01----:R-:W-:Y:S05]  /*5fd0*/  CALL.ABS.NOINC R8 ;  /* 0x0000000008007343 */ /* 0x003fea0003c00000 */
.L_x_36:
        /* <DEDUP_REMOVED lines=10> */
.L_x_35:
[----:B------:R-:W-:Y:S05]  /*6080*/  BSYNC.RECONVERGENT B6 ;  /* 0x0000000000067941 */ /* 0x000fea0003800200 */
.L_x_34:
        /* <DEDUP_REMOVED lines=32> */
.L_x_39:
        /* <DEDUP_REMOVED lines=10> */
.L_x_38:
[----:B------:R-:W-:Y:S05]  /*6330*/  BSYNC.RECONVERGENT B6 ;  /* 0x0000000000067941 */ /* 0x000fea0003800200 */
.L_x_37:
[----:B------:R-:W-:Y:S01]  /*6340*/  IADD3 R3, P1, PT, R33, 0x3, RZ ;  /* 0x0000000321037810 */ /* 0x000fe20007f3e0ff */
[----:B------:R-:W-:Y:S01]  /*6350*/  BSSY.RECONVERGENT B6, `(.L_x_40) ;  /* 0x0000029000067945 */ /* 0x000fe20003800200 */
[----:B------:R-:W-:Y:S01]  /*6360*/  SHF.R.U32.HI R0, RZ, 0x2, R23 ;  /* 0x00000002ff007819 */ /* 0x000fe20000011617 */
[----:B------:R-:W-:Y:S01]  /*6370*/  VIADD R41, R41, 0x161f14 ;  /* 0x00161f1429297836 */ /* 0x000fe20000000000 */
        /* <DEDUP_REMOVED lines=9> */
[----:B------:R-:W-:Y:S01]  /*6410*/  IMAD.IADD R0, R41, 0x1, R40 ;  /* 0x0000000129007824 */ /* 0x000fe200078e0228 */
[----:B------:R-:W-:Y:S01]  /*6420*/  MOV R8, 0x0 ;  /* 0x0000000000087802 */ /* 0x000fe20000000f00 */
[----:B------:R-:W-:Y:S01]  /*6430*/  IMAD.MOV.U32 R3, RZ, RZ, 0x2f800000 ;  /* 0x2f800000ff037424 */ /* 0x000fe200078e00ff */
[----:B------:R-:W0:Y:S01]  /*6440*/  LDCU.64 UR6, c[0x4][0x188] ;  /* 0x01003100ff0677ac */ /* 0x000e220008000a00 */
[----:B------:R-:W-:Y:S02]  /*6450*/  LOP3.LUT P0, RZ, R25, 0x3, RZ, 0xc0, !PT ;  /* 0x0000000319ff7812 */ /* 0x000fe4000780c0ff */
[----:B------:R-:W-:Y:S01]  /*6460*/  I2FP.F32.U32 R0, R0 ;  /* 0x0000000000007245 */ /* 0x000fe20000201000 */
[----:B------:R-:W1:Y:S01]  /*6470*/  LDC.64 R8, c[0x4][R8] ;  /* 0x0100000008087b82 */ /* 0x000e620000000a00 */
[----:B------:R-:W-:Y:S01]  /*6480*/  UIADD3 UR4, UP0, UPT, UR38, 0x30, URZ ;  /* 0x0000003026047890 */ /* 0x000fe2000ff1e0ff */
[----:B------:R-:W-:Y:S02]  /*6490*/  P2R R23, PR, RZ, 0x1 ;  /* 0x00000001ff177803 */ /* 0x000fe40000000000 */
[----:B------:R-:W-:Y:S01]  /*64a0*/  FFMA R10, R0, R3, 1.1641532182693481445e-10 ;  /* 0x2f000000000a7423 */ /* 0x000fe20000000003 */
[----:B------:R-:W-:-:S02]  /*64b0*/  UIADD3.X UR5, UPT, UPT, URZ, UR39, URZ, UP0, !UPT ;  /* 0x00000027ff057290 */ /* 0x000fc400087fe4ff */
[----:B------:R-:W-:-:S03]  /*64c0*/  IMAD.U32 R6, RZ, RZ, UR4 ;  /* 0x00000004ff067e24 */ /* 0x000fc6000f8e00ff */
[----:B------:R-:W2:Y:S01]  /*64d0*/  F2F.F64.F32 R10, R10 ;  /* 0x0000000a000a7310 */ /* 0x000ea20000201800 */
[----:B------:R-:W-:Y:S02]  /*64e0*/  IMAD.U32 R7, RZ, RZ, UR5 ;  /* 0x00000005ff077e24 */ /* 0x000fe4000f8e00ff */
[----:B0-----:R-:W-:Y:S02]  /*64f0*/  IMAD.U32 R4, RZ, RZ, UR6 ;  /* 0x00000006ff047e24 */ /* 0x001fe4000f8e00ff */
[----:B------:R-:W-:Y:S01]  /*6500*/  IMAD.U32 R5, RZ, RZ, UR7 ;  /* 0x00000007ff057e24 */ /* 0x000fe2000f8e00ff */
[----:B--2---:R0:W-:Y:S06]  /*6510*/  STL.64 [R1+0x30], R10 ;  /* 0x0000300a01007387 */ /* 0x0041ec0000100a00 */
[----:B------:R-:W-:-:S07]  /*6520*/  LEPC R20, `(.L_x_42) ;  /* 0x000000001014794e */ /* 0x000fce0000000000 */
[----:B01----:R-:W-:Y:S05]  /*6530*/  CALL.ABS.NOINC R8 ;  /* 0x0000000008007343 */ /* 0x003fea0003c00000 */
.L_x_42:
        /* <DEDUP_REMOVED lines=10> */
.L_x_41:
[----:B------:R-:W-:Y:S05]  /*65e0*/  BSYNC.RECONVERGENT B6 ;  /* 0x0000000000067941 */ /* 0x000fea0003800200 */
.L_x_40:
[----:B------:R-:W-:-:S05]  /*65f0*/  IADD3 R33, P0, PT, R33, 0x4, RZ ;  /* 0x0000000421217810 */ /* 0x000fca0007f1e0ff */
[----:B------:R-:W-:Y:S01]  /*6600*/  IMAD.X R34, RZ, RZ, R34, P0 ;  /* 0x000000ffff227224 */ /* 0x000fe200000e0622 */
[----:B------:R-:W-:-:S04]  /*6610*/  ISETP.GE.U32.AND P0, PT, R33, UR44, PT ;  /* 0x0000002c21007c0c */ /* 0x000fc8000bf06070 */
[----:B------:R-:W-:-:S13]  /*6620*/  ISETP.GE.U32.AND.EX P0, PT, R34, UR45, PT, P0 ;  /* 0x0000002d22007c0c */ /* 0x000fda000bf06100 */
[----:B------:R-:W-:Y:S05]  /*6630*/  @!P0 BRA `(.L_x_43) ;  /* 0xfffffff400388947 */ /* 0x000fea000383ffff */
.L_x_30:
[----:B------:R-:W-:Y:S05]  /*6640*/  BSYNC.RECONVERGENT B7 ;  /* 0x0000000000077941 */ /* 0x000fea0003800200 */
.L_x_22:
[----:B------:R-:W0:Y:S01]  /*6650*/  LDC.64 R4, c[0x0][0x390] ;  /* 0x0000e400ff047b82 */ /* 0x000e220000000a00 */
[----:B------:R1:W-:Y:S01]  /*6660*/  STL.64 [R1+0x8], R16 ;  /* 0x0000081001007387 */ /* 0x0003e20000100a00 */
[----:B------:R-:W-:Y:S01]  /*6670*/  VIADD R6, R2, 0x100 ;  /* 0x0000010002067836 */ /* 0x000fe20000000000 */
[----:B------:R-:W-:Y:S02]  /*6680*/  BSSY.RECONVERGENT B1, `(.L_x_44) ;  /* 0x0000269000017945 */ /* 0x000fe40003800200 */
[----:B------:R1:W-:Y:S02]  /*6690*/  STL.64 [R1+0x10], R18 ;  /* 0x0000101201007387 */ /* 0x0003e40000100a00 */
[----:B------:R-:W-:Y:S02]  /*66a0*/  ISETP.NE.AND P0, PT, R6, RZ, PT ;  /* 0x000000ff0600720c */ /* 0x000fe40003f05270 */
[----:B0-----:R-:W-:Y:S02]  /*66b0*/  LOP3.LUT R4, R4, 0xaad26b49, RZ, 0x3c, !PT ;  /* 0xaad26b4904047812 */ /* 0x001fe400078e3cff */
[----:B------:R-:W-:-:S03]  /*66c0*/  LOP3.LUT R5, R5, 0xf7dcefdd, RZ, 0x3c, !PT ;  /* 0xf7dcefdd05057812 */ /* 0x000fc600078e3cff */
[----:B------:R-:W-:Y:S02]  /*66d0*/  IMAD R4, R4, 0x4182bed5, RZ ;  /* 0x4182bed504047824 */ /* 0x000fe400078e02ff */
[----:B------:R-:W-:-:S05]  /*66e0*/  IMAD R5, R5, -0x658354e5, RZ ;  /* 0x9a7cab1b05057824 */ /* 0x000fca00078e02ff */
[----:B------:R-:W-:-:S05]  /*66f0*/  IADD3 R26, PT, PT, R4, 0x64f0c9, R5 ;  /* 0x0064f0c9041a7810 */ /* 0x000fca0007ffe005 */
[----:B------:R1:W-:Y:S01]  /*6700*/  STL.64 [R1], R26 ;  /* 0x0000001a01007387 */ /* 0x0003e20000100a00 */
[----:B------:R-:W-:Y:S05]  /*6710*/  @!P0 BRA `(.L_x_45) ;  /* 0x00000024007c8947 */ /* 0x000fea0003800000 */
[----:B------:R-:W-:Y:S01]  /*6720*/  IMAD.MOV.U32 R0, RZ, RZ, R6 ;  /* 0x000000ffff007224 */ /* 0x000fe200078e0006 */
[----:B------:R-:W-:-:S07]  /*6730*/  CS2R R4, SRZ ;  /* 0x0000000000047805 */ /* 0x000fce000001ff00 */
.L_x_60:
[----:B------:R-:W-:Y:S01]  /*6740*/  LOP3.LUT R15, R0, 0x3, RZ, 0xc0, !PT ;  /* 0x00000003000f7812 */ /* 0x000fe200078ec0ff */
[----:B------:R-:W-:Y:S03]  /*6750*/  BSSY.RECONVERGENT B0, `(.L_x_46) ;  /* 0x0000255000007945 */ /* 0x000fe60003800200 */
[----:B------:R-:W-:-:S04]  /*6760*/  ISETP.NE.U32.AND P0, PT, R15, RZ, PT ;  /* 0x000000ff0f00720c */ /* 0x000fc80003f05070 */
[----:B------:R-:W-:-:S13]  /*6770*/  ISETP.NE.AND.EX P0, PT, RZ, RZ, PT, P0 ;  /* 0x000000ffff00720c */ /* 0x000fda0003f05300 */
[----:B0-23--:R-:W-:Y:S05]  /*6780*/  @!P0 BRA `(.L_x_47) ;  /* 0x0000002400448947 */ /* 0x00dfea0003800000 */
[----:B------:R-:W0:Y:S01]  /*6790*/  LDC.64 R2, c[0x4][0x8] ;  /* 0x01000200ff027b82 */ /* 0x000e220000000a00 */
[----:B------:R-:W-:Y:S01]  /*67a0*/  UMOV UR4, URZ ;  /* 0x000000ff00047c82 */ /* 0x000fe20008000000 */
[----:B------:R-:W-:Y:S01]  /*67b0*/  UMOV UR5, URZ ;  /* 0x000000ff00057c82 */ /* 0x000fe20008000000 */
[----:B------:R-:W-:Y:S01]  /*67c0*/  BSSY.RECONVERGENT B2, `(.L_x_48) ;  /* 0x00000be000027945 */ /* 0x000fe20003800200 */
[----:B------:R-:W-:Y:S02]  /*67d0*/  IMAD.MOV.U32 R20, RZ, RZ, RZ ;  /* 0x000000ffff147224 */ /* 0x000fe400078e00ff */
[----:B-1----:R-:W-:Y:S02]  /*67e0*/  IMAD.U32 R19, RZ, RZ, UR4 ;  /* 0x00000004ff137e24 */ /* 0x002fe4000f8e00ff */
[----:B------:R-:W-:Y:S02]  /*67f0*/  IMAD.U32 R18, RZ, RZ, UR5 ;  /* 0x00000005ff127e24 */ /* 0x000fe4000f8e00ff */
[----:B------:R-:W-:-:S02]  /*6800*/  IMAD.U32 R17, RZ, RZ, UR4 ;  /* 0x00000004ff117e24 */ /* 0x000fc4000f8e00ff */
[----:B------:R-:W-:Y:S02]  /*6810*/  IMAD.U32 R16, RZ, RZ, UR5 ;  /* 0x00000005ff107e24 */ /* 0x000fe4000f8e00ff */
[----:B------:R-:W-:Y:S02]  /*6820*/  IMAD.U32 R27, RZ, RZ, UR4 ;  /* 0x00000004ff1b7e24 */ /* 0x000fe4000f8e00ff */
[----:B0-----:R-:W-:-:S07]  /*6830*/  IMAD.WIDE.U32 R2, R4, 0xc80, R2 ;  /* 0x00000c8004027825 */ /* 0x001fce00078e0002 */
.L_x_51:
[----:B------:R-:W-:-:S06]  /*6840*/  LEA R7, R20, UR40, 0x2 ;  /* 0x0000002814077c11 */ /* 0x000fcc000f8e10ff */
[----:B------:R-:W5:Y:S01]  /*6850*/  LDL R7, [R7+0x4] ;  /* 0x0000040007077983 */ /* 0x000f620000100800 */
[----:B------:R-:W-:Y:S01]  /*6860*/  BSSY.RECONVERGENT B3, `(.L_x_49) ;  /* 0x00000b0000037945 */ /* 0x000fe20003800200 */
[----:B------:R-:W-:Y:S02]  /*6870*/  IMAD.SHL.U32 R10, R20, 0x20, RZ ;  /* 0x00000020140a7824 */ /* 0x000fe400078e00ff */
[----:B------:R-:W-:-:S07]  /*6880*/  IMAD.MOV.U32 R11, RZ, RZ, RZ ;  /* 0x000000ffff0b7224 */ /* 0x000fce00078e00ff */
.L_x_50:
        /* <DEDUP_REMOVED lines=8> */
[----:B------:R-:W3:Y:S04]  /*6910*/  @P1 LDG.E R14, desc[UR36][R8.64+0x24] ;  /* 0x00002424080e1981 */ /* 0x000ee8000c1e1900 */
[----:B------:R-:W4:Y:S04]  /*6920*/  @P2 LDG.E R24, desc[UR36][R8.64+0x38] ;  /* 0x0000382408182981 */ /* 0x000f28000c1e1900 */
[----:B------:R-:W4:Y:S04]  /*6930*/  @P3 LDG.E R26, desc[UR36][R8.64+0x4c] ;  /* 0x00004c24081a3981 */ /* 0x000f28000c1e1900 */
[----:B------:R-:W4:Y:S04]  /*6940*/  @!P0 LDG.E R13, desc[UR36][R8.64+0x4] ;  /* 0x00000424080d8981 */ /* 0x000f28000c1e1900 */
[----:B------:R-:W4:Y:S01]  /*6950*/  @P1 LDG.E R21, desc[UR36][R8.64+0x20] ;  /* 0x0000202408151981 */ /* 0x000f22000c1e1900 */
[----:B--2---:R-:W-:-:S03]  /*6960*/  @!P0 LOP3.LUT R19, R19, R12, RZ, 0x3c, !PT ;  /* 0x0000000c13138212 */ /* 0x004fc600078e3cff */
[----:B------:R-:W2:Y:S01]  /*6970*/  @!P0 LDG.E R12, desc[UR36][R8.64] ;  /* 0x00000024080c8981 */ /* 0x000ea2000c1e1900 */
[----:B---3--:R-:W-:-:S03]  /*6980*/  @P1 LOP3.LUT R19, R19, R14, RZ, 0x3c, !PT ;  /* 0x0000000e13131212 */ /* 0x008fc600078e3cff */
[----:B------:R-:W3:Y:S01]  /*6990*/  @P4 LDG.E R14, desc[UR36][R8.64+0x60] ;  /* 0x00006024080e4981 */ /* 0x000ee2000c1e1900 */
[----:B----4-:R-:W-:-:S03]  /*69a0*/  @P2 LOP3.LUT R19, R19, R24, RZ, 0x3c, !PT ;  /* 0x0000001813132212 */ /* 0x010fc600078e3cff */
[----:B------:R-:W4:Y:S01]  /*69b0*/  @P5 LDG.E R24, desc[UR36][R8.64+0x74] ;  /* 0x0000742408185981 */ /* 0x000f22000c1e1900 */
[----:B------:R-:W-:Y:S02]  /*69c0*/  @P3 LOP3.LUT R19, R19, R26, RZ, 0x3c, !PT ;  /* 0x0000001a13133212 */ /* 0x000fe400078e3cff */
[----:B------:R-:W-:Y:S02]  /*69d0*/  @!P0 LOP3.LUT R16, R16, R13, RZ, 0x3c, !PT ;  /* 0x0000000d10108212 */ /* 0x000fe400078e3cff */
[----:B------:R-:W4:Y:S01]  /*69e0*/  @!P0 LDG.E R13, desc[UR36][R8.64+0xc] ;  /* 0x00000c24080d8981 */ /* 0x000f22000c1e1900 */
[----:B--2---:R-:W-:-:S03]  /*69f0*/  @!P0 LOP3.LUT R27, R27, R12, RZ, 0x3c, !PT ;  /* 0x0000000c1b1b8212 */ /* 0x004fc600078e3cff */
[----:B------:R-:W2:Y:S01]  /*6a00*/  @!P0 LDG.E R12, desc[UR36][R8.64+0x8] ;  /* 0x00000824080c8981 */ /* 0x000ea2000c1e1900 */
[----:B---3--:R-:W-:-:S03]  /*6a10*/  @P4 LOP3.LUT R19, R19, R14, RZ, 0x3c, !PT ;  /* 0x0000000e13134212 */ /* 0x008fc600078e3cff */
[----:B------:R-:W3:Y:S01]  /*6a20*/  @P1 LDG.E R14, desc[UR36][R8.64+0x14] ;  /* 0x00001424080e1981 */ /* 0x000ee2000c1e1900 */
[----:B----4-:R-:W-:-:S03]  /*6a30*/  @!P0 LOP3.LUT R18, R18, R13, RZ, 0x3c, !PT ;  /* 0x0000000d12128212 */ /* 0x010fc600078e3cff */
[----:B------:R-:W4:Y:S01]  /*6a40*/  @P1 LDG.E R13, desc[UR36][R8.64+0x18] ;  /* 0x00001824080d1981 */ /* 0x000f22000c1e1900 */
[----:B--2---:R-:W-:-:S03]  /*6a50*/  @!P0 LOP3.LUT R17, R17, R12, RZ, 0x3c, !PT ;  /* 0x0000000c11118212 */ /* 0x004fc600078e3cff */
        /* <DEDUP_REMOVED lines=54> */
[----:B------:R-:W-:Y:S02]  /*6dc0*/  @P6 LOP3.LUT R19, R19, R24, RZ, 0x3c, !PT ;  /* 0x0000001813136212 */ /* 0x000fe400078e3cff */
[----:B------:R-:W-:Y:S02]  /*6dd0*/  @P0 LOP3.LUT R18, R18, R21, RZ, 0x3c, !PT ;  /* 0x0000001512120212 */ /* 0x000fe400078e3cff */
[----:B----4-:R-:W-:Y:S02]  /*6de0*/  @P0 LOP3.LUT R16, R16, R13, RZ, 0x3c, !PT ;  /* 0x0000000d10100212 */ /* 0x010fe400078e3cff */
        /* <DEDUP_REMOVED lines=17> */
[----:B------:R-:W-:-:S04]  /*6f00*/  @P3 LOP3.LUT R19, R19, R26, RZ, 0x3c, !PT ;  /* 0x0000001a13133212 */ /* 0x000fc800078e3cff */
[----:B--2---:R-:W-:Y:S02]  /*6f10*/  @P4 LOP3.LUT R19, R19, R12, RZ, 0x3c, !PT ;  /* 0x0000000c13134212 */ /* 0x004fe400078e3cff */
[----:B------:R-:W2:Y:S01]  /*6f20*/  @P0 LDG.E R12, desc[UR36][R8.64+0xa0] ;  /* 0x0000a024080c0981 */ /* 0x000ea2000c1e1900 */
[----:B------:R-:W-:-:S03]  /*6f30*/  @P0 LOP3.LUT R16, R16, R13, RZ, 0x3c, !PT ;  /* 0x0000000d10100212 */ /* 0x000fc600078e3cff */
[----:B------:R-:W3:Y:S01]  /*6f40*/  @P1 LDG.E R13, desc[UR36][R8.64+0xb8] ;  /* 0x0000b824080d1981 */ /* 0x000ee2000c1e1900 */
[----:B--2---:R-:W-:-:S03]  /*6f50*/  @P0 LOP3.LUT R27, R27, R12, RZ, 0x3c, !PT ;  /* 0x0000000c1b1b0212 */ /* 0x004fc600078e3cff */
[----:B------:R-:W2:Y:S01]  /*6f60*/  @P1 LDG.E R12, desc[UR36][R8.64+0xb4] ;  /* 0x0000b424080c1981 */ /* 0x000ea2000c1e1900 */
[----:B---3--:R-:W-:-:S03]  /*6f70*/  @P1 LOP3.LUT R16, R16, R13, RZ, 0x3c, !PT ;  /* 0x0000000d10101212 */ /* 0x008fc600078e3cff */
[----:B------:R-:W3:Y:S01]  /*6f80*/  @P1 LDG.E R13, desc[UR36][R8.64+0xc0] ;  /* 0x0000c024080d1981 */ /* 0x000ee2000c1e1900 */
[----:B------:R-:W-:Y:S02]  /*6f90*/  @P0 LOP3.LUT R17, R17, R14, RZ, 0x3c, !PT ;  /* 0x0000000e11110212 */ /* 0x000fe400078e3cff */
[----:B------:R-:W-:Y:S01]  /*6fa0*/  @P0 LOP3.LUT R18, R18, R21, RZ, 0x3c, !PT ;  /* 0x0000001512120212 */ /* 0x000fe200078e3cff */
[----:B------:R-:W4:Y:S04]  /*6fb0*/  @P1 LDG.E R14, desc[UR36][R8.64+0xbc] ;  /* 0x0000bc24080e1981 */ /* 0x000f28000c1e1900 */
[----:B------:R-:W4:Y:S01]  /*6fc0*/  @P2 LDG.E R21, desc[UR36][R8.64+0xcc] ;  /* 0x0000cc2408152981 */ /* 0x000f22000c1e1900 */
[----:B--2---:R-:W-:-:S03]  /*6fd0*/  @P1 LOP3.LUT R27, R27, R12, RZ, 0x3c, !PT ;  /* 0x0000000c1b1b1212 */ /* 0x004fc600078e3cff */
[----:B------:R-:W2:Y:S01]  /*6fe0*/  @P2 LDG.E R12, desc[UR36][R8.64+0xc8] ;  /* 0x0000c824080c2981 */ /* 0x000ea2000c1e1900 */
[----:B------:R-:W-:Y:S02]  /*6ff0*/  LOP3.LUT P0, RZ, R22, 0x8000, RZ, 0xc0, !PT ;  /* 0x0000800016ff7812 */ /* 0x000fe4000780c0ff */
[----:B---3--:R-:W-:Y:S01]  /*7000*/  @P1 LOP3.LUT R18, R18, R13, RZ, 0x3c, !PT ;  /* 0x0000000d12121212 */ /* 0x008fe200078e3cff */
[----:B------:R-:W3:Y:S04]  /*7010*/  @P2 LDG.E R22, desc[UR36][R8.64+0xd0] ;  /* 0x0000d02408162981 */ /* 0x000ee8000c1e1900 */
[----:B------:R-:W3:Y:S01]  /*7020*/  @P3 LDG.E R13, desc[UR36][R8.64+0xe0] ;  /* 0x0000e024080d3981 */ /* 0x000ee2000c1e1900 */
[----:B----4-:R-:W-:Y:S02]  /*7030*/  @P1 LOP3.LUT R17, R17, R14, RZ, 0x3c, !PT ;  /* 0x0000000e11111212 */ /* 0x010fe400078e3cff */
[----:B------:R-:W-:Y:S01]  /*7040*/  @P2 LOP3.LUT R16, R16, R21, RZ, 0x3c, !PT ;  /* 0x0000001510102212 */ /* 0x000fe200078e3cff */
[----:B------:R-:W4:Y:S04]  /*7050*/  @P3 LDG.E R14, desc[UR36][R8.64+0xe4] ;  /* 0x0000e424080e3981 */ /* 0x000f28000c1e1900 */
[----:B------:R-:W4:Y:S01]  /*7060*/  @P3 LDG.E R21, desc[UR36][R8.64+0xe8] ;  /* 0x0000e82408153981 */ /* 0x000f22000c1e1900 */
[----:B--2---:R-:W-:-:S03]  /*7070*/  @P2 LOP3.LUT R27, R27, R12, RZ, 0x3c, !PT ;  /* 0x0000000c1b1b2212 */ /* 0x004fc600078e3cff */
[----:B------:R-:W2:Y:S01]  /*7080*/  @P3 LDG.E R12, desc[UR36][R8.64+0xdc] ;  /* 0x0000dc24080c3981 */ /* 0x000ea2000c1e1900 */
[----:B------:R-:W-:Y:S02]  /*7090*/  @P2 LOP3.LUT R18, R18, R23, RZ, 0x3c, !PT ;  /* 0x0000001712122212 */ /* 0x000fe400078e3cff */
[----:B---3--:R-:W-:Y:S01]  /*70a0*/  @P2 LOP3.LUT R17, R17, R22, RZ, 0x3c, !PT ;  /* 0x0000001611112212 */ /* 0x008fe200078e3cff */
[----:B------:R-:W3:Y:S01]  /*70b0*/  @P5 LDG.E R23, desc[UR36][R8.64+0x108] ;  /* 0x0001082408175981 */ /* 0x000ee2000c1e1900 */
[----:B------:R-:W-:-:S03]  /*70c0*/  @P3 LOP3.LUT R16, R16, R13, RZ, 0x3c, !PT ;  /* 0x0000000d10103212 */ /* 0x000fc600078e3cff */
        /* <DEDUP_REMOVED lines=14> */
[----:B------:R-:W-:-:S03]  /*71b0*/  @P4 LOP3.LUT R18, R18, R21, RZ, 0x3c, !PT ;  /* 0x0000001512124212 */ /* 0x000fc600078e3cff */
        /* <DEDUP_REMOVED lines=15> */
[----:B------:R-:W-:-:S05]  /*72b0*/  VIADD R11, R11, 0x10 ;  /* 0x000000100b0b7836 */ /* 0x000fca0000000000 */
[----:B------:R-:W-:Y:S02]  /*72c0*/  ISETP.NE.AND P1, PT, R11, 0x20, PT ;  /* 0x000000200b00780c */ /* 0x000fe40003f25270 */
[----:B------:R-:W-:Y:S02]  /*72d0*/  @P5 LOP3.LUT R19, R19, R28, RZ, 0x3c, !PT ;  /* 0x0000001c13135212 */ /* 0x000fe400078e3cff */
[----:B---3--:R-:W-:Y:S02]  /*72e0*/  @P6 LOP3.LUT R18, R18, R13, RZ, 0x3c, !PT ;  /* 0x0000000d12126212 */ /* 0x008fe400078e3cff */
[----:B------:R-:W-:Y:S02]  /*72f0*/  @P6 LOP3.LUT R19, R19, R24, RZ, 0x3c, !PT ;  /* 0x0000001813136212 */ /* 0x000fe400078e3cff */
[----:B----4-:R-:W-:Y:S02]  /*7300*/  @P0 LOP3.LUT R16, R16, R21, RZ, 0x3c, !PT ;  /* 0x0000001510100212 */ /* 0x010fe400078e3cff */
[----:B------:R-:W-:-:S02]  /*7310*/  @P0 LOP3.LUT R17, R17, R14, RZ, 0x3c, !PT ;  /* 0x0000000e11110212 */ /* 0x000fc400078e3cff */
[----:B------:R-:W-:Y:S02]  /*7320*/  @P0 LOP3.LUT R18, R18, R23, RZ, 0x3c, !PT ;  /* 0x0000001712120212 */ /* 0x000fe400078e3cff */
[----:B--2---:R-:W-:Y:S02]  /*7330*/  @P0 LOP3.LUT R27, R27, R12, RZ, 0x3c, !PT ;  /* 0x0000000c1b1b0212 */ /* 0x004fe400078e3cff */
[----:B------:R-:W-:Y:S01]  /*7340*/  @P0 LOP3.LUT R19, R19, R22, RZ, 0x3c, !PT ;  /* 0x0000001613130212 */ /* 0x000fe200078e3cff */
[----:B------:R-:W-:Y:S06]  /*7350*/  @P1 BRA `(.L_x_50) ;  /* 0xfffffff4004c1947 */ /* 0x000fec000383ffff */
[----:B------:R-:W-:Y:S05]  /*7360*/  BSYNC.RECONVERGENT B3 ;  /* 0x0000000000037941 */ /* 0x000fea0003800200 */
.L_x_49:
[----:B------:R-:W-:-:S05]  /*7370*/  VIADD R20, R20, 0x1 ;  /* 0x0000000114147836 */ /* 0x000fca0000000000 */
[----:B------:R-:W-:-:S13]  /*7380*/  ISETP.NE.AND P0, PT, R20, 0x5, PT ;  /* 0x000000051400780c */ /* 0x000fda0003f05270 */
[----:B------:R-:W-:Y:S05]  /*7390*/  @P0 BRA `(.L_x_51) ;  /* 0xfffffff400280947 */ /* 0x000fea000383ffff */
[----:B------:R-:W-:Y:S05]  /*73a0*/  BSYNC.RECONVERGENT B2 ;  /* 0x0000000000027941 */ /* 0x000fea0003800200 */
.L_x_48:
        /* <DEDUP_REMOVED lines=8> */
[----:B------:R-:W-:Y:S01]  /*7430*/  BSSY.RECONVERGENT B2, `(.L_x_52) ;  /* 0x00000bd000027945 */ /* 0x000fe20003800200 */
[----:B------:R-:W-:Y:S02]  /*7440*/  IMAD.MOV.U32 R20, RZ, RZ, RZ ;  /* 0x000000ffff147224 */ /* 0x000fe400078e00ff */
[----:B0-----:R-:W-:Y:S02]  /*7450*/  IMAD.U32 R19, RZ, RZ, UR4 ;  /* 0x00000004ff137e24 */ /* 0x001fe4000f8e00ff */
[----:B------:R-:W-:Y:S02]  /*7460*/  IMAD.U32 R18, RZ, RZ, UR5 ;  /* 0x00000005ff127e24 */ /* 0x000fe4000f8e00ff */
[----:B------:R-:W-:Y:S02]  /*7470*/  IMAD.U32 R17, RZ, RZ, UR4 ;  /* 0x00000004ff117e24 */ /* 0x000fe4000f8e00ff */
[----:B------:R-:W-:-:S02]  /*7480*/  IMAD.U32 R16, RZ, RZ, UR5 ;  /* 0x00000005ff107e24 */ /* 0x000fc4000f8e00ff */
[----:B------:R-:W-:-:S07]  /*7490*/  IMAD.U32 R27, RZ, RZ, UR4 ;  /* 0x00000004ff1b7e24 */ /* 0x000fce000f8e00ff */
.L_x_55:
[----:B------:R-:W-:-:S06]  /*74a0*/  LEA R7, R20, UR40, 0x2 ;  /* 0x0000002814077c11 */ /* 0x000fcc000f8e10ff */
[----:B------:R-:W5:Y:S01]  /*74b0*/  LDL R7, [R7+0x4] ;  /* 0x0000040007077983 */ /* 0x000f620000100800 */
[----:B------:R-:W-:Y:S01]  /*74c0*/  BSSY.RECONVERGENT B3, `(.L_x_53) ;  /* 0x00000b0000037945 */ /* 0x000fe20003800200 */
[----:B------:R-:W-:Y:S02]  /*74d0*/  IMAD.SHL.U32 R10, R20, 0x20, RZ ;  /* 0x00000020140a7824 */ /* 0x000fe400078e00ff */
[----:B------:R-:W-:-:S07]  /*74e0*/  IMAD.MOV.U32 R11, RZ, RZ, RZ ;  /* 0x000000ffff0b7224 */ /* 0x000fce00078e00ff */
.L_x_54:
        /* <DEDUP_REMOVED lines=174> */
.L_x_53:
[----:B------:R-:W-:-:S05]  /*7fd0*/  VIADD R20, R20, 0x1 ;  /* 0x0000000114147836 */ /* 0x000fca0000000000 */
[----:B------:R-:W-:-:S13]  /*7fe0*/  ISETP.NE.AND P0, PT, R20, 0x5, PT ;  /* 0x000000051400780c */ /* 0x000fda0003f05270 */
[----:B------:R-:W-:Y:S05]  /*7ff0*/  @P0 BRA `(.L_x_55) ;  /* 0xfffffff400280947 */ /* 0x000fea000383ffff */
[----:B------:R-:W-:Y:S05]  /*8000*/  BSYNC.RECONVERGENT B2 ;  /* 0x0000000000027941 */ /* 0x000fea0003800200 */
.L_x_52:
        /* <DEDUP_REMOVED lines=8> */
[----:B------:R-:W-:Y:S01]  /*8090*/  BSSY.RECONVERGENT B2, `(.L_x_56) ;  /* 0x00000bd000027945 */ /* 0x000fe20003800200 */
[----:B------:R-:W-:Y:S02]  /*80a0*/  IMAD.MOV.U32 R21, RZ, RZ, RZ ;  /* 0x000000ffff157224 */ /* 0x000fe400078e00ff */
[----:B--2---:R-:W-:Y:S02]  /*80b0*/  IMAD.U32 R19, RZ, RZ, UR4 ;  /* 0x00000004ff137e24 */ /* 0x004fe4000f8e00ff */
[----:B------:R-:W-:Y:S02]  /*80c0*/  IMAD.U32 R18, RZ, RZ, UR5 ;  /* 0x00000005ff127e24 */ /* 0x000fe4000f8e00ff */
[----:B------:R-:W-:Y:S02]  /*80d0*/  IMAD.U32 R17, RZ, RZ, UR4 ;  /* 0x00000004ff117e24 */ /* 0x000fe4000f8e00ff */
[----:B------:R-:W-:-:S02]  /*80e0*/  IMAD.U32 R16, RZ, RZ, UR5 ;  /* 0x00000005ff107e24 */ /* 0x000fc4000f8e00ff */
[----:B------:R-:W-:-:S07]  /*80f0*/  IMAD.U32 R27, RZ, RZ, UR4 ;  /* 0x00000004ff1b7e24 */ /* 0x000fce000f8e00ff */
.L_x_59:
[----:B------:R-:W-:-:S06]  /*8100*/  LEA R7, R21, UR40, 0x2 ;  /* 0x0000002815077c11 */ /* 0x000fcc000f8e10ff */
[----:B------:R-:W5:Y:S01]  /*8110*/  LDL R7, [R7+0x4] ;  /* 0x0000040007077983 */ /* 0x000f620000100800 */
[----:B------:R-:W-:Y:S01]  /*8120*/  BSSY.RECONVERGENT B3, `(.L_x_57) ;  /* 0x00000b0000037945 */ /* 0x000fe20003800200 */
[----:B------:R-:W-:Y:S02]  /*8130*/  IMAD.SHL.U32 R10, R21, 0x20, RZ ;  /* 0x00000020150a7824 */ /* 0x000fe400078e00ff */
[----:B------:R-:W-:-:S07]  /*8140*/  IMAD.MOV.U32 R11, RZ, RZ, RZ ;  /* 0x000000ffff0b7224 */ /* 0x000fce00078e00ff */
.L_x_58:
        /* <DEDUP_REMOVED lines=12> */
[----:B------:R-:W4:Y:S04]  /*8210*/  @!P0 LDG.E R13, desc[UR36][R8.64+0x4] ;  /* 0x00000424080d8981 */ /* 0x000f28000c1e1900 */
[----:B------:R-:W4:Y:S04]  /*8220*/  @!P0 LDG.E R15, desc[UR36][R8.64+0xc] ;  /* 0x00000c24080f8981 */ /* 0x000f28000c1e1900 */
[----:B------:R-:W4:Y:S01]  /*8230*/  @P4 LDG.E R23, desc[UR36][R8.64+0x54] ;  /* 0x0000542408174981 */ /* 0x000f22000c1e1900 */
[----:B--2---:R-:W-:-:S03]  /*8240*/  @!P0 LOP3.LUT R19, R19, R14, RZ, 0x3c, !PT ;  /* 0x0000000e13138212 */ /* 0x004fc600078e3cff */
[----:B------:R-:W2:Y:S01]  /*8250*/  @P4 LDG.E R14, desc[UR36][R8.64+0x60] ;  /* 0x00006024080e4981 */ /* 0x000ea2000c1e1900 */
[----:B---3--:R-:W-:-:S03]  /*8260*/  @!P0 LOP3.LUT R27, R27, R12, RZ, 0x3c, !PT ;  /* 0x0000000c1b1b8212 */ /* 0x008fc600078e3cff */
[----:B------:R-:W3:Y:S01]  /*8270*/  @!P0 LDG.E R12, desc[UR36][R8.64+0x8] ;  /* 0x00000824080c8981 */ /* 0x000ee2000c1e1900 */
[----:B----4-:R-:W-:-:S03]  /*8280*/  @P1 LOP3.LUT R19, R19, R20, RZ, 0x3c, !PT ;  /* 0x0000001413131212 */ /* 0x010fc600078e3cff */
[----:B------:R-:W4:Y:S01]  /*8290*/  @P5 LDG.E R20, desc[UR36][R8.64+0x74] ;  /* 0x0000742408145981 */ /* 0x000f22000c1e1900 */
[----:B------:R-:W-:-:S04]  /*82a0*/  @P2 LOP3.LUT R19, R19, R24, RZ, 0x3c, !PT ;  /* 0x0000001813132212 */ /* 0x000fc800078e3cff */
[----:B------:R-:W-:Y:S02]  /*82b0*/  @P3 LOP3.LUT R19, R19, R26, RZ, 0x3c, !PT ;  /* 0x0000001a13133212 */ /* 0x000fe400078e3cff */
[----:B------:R-:W-:Y:S02]  /*82c0*/  @!P0 LOP3.LUT R16, R16, R13, RZ, 0x3c, !PT ;  /* 0x0000000d10108212 */ /* 0x000fe400078e3cff */
[----:B------:R-:W4:Y:S01]  /*82d0*/  @P1 LDG.E R13, desc[UR36][R8.64+0x18] ;  /* 0x00001824080d1981 */ /* 0x000f22000c1e1900 */
[----:B------:R-:W-:-:S03]  /*82e0*/  @!P0 LOP3.LUT R18, R18, R15, RZ, 0x3c, !PT ;  /* 0x0000000f12128212 */ /* 0x000fc600078e3cff */
[----:B------:R-:W4:Y:S01]  /*82f0*/  @P1 LDG.E R15, desc[UR36][R8.64+0x20] ;  /* 0x00002024080f1981 */ /* 0x000f22000c1e1900 */
[----:B--2---:R-:W-:-:S03]  /*8300*/  @P4 LOP3.LUT R19, R19, R14, RZ, 0x3c, !PT ;  /* 0x0000000e13134212 */ /* 0x004fc600078e3cff */
[----:B------:R-:W2:Y:S01]  /*8310*/  @P1 LDG.E R14, desc[UR36][R8.64+0x1c] ;  /* 0x00001c24080e1981 */ /* 0x000ea2000c1e1900 */
[----:B---3--:R-:W-:-:S03]  /*8320*/  @!P0 LOP3.LUT R17, R17, R12, RZ, 0x3c, !PT ;  /* 0x0000000c11118212 */ /* 0x008fc600078e3cff */
[----:B------:R-:W3:Y:S01]  /*8330*/  @P1 LDG.E R12, desc[UR36][R8.64+0x14] ;  /* 0x00001424080c1981 */ /* 0x000ee2000c1e1900 */
[----:B----4-:R-:W-:-:S03]  /*8340*/  @P5 LOP3.LUT R19, R19, R20, RZ, 0x3c, !PT ;  /* 0x0000001413135212 */ /* 0x010fc600078e3cff */
[----:B------:R-:W4:Y:S01]  /*8350*/  @P6 LDG.E R20, desc[UR36][R8.64+0x88] ;  /* 0x0000882408146981 */ /* 0x000f22000c1e1900 */
[----:B------:R-:W-:-:S03]  /*8360*/  @P1 LOP3.LUT R16, R16, R13, RZ, 0x3c, !PT ;  /* 0x0000000d10101212 */ /* 0x000fc600078e3cff */
        /* <DEDUP_REMOVED lines=27> */
[----:B------:R-:W-:Y:S02]  /*8520*/  @P4 LOP3.LUT R16, R16, R23, RZ, 0x3c, !PT ;  /* 0x0000001710104212 */ /* 0x000fe400078e3cff */
[----:B------:R-:W-:Y:S01]  /*8530*/  LOP3.LUT P0, RZ, R22, 0x80, RZ, 0xc0, !PT ;  /* 0x0000008016ff7812 */ /* 0x000fe2000780c0ff */
        /* <DEDUP_REMOVED lines=22> */
[----:B------:R-:W-:Y:S02]  /*86a0*/  @P0 LOP3.LUT R18, R18, R15, RZ, 0x3c, !PT ;  /* 0x0000000f12120212 */ /* 0x000fe400078e3cff */
[----:B--2---:R-:W-:Y:S02]  /*86b0*/  @P0 LOP3.LUT R17, R17, R14, RZ, 0x3c, !PT ;  /* 0x0000000e11110212 */ /* 0x004fe400078e3cff */
[----:B---3--:R-:W-:-:S02]  /*86c0*/  @P0 LOP3.LUT R27, R27, R12, RZ, 0x3c, !PT ;  /* 0x0000000c1b1b0212 */ /* 0x008fc400078e3cff */
        /* <DEDUP_REMOVED lines=16> */
[----:B------:R-:W-:Y:S02]  /*87d0*/  @P4 LOP3.LUT R19, R19, R26, RZ, 0x3c, !PT ;  /* 0x0000001a13134212 */ /* 0x000fe400078e3cff */
[----:B------:R-:W-:Y:S02]  /*87e0*/  @P0 LOP3.LUT R16, R16, R13, RZ, 0x3c, !PT ;  /* 0x0000000d10100212 */ /* 0x000fe400078e3cff */
        /* <DEDUP_REMOVED lines=21> */
[----:B------:R-:W-:Y:S02]  /*8940*/  @P2 LOP3.LUT R18, R18, R15, RZ, 0x3c, !PT ;  /* 0x0000000f12122212 */ /* 0x000fe400078e3cff */
[----:B------:R-:W-:Y:S01]  /*8950*/  @P3 LOP3.LUT R16, R16, R23, RZ, 0x3c, !PT ;  /* 0x0000001710103212 */ /* 0x000fe200078e3cff */
        /* <DEDUP_REMOVED lines=20> */
[----:B------:R-:W-:Y:S02]  /*8aa0*/  LOP3.LUT P0, RZ, R22, 0x8000, RZ, 0xc0, !PT ;  /* 0x0000800016ff7812 */ /* 0x000fe4000780c0ff */
[----:B------:R-:W-:Y:S02]  /*8ab0*/  @P5 LOP3.LUT R16, R16, R13, RZ, 0x3c, !PT ;  /* 0x0000000d10105212 */ /* 0x000fe400078e3cff */
[----:B------:R-:W4:Y:S01]  /*8ac0*/  @P6 LDG.E R13, desc[UR36][R8.64+0x124] ;  /* 0x00012424080d6981 */ /* 0x000f22000c1e1900 */
[----:B------:R-:W-:-:S08]  /*8ad0*/  @P5 LOP3.LUT R18, R18, R15, RZ, 0x3c, !PT ;  /* 0x0000000f12125212 */ /* 0x000fd000078e3cff */
[----:B------:R-:W4:Y:S01]  /*8ae0*/  @P0 LDG.E R22, desc[UR36][R8.64+0x13c] ;  /* 0x00013c2408160981 */ /* 0x000f22000c1e1900 */
[----:B------:R-:W-:-:S03]  /*8af0*/  @P6 LOP3.LUT R16, R16, R23, RZ, 0x3c, !PT ;  /* 0x0000001710106212 */ /* 0x000fc600078e3cff */
        /* <DEDUP_REMOVED lines=8> */
[----:B------:R-:W-:-:S05]  /*8b80*/  VIADD R11, R11, 0x10 ;  /* 0x000000100b0b7836 */ /* 0x000fca0000000000 */
[----:B------:R-:W-:Y:S02]  /*8b90*/  ISETP.NE.AND P1, PT, R11, 0x20, PT ;  /* 0x000000200b00780c */ /* 0x000fe40003f25270 */
[----:B------:R-:W-:Y:S02]  /*8ba0*/  @P6 LOP3.LUT R18, R18, R13, RZ, 0x3c, !PT ;  /* 0x0000000d12126212 */ /* 0x000fe400078e3cff */
[----:B------:R-:W-:Y:S02]  /*8bb0*/  @P0 LOP3.LUT R19, R19, R22, RZ, 0x3c, !PT ;  /* 0x0000001613130212 */ /* 0x000fe400078e3cff */
[----:B------:R-:W-:Y:S02]  /*8bc0*/  @P0 LOP3.LUT R16, R16, R15, RZ, 0x3c, !PT ;  /* 0x0000000f10100212 */ /* 0x000fe400078e3cff */
[----:B------:R-:W-:Y:S02]  /*8bd0*/  @P0 LOP3.LUT R18, R18, R23, RZ, 0x3c, !PT ;  /* 0x0000001712120212 */ /* 0x000fe400078e3cff */
[----:B--2---:R-:W-:-:S02]  /*8be0*/  @P6 LOP3.LUT R17, R17, R12, RZ, 0x3c, !PT ;  /* 0x0000000c11116212 */ /* 0x004fc400078e3cff */
[----:B---3--:R-:W-:Y:S02]  /*8bf0*/  @P0 LOP3.LUT R27, R27, R14, RZ, 0x3c, !PT ;  /* 0x0000000e1b1b0212 */ /* 0x008fe400078e3cff */
[----:B----4-:R-:W-:Y:S01]  /*8c00*/  @P0 LOP3.LUT R17, R17, R20, RZ, 0x3c, !PT ;  /* 0x0000001411110212 */ /* 0x010fe200078e3cff */
[----:B------:R-:W-:Y:S06]  /*8c10*/  @P1 BRA `(.L_x_58) ;  /* 0xfffffff4004c1947 */ /* 0x000fec000383ffff */
[----:B------:R-:W-:Y:S05]  /*8c20*/  BSYNC.RECONVERGENT B3 ;  /* 0x0000000000037941 */ /* 0x000fea0003800200 */
.L_x_57:
[----:B------:R-:W-:-:S05]  /*8c30*/  VIADD R21, R21, 0x1 ;  /* 0x0000000115157836 */ /* 0x000fca0000000000 */
[----:B------:R-:W-:-:S13]  /*8c40*/  ISETP.NE.AND P0, PT, R21, 0x5, PT ;  /* 0x000000051500780c */ /* 0x000fda0003f05270 */
[----:B------:R-:W-:Y:S05]  /*8c50*/  @P0 BRA `(.L_x_59) ;  /* 0xfffffff400280947 */ /* 0x000fea000383ffff */
[----:B------:R-:W-:Y:S05]  /*8c60*/  BSYNC.RECONVERGENT B2 ;  /* 0x0000000000027941 */ /* 0x000fea0003800200 */
.L_x_56:
[----:B------:R3:W-:Y:S04]  /*8c70*/  STL [R1+0x4], R27 ;  /* 0x0000041b01007387 */ /* 0x0007e80000100800 */
[----:B------:R3:W-:Y:S04]  /*8c80*/  STL.64 [R1+0x8], R16 ;  /* 0x0000081001007387 */ /* 0x0007e80000100a00 */
[----:B------:R3:W-:Y:S02]  /*8c90*/  STL.64 [R1+0x10], R18 ;  /* 0x0000101201007387 */ /* 0x0007e40000100a00 */
.L_x_47:
[----:B------:R-:W-:Y:S05]  /*8ca0*/  BSYNC.RECONVERGENT B0 ;  /* 0x0000000000007941 */ /* 0x000fea0003800200 */
.L_x_46:
[----:B------:R-:W-:Y:S01]  /*8cb0*/  ISETP.GT.U32.AND P0, PT, R0, 0x3, PT ;  /* 0x000000030000780c */ /* 0x000fe20003f04070 */
[----:B------:R-:W-:Y:S01]  /*8cc0*/  VIADD R4, R4, 0x1 ;  /* 0x0000000104047836 */ /* 0x000fe20000000000 */
[--C-:B------:R-:W-:Y:S02]  /*8cd0*/  SHF.R.U64 R0, R0, 0x2, R5.reuse ;  /* 0x0000000200007819 */ /* 0x100fe40000001205 */
[----:B------:R-:W-:Y:S02]  /*8ce0*/  ISETP.GT.U32.AND.EX P0, PT, R5, RZ, PT, P0 ;  /* 0x000000ff0500720c */ /* 0x000fe40003f04100 */
[----:B------:R-:W-:-:S11]  /*8cf0*/  SHF.R.U32.HI R5, RZ, 0x2, R5 ;  /* 0x00000002ff057819 */ /* 0x000fd60000011605 */
[----:B------:R-:W-:Y:S05]  /*8d00*/  @P0 BRA `(.L_x_60) ;  /* 0xffffffd8008c0947 */ /* 0x000fea000383ffff */
.L_x_45:
[----:B------:R-:W-:Y:S05]  /*8d10*/  BSYNC.RECONVERGENT B1 ;  /* 0x0000000000017941 */ /* 0x000fea0003800200 */
.L_x_44:
[----:B------:R-:W4:Y:S02]  /*8d20*/  LDCU.64 UR4, c[0x0][0x398] ;  /* 0x00007300ff0477ac */ /* 0x000f240008000a00 */
[----:B----4-:R-:W-:-:S04]  /*8d30*/  UISETP.NE.U32.AND UP0, UPT, UR4, URZ, UPT ;  /* 0x000000ff0400728c */ /* 0x010fc8000bf05070 */
[----:B------:R-:W-:-:S09]  /*8d40*/  UISETP.NE.AND.EX UP0, UPT, UR5, URZ, UPT, UP0 ;  /* 0x000000ff0500728c */ /* 0x000fd2000bf05300 */
[----:B------:R-:W-:Y:S05]  /*8d50*/  BRA.U !UP0, `(.L_x_61) ;  /* 0x0000002508807547 */ /* 0x000fea000b800000 */
[----:B------:R-:W-:Y:S01]  /*8d60*/  BSSY.RECONVERGENT B1, `(.L_x_61) ;  /* 0x000025f000017945 */ /* 0x000fe20003800200 */
[----:B------:R-:W-:-:S07]  /*8d70*/  IMAD.MOV.U32 R0, RZ, RZ, RZ ;  /* 0x000000ffff007224 */ /* 0x000fce00078e00ff */
.L_x_76:
[----:B------:R-:W-:Y:S01]  /*8d80*/  LOP3.LUT R14, R30, 0x3, RZ, 0xc0, !PT ;  /* 0x000000031e0e7812 */ /* 0x000fe200078ec0ff */
[----:B------:R-:W-:Y:S03]  /*8d90*/  BSSY.RECONVERGENT B0, `(.L_x_62) ;  /* 0x0000255000007945 */ /* 0x000fe60003800200 */
[----:B------:R-:W-:-:S04]  /*8da0*/  ISETP.NE.U32.AND P0, PT, R14, RZ, PT ;  /* 0x000000ff0e00720c */ /* 0x000fc80003f05070 */
[----:B------:R-:W-:-:S13]  /*8db0*/  ISETP.NE.AND.EX P0, PT, RZ, RZ, PT, P0 ;  /* 0x000000ffff00720c */ /* 0x000fda0003f05300 */
[----:B----4-:R-:W-:Y:S05]  /*8dc0*/  @!P0 BRA `(.L_x_63) ;  /* 0x0000002400448947 */ /* 0x010fea0003800000 */
[----:B------:R-:W4:Y:S01]  /*8dd0*/  LDC.64 R2, c[0x4][0x10] ;  /* 0x01000400ff027b82 */ /* 0x000f220000000a00 */
[----:B------:R-:W-:Y:S01]  /*8de0*/  UMOV UR4, URZ ;  /* 0x000000ff00047c82 */ /* 0x000fe20008000000 */
[----:B------:R-:W-:Y:S01]  /*8df0*/  UMOV UR5, URZ ;  /* 0x000000ff00057c82 */ /* 0x000fe20008000000 */
[----:B------:R-:W-:Y:S01]  /*8e00*/  BSSY.RECONVERGENT B2, `(.L_x_64) ;  /* 0x00000be000027945 */ /* 0x000fe20003800200 */
[----:B------:R-:W-:Y:S02]  /*8e10*/  IMAD.MOV.U32 R15, RZ, RZ, RZ ;  /* 0x000000ffff0f7224 */ /* 0x000fe400078e00ff */
[----:B0123--:R-:W-:Y:S02]  /*8e20*/  IMAD.U32 R19, RZ, RZ, UR4 ;  /* 0x00000004ff137e24 */ /* 0x00ffe4000f8e00ff */
[----:B------:R-:W-:Y:S02]  /*8e30*/  IMAD.U32 R18, RZ, RZ, UR5 ;  /* 0x00000005ff127e24 */ /* 0x000fe4000f8e00ff */
[----:B------:R-:W-:-:S02]  /*8e40*/  IMAD.U32 R17, RZ, RZ, UR4 ;  /* 0x00000004ff117e24 */ /* 0x000fc4000f8e00ff */
[----:B------:R-:W-:Y:S02]  /*8e50*/  IMAD.U32 R16, RZ, RZ, UR5 ;  /* 0x00000005ff107e24 */ /* 0x000fe4000f8e00ff */
[----:B------:R-:W-:Y:S02]  /*8e60*/  IMAD.U32 R27, RZ, RZ, UR4 ;  /* 0x00000004ff1b7e24 */ /* 0x000fe4000f8e00ff */
[----:B----4-:R-:W-:-:S07]  /*8e70*/  IMAD.WIDE.U32 R2, R0, 0xc80, R2 ;  /* 0x00000c8000027825 */ /* 0x010fce00078e0002 */
.L_x_67:
[----:B------:R-:W-:-:S06]  /*8e80*/  LEA R7, R15, UR40, 0x2 ;  /* 0x000000280f077c11 */ /* 0x000fcc000f8e10ff */
[----:B------:R-:W5:Y:S01]  /*8e90*/  LDL R7, [R7+0x4] ;  /* 0x0000040007077983 */ /* 0x000f620000100800 */
[----:B------:R-:W-:Y:S01]  /*8ea0*/  BSSY.RECONVERGENT B3, `(.L_x_65) ;  /* 0x00000b0000037945 */ /* 0x000fe20003800200 */
[----:B------:R-:W-:Y:S02]  /*8eb0*/  IMAD.SHL.U32 R8, R15, 0x20, RZ ;  /* 0x000000200f087824 */ /* 0x000fe400078e00ff */
[----:B------:R-:W-:-:S07]  /*8ec0*/  IMAD.MOV.U32 R9, RZ, RZ, RZ ;  /* 0x000000ffff097224 */ /* 0x000fce00078e00ff */
.L_x_66:
        /* <DEDUP_REMOVED lines=12> */
[----:B------:R-:W4:Y:S04]  /*8f90*/  @!P0 LDG.E R13, desc[UR36][R4.64+0xc] ;  /* 0x00000c24040d8981 */ /* 0x000f28000c1e1900 */
[----:B------:R-:W4:Y:S01]  /*8fa0*/  @P3 LDG.E R23, desc[UR36][R4.64+0x40] ;  /* 0x0000402404173981 */ /* 0x000f22000c1e1900 */
[----:B--2---:R-:W-:-:S03]  /*8fb0*/  @!P0 LOP3.LUT R19, R19, R10, RZ, 0x3c, !PT ;  /* 0x0000000a13138212 */ /* 0x004fc600078e3cff */
[----:B------:R-:W2:Y:S01]  /*8fc0*/  @!P0 LDG.E R10, desc[UR36][R4.64] ;  /* 0x00000024040a8981 */ /* 0x000ea2000c1e1900 */
[----:B---3--:R-:W-:-:S03]  /*8fd0*/  @P1 LOP3.LUT R19, R19, R12, RZ, 0x3c, !PT ;  /* 0x0000000c13131212 */ /* 0x008fc600078e3cff */
[----:B------:R-:W3:Y:S01]  /*8fe0*/  @!P0 LDG.E R12, desc[UR36][R4.64+0x8] ;  /* 0x00000824040c8981 */ /* 0x000ee2000c1e1900 */
[----:B----4-:R-:W-:-:S03]  /*8ff0*/  @P2 LOP3.LUT R19, R19, R20, RZ, 0x3c, !PT ;  /* 0x0000001413132212 */ /* 0x010fc600078e3cff */
[----:B------:R-:W4:Y:S01]  /*9000*/  @P4 LDG.E R20, desc[UR36][R4.64+0x60] ;  /* 0x0000602404144981 */ /* 0x000f22000c1e1900 */
[----:B------:R-:W-:-:S03]  /*9010*/  @P3 LOP3.LUT R19, R19, R22, RZ, 0x3c, !PT ;  /* 0x0000001613133212 */ /* 0x000fc600078e3cff */
[----:B------:R-:W4:Y:S01]  /*9020*/  @P5 LDG.E R22, desc[UR36][R4.64+0x74] ;  /* 0x0000742404165981 */ /* 0x000f22000c1e1900 */
[----:B------:R-:W-:-:S03]  /*9030*/  @!P0 LOP3.LUT R16, R16, R11, RZ, 0x3c, !PT ;  /* 0x0000000b10108212 */ /* 0x000fc600078e3cff */
[----:B------:R-:W4:Y:S01]  /*9040*/  @P1 LDG.E R11, desc[UR36][R4.64+0x18] ;  /* 0x00001824040b1981 */ /* 0x000f22000c1e1900 */
[----:B------:R-:W-:-:S03]  /*9050*/  @!P0 LOP3.LUT R18, R18, R13, RZ, 0x3c, !PT ;  /* 0x0000000d12128212 */ /* 0x000fc600078e3cff */
[----:B------:R-:W4:Y:S01]  /*9060*/  @P1 LDG.E R13, desc[UR36][R4.64+0x20] ;  /* 0x00002024040d1981 */ /* 0x000f22000c1e1900 */
[----:B--2---:R-:W-:-:S03]  /*9070*/  @!P0 LOP3.LUT R27, R27, R10, RZ, 0x3c, !PT ;  /* 0x0000000a1b1b8212 */ /* 0x004fc600078e3cff */
        /* <DEDUP_REMOVED lines=42> */
[----:B------:R-:W-:-:S03]  /*9320*/  @P5 LOP3.LUT R16, R16, R11, RZ, 0x3c, !PT ;  /* 0x0000000b10105212 */ /* 0x000fc600078e3cff */
[----:B------:R-:W4:Y:S01]  /*9330*/  @P6 LDG.E R11, desc[UR36][R4.64+0x84] ;  /* 0x00008424040b6981 */ /* 0x000f22000c1e1900 */
[----:B------:R-:W-:-:S04]  /*9340*/  @P5 LOP3.LUT R18, R18, R13, RZ, 0x3c, !PT ;  /* 0x0000000d12125212 */ /* 0x000fc800078e3cff */
        /* <DEDUP_REMOVED lines=9> */
[----:B------:R-:W-:Y:S02]  /*93e0*/  @P6 LOP3.LUT R19, R19, R22, RZ, 0x3c, !PT ;  /* 0x0000001613136212 */ /* 0x000fe400078e3cff */
[----:B------:R-:W-:Y:S02]  /*93f0*/  @P6 LOP3.LUT R18, R18, R11, RZ, 0x3c, !PT ;  /* 0x0000000b12126212 */ /* 0x000fe400078e3cff */
[----:B------:R-:W-:Y:S02]  /*9400*/  @P0 LOP3.LUT R16, R16, R13, RZ, 0x3c, !PT ;  /* 0x0000000d10100212 */ /* 0x000fe400078e3cff */
[----:B------:R-:W-:Y:S02]  /*9410*/  @P0 LOP3.LUT R18, R18, R23, RZ, 0x3c, !PT ;  /* 0x0000001712120212 */ /* 0x000fe400078e3cff */
[----:B--2---:R-:W-:Y:S02]  /*9420*/  @P0 LOP3.LUT R27, R27, R10, RZ, 0x3c, !PT ;  /* 0x0000000a1b1b0212 */ /* 0x004fe400078e3cff */
[----:B---3--:R-:W-:-:S02]  /*9430*/  @P0 LOP3.LUT R17, R17, R12, RZ, 0x3c, !PT ;  /* 0x0000000c11110212 */ /* 0x008fc400078e3cff */
[----:B----4-:R-:W-:Y:S02]  /*9440*/  @P0 LOP3.LUT R19, R19, R20, RZ, 0x3c, !PT ;  /* 0x0000001413130212 */ /* 0x010fe400078e3cff */
        /* <DEDUP_REMOVED lines=26> */
[----:B------:R-:W-:Y:S02]  /*95f0*/  LOP3.LUT P0, RZ, R21, 0x8000, RZ, 0xc0, !PT ;  /* 0x0000800015ff7812 */ /* 0x000fe4000780c0ff */
[----:B----4-:R-:W-:Y:S01]  /*9600*/  @P5 LOP3.LUT R19, R19, R20, RZ, 0x3c, !PT ;  /* 0x0000001413135212 */ /* 0x010fe200078e3cff */
[----:B------:R-:W4:Y:S04]  /*9610*/  @P2 LDG.E R21, desc[UR36][R4.64+0xcc] ;  /* 0x0000cc2404152981 */ /* 0x000f28000c1e1900 */
        /* <DEDUP_REMOVED lines=39> */
[----:B----4-:R-:W-:Y:S02]  /*9890*/  @P5 LOP3.LUT R18, R18, R21, RZ, 0x3c, !PT ;  /* 0x0000001512125212 */ /* 0x010fe400078e3cff */
[----:B------:R-:W-:Y:S01]  /*98a0*/  @P6 LOP3.LUT R27, R27, R22, RZ, 0x3c, !PT ;  /* 0x000000161b1b6212 */ /* 0x000fe200078e3cff */
[----:B------:R-:W4:Y:S01]  /*98b0*/  @P0 LDG.E R21, desc[UR36][R4.64+0x130] ;  /* 0x0001302404150981 */ /* 0x000f22000c1e1900 */
[----:B------:R-:W-:-:S03]  /*98c0*/  @P5 LOP3.LUT R17, R17, R20, RZ, 0x3c, !PT ;  /* 0x0000001411115212 */ /* 0x000fc600078e3cff */
[----:B------:R-:W4:Y:S04]  /*98d0*/  @P0 LDG.E R20, desc[UR36][R4.64+0x134] ;  /* 0x0001342404140981 */ /* 0x000f28000c1e1900 */
[----:B------:R-:W4:Y:S01]  /*98e0*/  @P0 LDG.E R22, desc[UR36][R4.64+0x13c] ;  /* 0x00013c2404160981 */ /* 0x000f22000c1e1900 */
[----:B------:R-:W-:-:S05]  /*98f0*/  VIADD R9, R9, 0x10 ;  /* 0x0000001009097836 */ /* 0x000fca0000000000 */
[----:B------:R-:W-:Y:S02]  /*9900*/  ISETP.NE.AND P1, PT, R9, 0x20, PT ;  /* 0x000000200900780c */ /* 0x000fe40003f25270 */
[----:B------:R-:W-:Y:S02]  /*9910*/  @P6 LOP3.LUT R16, R16, R11, RZ, 0x3c, !PT ;  /* 0x0000000b10106212 */ /* 0x000fe400078e3cff */
[----:B------:R-:W-:-:S04]  /*9920*/  @P6 LOP3.LUT R18, R18, R13, RZ, 0x3c, !PT ;  /* 0x0000000d12126212 */ /* 0x000fc800078e3cff */
[----:B------:R-:W-:Y:S02]  /*9930*/  @P0 LOP3.LUT R18, R18, R23, RZ, 0x3c, !PT ;  /* 0x0000001712120212 */ /* 0x000fe400078e3cff */
[----:B--2---:R-:W-:Y:S02]  /*9940*/  @P6 LOP3.LUT R17, R17, R10, RZ, 0x3c, !PT ;  /* 0x0000000a11116212 */ /* 0x004fe400078e3cff */
[----:B---3--:R-:W-:Y:S02]  /*9950*/  @P0 LOP3.LUT R27, R27, R12, RZ, 0x3c, !PT ;  /* 0x0000000c1b1b0212 */ /* 0x008fe400078e3cff */
[----:B----4-:R-:W-:Y:S02]  /*9960*/  @P0 LOP3.LUT R16, R16, R21, RZ, 0x3c, !PT ;  /* 0x0000001510100212 */ /* 0x010fe400078e3cff */
[----:B------:R-:W-:Y:S02]  /*9970*/  @P0 LOP3.LUT R17, R17, R20, RZ, 0x3c, !PT ;  /* 0x0000001411110212 */ /* 0x000fe400078e3cff */
[----:B------:R-:W-:Y:S01]  /*9980*/  @P0 LOP3.LUT R19, R19, R22, RZ, 0x3c, !PT ;  /* 0x0000001613130212 */ /* 0x000fe200078e3cff */
[----:B------:R-:W-:Y:S06]  /*9990*/  @P1 BRA `(.L_x_66) ;  /* 0xfffffff4004c1947 */ /* 0x000fec000383ffff */
[----:B------:R-:W-:Y:S05]  /*99a0*/  BSYNC.RECONVERGENT B3 ;  /* 0x0000000000037941 */ /* 0x000fea0003800200 */
.L_x_65:
[----:B------:R-:W-:-:S05]  /*99b0*/  VIADD R15, R15, 0x1 ;  /* 0x000000010f0f7836 */ /* 0x000fca0000000000 */
[----:B------:R-:W-:-:S13]  /*99c0*/  ISETP.NE.AND P0, PT, R15, 0x5, PT ;  /* 0x000000050f00780c */ /* 0x000fda0003f05270 */
[----:B------:R-:W-:Y:S05]  /*99d0*/  @P0 BRA `(.L_x_67) ;  /* 0xfffffff400280947 */ /* 0x000fea000383ffff */
[----:B------:R-:W-:Y:S05]  /*99e0*/  BSYNC.RECONVERGENT B2 ;  /* 0x0000000000027941 */ /* 0x000fea0003800200 */
.L_x_64:
        /* <DEDUP_REMOVED lines=10> */
[----:B----4-:R-:W-:Y:S02]  /*9a90*/  IMAD.U32 R19, RZ, RZ, UR4 ;  /* 0x00000004ff137e24 */ /* 0x010fe4000f8e00ff */
[----:B------:R-:W-:Y:S02]  /*9aa0*/  IMAD.U32 R18, RZ, RZ, UR5 ;  /* 0x00000005ff127e24 */ /* 0x000fe4000f8e00ff */
[----:B------:R-:W-:Y:S02]  /*9ab0*/  IMAD.U32 R17, RZ, RZ, UR4 ;  /* 0x00000004ff117e24 */ /* 0x000fe4000f8e00ff */
[----:B------:R-:W-:-:S02]  /*9ac0*/  IMAD.U32 R16, RZ, RZ, UR5 ;  /* 0x00000005ff107e24 */ /* 0x000fc4000f8e00ff */
[----:B------:R-:W-:-:S07]  /*9ad0*/  IMAD.U32 R27, RZ, RZ, UR4 ;  /* 0x00000004ff1b7e24 */ /* 0x000fce000f8e00ff */
.L_x_71:
[----:B------:R-:W-:-:S06]  /*9ae0*/  LEA R7, R15, UR40, 0x2 ;  /* 0x000000280f077c11 */ /* 0x000fcc000f8e10ff */
[----:B------:R-:W5:Y:S01]  /*9af0*/  LDL R7, [R7+0x4] ;  /* 0x0000040007077983 */ /* 0x000f620000100800 */
[----:B------:R-:W-:Y:S01]  /*9b00*/  BSSY.RECONVERGENT B3, `(.L_x_69) ;  /* 0x00000b0000037945 */ /* 0x000fe20003800200 */
[----:B------:R-:W-:Y:S02]  /*9b10*/  IMAD.SHL.U32 R8, R15, 0x20, RZ ;  /* 0x000000200f087824 */ /* 0x000fe400078e00ff */
[----:B------:R-:W-:-:S07]  /*9b20*/  IMAD.MOV.U32 R9, RZ, RZ, RZ ;  /* 0x000000ffff097224 */ /* 0x000fce00078e00ff */
.L_x_70:
        /* <DEDUP_REMOVED lines=174> */
.L_x_69:
[----:B------:R-:W-:-:S05]  /*a610*/  VIADD R15, R15, 0x1 ;  /* 0x000000010f0f7836 */ /* 0x000fca0000000000 */
[----:B------:R-:W-:-:S13]  /*a620*/  ISETP.NE.AND P0, PT, R15, 0x5, PT ;  /* 0x000000050f00780c */ /* 0x000fda0003f05270 */
[----:B------:R-:W-:Y:S05]  /*a630*/  @P0 BRA `(.L_x_71) ;  /* 0xfffffff400280947 */ /* 0x000fea000383ffff */
[----:B------:R-:W-:Y:S05]  /*a640*/  BSYNC.RECONVERGENT B2 ;  /* 0x0000000000027941 */ /* 0x000fea0003800200 */
.L_x_68:
        /* <DEDUP_REMOVED lines=15> */
.L_x_75:
[----:B------:R-:W-:-:S06]  /*a740*/  LEA R7, R20, UR40, 0x2 ;  /* 0x0000002814077c11 */ /* 0x000fcc000f8e10ff */
[----:B------:R-:W5:Y:S01]  /*a750*/  LDL R7, [R7+0x4] ;  /* 0x0000040007077983 */ /* 0x000f620000100800 */
[----:B------:R-:W-:Y:S01]  /*a760*/  BSSY.RECONVERGENT B3, `(.L_x_73) ;  /* 0x00000b0000037945 */ /* 0x000fe20003800200 */
[----:B------:R-:W-:Y:S02]  /*a770*/  IMAD.SHL.U32 R8, R20, 0x20, RZ ;  /* 0x0000002014087824 */ /* 0x000fe400078e00ff */
[----:B------:R-:W-:-:S07]  /*a780*/  IMAD.MOV.U32 R9, RZ, RZ, RZ ;  /* 0x000000ffff097224 */ /* 0x000fce00078e00ff */
.L_x_74:
        /* <DEDUP_REMOVED lines=10> */
[----:B------:R-:W4:Y:S04]  /*a830*/  @!P0 LDG.E R11, desc[UR36][R4.64+0x4] ;  /* 0x00000424040b8981 */ /* 0x000f28000c1e1900 */
[----:B------:R-:W4:Y:S04]  /*a840*/  @!P0 LDG.E R13, desc[UR36][R4.64+0xc] ;  /* 0x00000c24040d8981 */ /* 0x000f28000c1e1900 */
[----:B------:R-:W4:Y:S04]  /*a850*/  @P3 LDG.E R24, desc[UR36][R4.64+0x4c] ;  /* 0x00004c2404183981 */ /* 0x000f28000c1e1900 */
[----:B------:R-:W4:Y:S04]  /*a860*/  @P2 LDG.E R15, desc[UR36][R4.64+0x2c] ;  /* 0x00002c24040f2981 */ /* 0x000f28000c1e1900 */
[----:B------:R-:W4:Y:S04]  /*a870*/  @P4 LDG.E R26, desc[UR36][R4.64+0x60] ;  /* 0x00006024041a4981 */ /* 0x000f28000c1e1900 */
[----:B------:R-:W4:Y:S01]  /*a880*/  @P2 LDG.E R21, desc[UR36][R4.64+0x34] ;  /* 0x0000342404152981 */ /* 0x000f22000c1e1900 */
[----:B--2---:R-:W-:-:S03]  /*a890*/  @!P0 LOP3.LUT R19, R19, R10, RZ, 0x3c, !PT ;  /* 0x0000000a13138212 */ /* 0x004fc600078e3cff */
[----:B------:R-:W2:Y:S01]  /*a8a0*/  @!P0 LDG.E R10, desc[UR36][R4.64] ;  /* 0x00000024040a8981 */ /* 0x000ea2000c1e1900 */
[----:B---3--:R-:W-:-:S03]  /*a8b0*/  @P1 LOP3.LUT R19, R19, R12, RZ, 0x3c, !PT ;  /* 0x0000000c13131212 */ /* 0x008fc600078e3cff */
[----:B------:R-:W3:Y:S01]  /*a8c0*/  @!P0 LDG.E R12, desc[UR36][R4.64+0x8] ;  /* 0x00000824040c8981 */ /* 0x000ee2000c1e1900 */
[----:B----4-:R-:W-:-:S03]  /*a8d0*/  @P2 LOP3.LUT R19, R19, R14, RZ, 0x3c, !PT ;  /* 0x0000000e13132212 */ /* 0x010fc600078e3cff */
[----:B------:R-:W4:Y:S01]  /*a8e0*/  @P1 LDG.E R14, desc[UR36][R4.64+0x14] ;  /* 0x00001424040e1981 */ /* 0x000f22000c1e1900 */
[----:B------:R-:W-:-:S03]  /*a8f0*/  @!P0 LOP3.LUT R16, R16, R11, RZ, 0x3c, !PT ;  /* 0x0000000b10108212 */ /* 0x000fc600078e3cff */
[----:B------:R-:W4:Y:S01]  /*a900*/  @P1 LDG.E R11, desc[UR36][R4.64+0x18] ;  /* 0x00001824040b1981 */ /* 0x000f22000c1e1900 */
[----:B------:R-:W-:-:S03]  /*a910*/  @!P0 LOP3.LUT R18, R18, R13, RZ, 0x3c, !PT ;  /* 0x0000000d12128212 */ /* 0x000fc600078e3cff */
[----:B------:R-:W4:Y:S01]  /*a920*/  @P1 LDG.E R13, desc[UR36][R4.64+0x20] ;  /* 0x00002024040d1981 */ /* 0x000f22000c1e1900 */
[----:B------:R-:W-:-:S03]  /*a930*/  @P3 LOP3.LUT R19, R19, R24, RZ, 0x3c, !PT ;  /* 0x0000001813133212 */ /* 0x000fc600078e3cff */
        /* <DEDUP_REMOVED lines=20> */
[----:B------:R-:W-:Y:S01]  /*aa80*/  @P2 LOP3.LUT R18, R18, R21, RZ, 0x3c, !PT ;  /* 0x0000001512122212 */ /* 0x000fe200078e3cff */
[----:B------:R-:W4:Y:S01]  /*aa90*/  @P6 LDG.E R26, desc[UR36][R4.64+0x88] ;  /* 0x00008824041a6981 */ /* 0x000f22000c1e1900 */
[----:B------:R-:W-:Y:S02]  /*aaa0*/  @P5 LOP3.LUT R19, R19, R24, RZ, 0x3c, !PT ;  /* 0x0000001813135212 */ /* 0x000fe400078e3cff */
[----:B------:R-:W-:Y:S01]  /*aab0*/  @P3 LOP3.LUT R16, R16, R11, RZ, 0x3c, !PT ;  /* 0x0000000b10103212 */ /* 0x000fe200078e3cff */
[----:B------:R-:W4:Y:S01]  /*aac0*/  @P4 LDG.E R24, desc[UR36][R4.64+0x58] ;  /* 0x0000582404184981 */ /* 0x000f22000c1e1900 */
[----:B------:R-:W-:-:S03]  /*aad0*/  @P3 LOP3.LUT R18, R18, R13, RZ, 0x3c, !PT ;  /* 0x0000000d12123212 */ /* 0x000fc600078e3cff */
[----:B------:R-:W4:Y:S01]  /*aae0*/  @P4 LDG.E R11, desc[UR36][R4.64+0x5c] ;  /* 0x00005c24040b4981 */ /* 0x000f22000c1e1900 */
[----:B------:R-:W-:-:S03]  /*aaf0*/  @P4 LOP3.LUT R16, R16, R15, RZ, 0x3c, !PT ;  /* 0x0000000f10104212 */ /* 0x000fc600078e3cff */
[----:B------:R-:W4:Y:S04]  /*ab00*/  @P5 LDG.E R13, desc[UR36][R4.64+0x68] ;  /* 0x00006824040d5981 */ /* 0x000f28000c1e1900 */
[----:B------:R-:W4:Y:S01]  /*ab10*/  @P5 LDG.E R15, desc[UR36][R4.64+0x70] ;  /* 0x00007024040f5981 */ /* 0x000f22000c1e1900 */
[----:B------:R-:W-:-:S03]  /*ab20*/  LOP3.LUT P0, RZ, R22, 0x80, RZ, 0xc0, !PT ;  /* 0x0000008016ff7812 */ /* 0x000fc6000780c0ff */
        /* <DEDUP_REMOVED lines=25> */
[----:B------:R-:W-:Y:S02]  /*acc0*/  @P0 LOP3.LUT R16, R16, R13, RZ, 0x3c, !PT ;  /* 0x0000000d10100212 */ /* 0x000fe400078e3cff */
[----:B------:R-:W-:-:S02]  /*acd0*/  @P0 LOP3.LUT R18, R18, R15, RZ, 0x3c, !PT ;  /* 0x0000000f12120212 */ /* 0x000fc400078e3cff */
[----:B--2---:R-:W-:Y:S02]  /*ace0*/  @P6 LOP3.LUT R17, R17, R10, RZ, 0x3c, !PT ;  /* 0x0000000a11116212 */ /* 0x004fe400078e3cff */
[----:B---3--:R-:W-:Y:S02]  /*acf0*/  @P0 LOP3.LUT R27, R27, R12, RZ, 0x3c, !PT ;  /* 0x0000000c1b1b0212 */ /* 0x008fe400078e3cff */
        /* <DEDUP_REMOVED lines=32> */
[----:B------:R-:W-:Y:S01]  /*af00*/  @P1 LOP3.LUT R17, R17, R14, RZ, 0x3c, !PT ;  /* 0x0000000e11111212 */ /* 0x000fe200078e3cff */
[----:B------:R-:W4:Y:S04]  /*af10*/  @P3 LDG.E R22, desc[UR36][R4.64+0xe4] ;  /* 0x0000e42404163981 */ /* 0x000f28000c1e1900 */
        /* <DEDUP_REMOVED lines=19> */
[----:B------:R-:W-:Y:S02]  /*b050*/  @P3 LOP3.LUT R19, R19, R26, RZ, 0x3c, !PT ;  /* 0x0000001a13133212 */ /* 0x000fe400078e3cff */
[----:B------:R-:W-:Y:S02]  /*b060*/  @P4 LOP3.LUT R16, R16, R13, RZ, 0x3c, !PT ;  /* 0x0000000d10104212 */ /* 0x000fe400078e3cff */
[----:B------:R-:W-:Y:S01]  /*b070*/  @P4 LOP3.LUT R19, R19, R28, RZ, 0x3c, !PT ;  /* 0x0000001c13134212 */ /* 0x000fe200078e3cff */
[----:B------:R-:W4:Y:S01]  /*b080*/  @P6 LDG.E R13, desc[UR36][R4.64+0x124] ;  /* 0x00012424040d6981 */ /* 0x000f22000c1e1900 */
[----:B------:R-:W-:Y:S02]  /*b090*/  @P4 LOP3.LUT R18, R18, R15, RZ, 0x3c, !PT ;  /* 0x0000000f12124212 */ /* 0x000fe400078e3cff */
[----:B------:R-:W-:Y:S01]  /*b0a0*/  @P5 LOP3.LUT R19, R19, R32, RZ, 0x3c, !PT ;  /* 0x0000002013135212 */ /* 0x000fe200078e3cff */
[----:B------:R-:W4:Y:S03]  /*b0b0*/  @P0 LDG.E R15, desc[UR36][R4.64+0x130] ;  /* 0x00013024040f0981 */ /* 0x000f26000c1e1900 */
[----:B------:R-:W-:-:S02]  /*b0c0*/  @P6 LOP3.LUT R19, R19, R24, RZ, 0x3c, !PT ;  /* 0x0000001813136212 */ /* 0x000fc400078e3cff */
        /* <DEDUP_REMOVED lines=13> */
[----:B------:R-:W-:-:S05]  /*b1a0*/  VIADD R9, R9, 0x10 ;  /* 0x0000001009097836 */ /* 0x000fca0000000000 */
[----:B------:R-:W-:Y:S02]  /*b1b0*/  ISETP.NE.AND P1, PT, R9, 0x20, PT ;  /* 0x000000200900780c */ /* 0x000fe40003f25270 */
[----:B------:R-:W-:Y:S02]  /*b1c0*/  @P6 LOP3.LUT R18, R18, R13, RZ, 0x3c, !PT ;  /* 0x0000000d12126212 */ /* 0x000fe400078e3cff */
[----:B------:R-:W-:Y:S02]  /*b1d0*/  @P0 LOP3.LUT R19, R19, R24, RZ, 0x3c, !PT ;  /* 0x0000001813130212 */ /* 0x000fe400078e3cff */
[----:B------:R-:W-:Y:S02]  /*b1e0*/  @P0 LOP3.LUT R18, R18, R21, RZ, 0x3c, !PT ;  /* 0x0000001512120212 */ /* 0x000fe400078e3cff */
[----:B--2---:R-:W-:Y:S02]  /*b1f0*/  @P6 LOP3.LUT R17, R17, R12, RZ, 0x3c, !PT ;  /* 0x0000000c11116212 */ /* 0x004fe400078e3cff */
[----:B---3--:R-:W-:-:S02]  /*b200*/  @P6 LOP3.LUT R27, R27, R10, RZ, 0x3c, !PT ;  /* 0x0000000a1b1b6212 */ /* 0x008fc400078e3cff */
[----:B----4-:R-:W-:-:S04]  /*b210*/  @P6 LOP3.LUT R16, R16, R11, RZ, 0x3c, !PT ;  /* 0x0000000b10106212 */ /* 0x010fc800078e3cff */
[----:B------:R-:W-:Y:S02]  /*b220*/  @P0 LOP3.LUT R16, R16, R15, RZ, 0x3c, !PT ;  /* 0x0000000f10100212 */ /* 0x000fe400078e3cff */
[----:B------:R-:W-:Y:S02]  /*b230*/  @P0 LOP3.LUT R17, R17, R22, RZ, 0x3c, !PT ;  /* 0x0000001611110212 */ /* 0x000fe400078e3cff */
[----:B------:R-:W-:Y:S01]  /*b240*/  @P0 LOP3.LUT R27, R27, R14, RZ, 0x3c, !PT ;  /* 0x0000000e1b1b0212 */ /* 0x000fe200078e3cff */
[----:B------:R-:W-:Y:S06]  /*b250*/  @P1 BRA `(.L_x_74) ;  /* 0xfffffff4004c1947 */ /* 0x000fec000383ffff */
[----:B------:R-:W-:Y:S05]  /*b260*/  BSYNC.RECONVERGENT B3 ;  /* 0x0000000000037941 */ /* 0x000fea0003800200 */
.L_x_73:
[----:B------:R-:W-:-:S05]  /*b270*/  VIADD R20, R20, 0x1 ;  /* 0x0000000114147836 */ /* 0x000fca0000000000 */
[----:B------:R-:W-:-:S13]  /*b280*/  ISETP.NE.AND P0, PT, R20, 0x5, PT ;  /* 0x000000051400780c */ /* 0x000fda0003f05270 */
[----:B------:R-:W-:Y:S05]  /*b290*/  @P0 BRA `(.L_x_75) ;  /* 0xfffffff400280947 */ /* 0x000fea000383ffff */
[----:B------:R-:W-:Y:S05]  /*b2a0*/  BSYNC.RECONVERGENT B2 ;  /* 0x0000000000027941 */ /* 0x000fea0003800200 */
.L_x_72:
[----:B------:R0:W-:Y:S04]  /*b2b0*/  STL [R1+0x4], R27 ;  /* 0x0000041b01007387 */ /* 0x0001e80000100800 */
[----:B------:R0:W-:Y:S04]  /*b2c0*/  STL.64 [R1+0x8], R16 ;  /* 0x0000081001007387 */ /* 0x0001e80000100a00 */
[----:B------:R0:W-:Y:S02]  /*b2d0*/  STL.64 [R1+0x10], R18 ;  /* 0x0000101201007387 */ /* 0x0001e40000100a00 */
.L_x_63:
[----:B------:R-:W-:Y:S05]  /*b2e0*/  BSYNC.RECONVERGENT B0 ;  /* 0x0000000000007941 */ /* 0x000fea0003800200 */
.L_x_62:
[----:B------:R-:W-:Y:S01]  /*b2f0*/  ISETP.GT.U32.AND P0, PT, R30, 0x3, PT ;  /* 0x000000031e00780c */ /* 0x000fe20003f04070 */
[----:B------:R-:W-:Y:S01]  /*b300*/  VIADD R0, R0, 0x1 ;  /* 0x0000000100007836 */ /* 0x000fe20000000000 */
[--C-:B------:R-:W-:Y:S02]  /*b310*/  SHF.R.U64 R30, R30, 0x2, R29.reuse ;  /* 0x000000021e1e7819 */ /* 0x100fe4000000121d */
[----:B------:R-:W-:Y:S02]  /*b320*/  ISETP.GT.U32.AND.EX P0, PT, R29, RZ, PT, P0 ;  /* 0x000000ff1d00720c */ /* 0x000fe40003f04100 */
[----:B------:R-:W-:-:S11]  /*b330*/  SHF.R.U32.HI R29, RZ, 0x2, R29 ;  /* 0x00000002ff1d7819 */ /* 0x000fd6000001161d */
[----:B------:R-:W-:Y:S05]  /*b340*/  @P0 BRA `(.L_x_76) ;  /* 0xffffffd8008c0947 */ /* 0x000fea000383ffff */
[----:B------:R-:W-:Y:S05]  /*b350*/  BSYNC.RECONVERGENT B1 ;  /* 0x0000000000017941 */ /* 0x000fea0003800200 */
.L_x_61:
[----:B------:R-:W5:Y:S01]  /*b360*/  LDC.64 R10, c[0x0][0x3a0] ;  /* 0x0000e800ff0a7b82 */ /* 0x000f620000000a00 */
[----:B------:R-:W0:Y:S01]  /*b370*/  LDCU.64 UR4, c[0x0][0x3a8] ;  /* 0x00007500ff0477ac */ /* 0x000e220008000a00 */
[----:B------:R-:W-:Y:S01]  /*b380*/  MOV R30, 0x0 ;  /* 0x00000000001e7802 */ /* 0x000fe20000000f00 */
[----:B------:R-:W-:Y:S01]  /*b390*/  IMAD.U32 R22, RZ, RZ, UR38 ;  /* 0x00000026ff167e24 */ /* 0x000fe2000f8e00ff */
[----:B------:R-:W1:Y:S01]  /*b3a0*/  LDCU.64 UR6, c[0x4][0x180] ;  /* 0x01003000ff0677ac */ /* 0x000e620008000a00 */
[----:B------:R-:W-:-:S03]  /*b3b0*/  IMAD.MOV.U32 R7, RZ, RZ, RZ ;  /* 0x000000ffff077224 */ /* 0x000fc600078e00ff */
[----:B------:R-:W2:Y:S01]  /*b3c0*/  LDC.64 R12, c[0x0][0x3a8] ;  /* 0x0000ea00ff0c7b82 */ /* 0x000ea20000000a00 */
[----:B------:R-:W-:Y:S01]  /*b3d0*/  IADD3 R22, P1, PT, R22, 0x30, RZ ;  /* 0x0000003016167810 */ /* 0x000fe20007f3e0ff */
[----:B------:R3:W-:Y:S06]  /*b3e0*/  STL.64 [R1+0x30], R6 ;  /* 0x0000300601007387 */ /* 0x0007ec0000100a00 */
[----:B------:R-:W4:Y:S01]  /*b3f0*/  LDC.64 R2, c[0x0][0x3b0] ;  /* 0x0000ec00ff027b82 */ /* 0x000f220000000a00 */
[----:B0-----:R-:W-:Y:S02]  /*b400*/  IMAD.U32 R0, RZ, RZ, UR5 ;  /* 0x00000005ff007e24 */ /* 0x001fe4000f8e00ff */
[----:B-1----:R-:W-:Y:S01]  /*b410*/  IMAD.U32 R4, RZ, RZ, UR6 ;  /* 0x00000006ff047e24 */ /* 0x002fe2000f8e00ff */
[----:B-----5:R0:W-:Y:S04]  /*b420*/  STL.64 [R1+0x38], R10 ;  /* 0x0000380a01007387 */ /* 0x0201e80000100a00 */
[----:B------:R0:W1:Y:S01]  /*b430*/  LDC.64 R8, c[0x4][R30] ;  /* 0x010000001e087b82 */ /* 0x0000620000000a00 */
[----:B------:R-:W-:-:S02]  /*b440*/  IMAD.U32 R5, RZ, RZ, UR7 ;  /* 0x00000007ff057e24 */ /* 0x000fc4000f8e00ff */
[----:B---3--:R-:W-:Y:S01]  /*b450*/  IMAD.MOV.U32 R6, RZ, RZ, R22 ;  /* 0x000000ffff067224 */ /* 0x008fe200078e0016 */
[----:B--2---:R0:W-:Y:S01]  /*b460*/  STL.64 [R1+0x40], R12 ;  /* 0x0000400c01007387 */ /* 0x0041e20000100a00 */
[----:B----4-:R-:W-:Y:S01]  /*b470*/  ISETP.LT.U32.AND P0, PT, R2, UR4, PT ;  /* 0x0000000402007c0c */ /* 0x010fe2000bf01070 */
[----:B------:R-:W-:-:S03]  /*b480*/  IMAD.X R2, RZ, RZ, UR39, P1 ;  /* 0x00000027ff027e24 */ /* 0x000fc600088e06ff */
[----:B------:R-:W-:Y:S01]  /*b490*/  ISETP.GT.U32.AND.EX P0, PT, R0, R3, PT, P0 ;  /* 0x000000030000720c */ /* 0x000fe20003f04100 */
[----:B------:R-:W-:-:S03]  /*b4a0*/  IMAD.MOV.U32 R7, RZ, RZ, R2 ;  /* 0x000000ffff077224 */ /* 0x000fc600078e0002 */
[----:B0-----:R-:W-:-:S09]  /*b4b0*/  P2R R23, PR, RZ, 0x1 ;  /* 0x00000001ff177803 */ /* 0x001fd20000000000 */
[----:B------:R-:W-:-:S07]  /*b4c0*/  LEPC R20, `(.L_x_77) ;  /* 0x000000001014794e */ /* 0x000fce0000000000 */
[----:B-1----:R-:W-:Y:S05]  /*b4d0*/  CALL.ABS.NOINC R8 ;  /* 0x0000000008007343 */ /* 0x002fea0003c00000 */
.L_x_77:
[----:B------:R-:W-:-:S13]  /*b4e0*/  ISETP.NE.AND P6, PT, R23, RZ, PT ;  /* 0x000000ff1700720c */ /* 0x000fda0003fc5270 */
[----:B------:R-:W-:Y:S05]  /*b4f0*/  @!P6 EXIT ;  /* 0x000000000000e94d */ /* 0x000fea0003800000 */
[----:B------:R-:W0:Y:S01]  /*b500*/  LDC R3, c[0x0][0x3b0] ;  /* 0x0000ec00ff037b82 */ /* 0x000e220000000800 */
[----:B------:R-:W0:Y:S01]  /*b510*/  LDCU UR4, c[0x0][0x3a8] ;  /* 0x00007500ff0477ac */ /* 0x000e220008000800 */
[----:B------:R-:W-:Y:S02]  /*b520*/  IMAD.U32 R33, RZ, RZ, UR41 ;  /* 0x00000029ff217e24 */ /* 0x000fe4000f8e00ff */
[----:B------:R-:W-:Y:S01]  /*b530*/  IMAD.MOV.U32 R29, RZ, RZ, R19 ;  /* 0x000000ffff1d7224 */ /* 0x000fe200078e0013 */
[----:B------:R-:W1:Y:S01]  /*b540*/  LDCU.64 UR6, c[0x0][0x3b0] ;  /* 0x00007600ff0677ac */ /* 0x000e620008000a00 */
[----:B------:R-:W-:Y:S02]  /*b550*/  IMAD.MOV.U32 R25, RZ, RZ, R18 ;  /* 0x000000ffff197224 */ /* 0x000fe400078e0012 */
[----:B------:R-:W-:Y:S02]  /*b560*/  IMAD.MOV.U32 R26, RZ, RZ, R17 ;  /* 0x000000ffff1a7224 */ /* 0x000fe400078e0011 */
[----:B------:R-:W-:-:S02]  /*b570*/  IMAD.MOV.U32 R28, RZ, RZ, R16 ;  /* 0x000000ffff1c7224 */ /* 0x000fc400078e0010 */
[----:B-1----:R-:W-:Y:S01]  /*b580*/  IMAD.U32 R24, RZ, RZ, UR6 ;  /* 0x00000006ff187e24 */ /* 0x002fe2000f8e00ff */
[----:B0-----:R-:W-:Y:S01]  /*b590*/  IADD3 R34, PT, PT, -R3, UR4, RZ ;  /* 0x0000000403227c10 */ /* 0x001fe2000fffe1ff */
[----:B------:R-:W-:-:S03]  /*b5a0*/  IMAD.U32 R23, RZ, RZ, UR7 ;  /* 0x00000007ff177e24 */ /* 0x000fc6000f8e00ff */
[----:B------:R-:W-:-:S04]  /*b5b0*/  LOP3.LUT R34, R34, 0x3, RZ, 0xc0, !PT ;  /* 0x0000000322227812 */ /* 0x000fc800078ec0ff */
[----:B------:R-:W-:-:S04]  /*b5c0*/  ISETP.NE.U32.AND P0, PT, R34, RZ, PT ;  /* 0x000000ff2200720c */ /* 0x000fc80003f05070 */
[----:B------:R-:W-:-:S13]  /*b5d0*/  ISETP.NE.AND.EX P0, PT, RZ, RZ, PT, P0 ;  /* 0x000000ffff00720c */ /* 0x000fda0003f05300 */
[----:B------:R-:W-:Y:S05]  /*b5e0*/  @!P0 BRA `(.L_x_78) ;  /* 0x0000000800588947 */ /* 0x000fea0003800000 */
[----:B------:R-:W0:Y:S01]  /*b5f0*/  LDC R5, c[0x0][0x3b4] ;  /* 0x0000ed00ff057b82 */ /* 0x000e220000000800 */
[----:B------:R-:W1:Y:S01]  /*b600*/  LDCU.64 UR4, c[0x0][0x3a0] ;  /* 0x00007400ff0477ac */ /* 0x000e620008000a00 */
[----:B------:R-:W-:-:S04]  /*b610*/  SHF.R.U32.HI R0, RZ, 0x2, R27 ;  /* 0x00000002ff007819 */ /* 0x000fc8000001161b */
[----:B------:R-:W-:-:S05]  /*b620*/  LOP3.LUT R0, R0, R27, RZ, 0x3c, !PT ;  /* 0x0000001b00007212 */ /* 0x000fca00078e3cff */
[C---:B------:R-:W-:Y:S01]  /*b630*/  IMAD.SHL.U32 R4, R0.reuse, 0x2, RZ ;  /* 0x0000000200047824 */ /* 0x040fe200078e00ff */
[----:B-1----:R-:W-:Y:S01]  /*b640*/  ISETP.GE.U32.AND P0, PT, R3, UR4, PT ;  /* 0x0000000403007c0c */ /* 0x002fe2000bf06070 */
[----:B------:R-:W-:Y:S01]  /*b650*/  IMAD.SHL.U32 R3, R19, 0x10, RZ ;  /* 0x0000001013037824 */ /* 0x000fe200078e00ff */
[----:B------:R-:W-:Y:S02]  /*b660*/  UIADD3 UR4, UPT, UPT, UR41, 0x587c5, URZ ;  /* 0x000587c529047890 */ /* 0x000fe4000fffe0ff */
[----:B0-----:R-:W-:Y:S02]  /*b670*/  ISETP.GE.U32.AND.EX P0, PT, R5, UR5, PT, P0 ;  /* 0x0000000505007c0c */ /* 0x001fe4000bf06100 */
[----:B------:R-:W-:Y:S02]  /*b680*/  LOP3.LUT R4, R0, R4, R3, 0x96, !PT ;  /* 0x0000000400047212 */ /* 0x000fe400078e9603 */
[----:B------:R-:W-:Y:S02]  /*b690*/  IMAD.U32 R33, RZ, RZ, UR4 ;  /* 0x00000004ff217e24 */ /* 0x000fe4000f8e00ff */
[----:B------:R-:W-:-:S07]  /*b6a0*/  LOP3.LUT R32, R4, R19, RZ, 0x3c, !PT ;  /* 0x0000001304207212 */ /* 0x000fce00078e3cff */
[----:B------:R-:W-:Y:S05]  /*b6b0*/  @!P0 BRA `(.L_x_79) ;  /* 0x0000000000688947 */ /* 0x000fea0003800000 */
[----:B------:R-:W-:Y:S01]  /*b6c0*/  IMAD.IADD R0, R33, 0x1, R32 ;  /* 0x0000000121007824 */ /* 0x000fe200078e0220 */
[----:B------:R0:W1:Y:S01]  /*b6d0*/  LDC.64 R10, c[0x4][R30] ;  /* 0x010000001e0a7b82 */ /* 0x0000620000000a00 */
[----:B------:R-:W-:Y:S01]  /*b6e0*/  IMAD.MOV.U32 R3, RZ, RZ, 0x2f800000 ;  /* 0x2f800000ff037424 */ /* 0x000fe200078e00ff */
[----:B------:R-:W2:Y:S01]  /*b6f0*/  LDCU.64 UR4, c[0x4][0x188] ;  /* 0x01003100ff0477ac */ /* 0x000ea20008000a00 */
[----:B------:R-:W-:Y:S01]  /*b700*/  IMAD.MOV.U32 R6, RZ, RZ, R22 ;  /* 0x000000ffff067224 */ /* 0x000fe200078e0016 */
[----:B------:R-:W-:Y:S01]  /*b710*/  I2FP.F32.U32 R0, R0 ;  /* 0x0000000000007245 */ /* 0x000fe20000201000 */
[----:B------:R-:W-:-:S04]  /*b720*/  IMAD.MOV.U32 R7, RZ, RZ, R2 ;  /* 0x000000ffff077224 */ /* 0x000fc800078e0002 */
[----:B------:R-:W-:-:S04]  /*b730*/  FFMA R0, R0, R3, 1.1641532182693481445e-10 ;  /* 0x2f00000000007423 */ /* 0x000fc80000000003 */
[----:B------:R-:W3:Y:S01]  /*b740*/  F2F.F64.F32 R8, R0 ;  /* 0x0000000000087310 */ /* 0x000ee20000201800 */
[----:B--2---:R-:W-:Y:S02]  /*b750*/  IMAD.U32 R4, RZ, RZ, UR4 ;  /* 0x00000004ff047e24 */ /* 0x004fe4000f8e00ff */
[----:B------:R-:W-:Y:S01]  /*b760*/  IMAD.U32 R5, RZ, RZ, UR5 ;  /* 0x00000005ff057e24 */ /* 0x000fe2000f8e00ff */
[----:B---3--:R0:W-:Y:S06]  /*b770*/  STL.64 [R1+0x30], R8 ;  /* 0x0000300801007387 */ /* 0x0081ec0000100a00 */
[----:B------:R-:W-:-:S07]  /*b780*/  LEPC R20, `(.L_x_80) ;  /* 0x000000001014794e */ /* 0x000fce0000000000 */
[----:B01----:R-:W-:Y:S05]  /*b790*/  CALL.ABS.NOINC R10 ;  /* 0x000000000a007343 */ /* 0x003fea0003c00000 */
.L_x_80:
        /* <DEDUP_REMOVED lines=12> */
.L_x_79:
        /* <DEDUP_REMOVED lines=29> */
[----:B------:R-:W-:Y:S01]  /*ba30*/  IMAD.MOV.U32 R6, RZ, RZ, R22 ;  /* 0x000000ffff067224 */ /* 0x000fe200078e0016 */
[----:B------:R-:W-:Y:S01]  /*ba40*/  I2FP.F32.U32 R0, R0 ;  /* 0x0000000000007245 */ /* 0x000fe20000201000 */
[----:B------:R1:W2:Y:S01]  /*ba50*/  LDC.64 R8, c[0x4][R23] ;  /* 0x0100000017087b82 */ /* 0x0002a20000000a00 */
[----:B------:R-:W-:-:S03]  /*ba60*/  IMAD.MOV.U32 R7, RZ, RZ, R2 ;  /* 0x000000ffff077224 */ /* 0x000fc600078e0002 */
[----:B------:R-:W-:-:S04]  /*ba70*/  FFMA R0, R0, R3, 1.1641532182693481445e-10 ;  /* 0x2f00000000007423 */ /* 0x000fc80000000003 */
[----:B------:R-:W3:Y:S01]  /*ba80*/  F2F.F64.F32 R10, R0 ;  /* 0x00000000000a7310 */ /* 0x000ee20000201800 */
[----:B0-----:R-:W-:Y:S02]  /*ba90*/  IMAD.U32 R4, RZ, RZ, UR4 ;  /* 0x00000004ff047e24 */ /* 0x001fe4000f8e00ff */
[----:B------:R-:W-:Y:S01]  /*baa0*/  IMAD.U32 R5, RZ, RZ, UR5 ;  /* 0x00000005ff057e24 */ /* 0x000fe2000f8e00ff */
[----:B---3--:R1:W-:Y:S06]  /*bab0*/  STL.64 [R1+0x30], R10 ;  /* 0x0000300a01007387 */ /* 0x0083ec0000100a00 */
[----:B------:R-:W-:-:S07]  /*bac0*/  LEPC R20, `(.L_x_82) ;  /* 0x000000001014794e */ /* 0x000fce0000000000 */
[----:B-12---:R-:W-:Y:S05]  /*bad0*/  CALL.ABS.NOINC R8 ;  /* 0x0000000008007343 */ /* 0x006fea0003c00000 */
.L_x_82:
        /* <DEDUP_REMOVED lines=11> */
.L_x_81:
        /* <DEDUP_REMOVED lines=40> */
.L_x_84:
        /* <DEDUP_REMOVED lines=11> */
.L_x_83:
        /* <DEDUP_REMOVED lines=9> */
.L_x_78:
[----:B------:R-:W0:Y:S01]  /*bf50*/  LDCU UR4, c[0x0][0x3b0] ;  /* 0x00007600ff0477ac */ /* 0x000e220008000800 */
[----:B------:R-:W1:Y:S01]  /*bf60*/  LDC R0, c[0x0][0x3a8] ;  /* 0x0000ea00ff007b82 */ /* 0x000e620000000800 */
[----:B0-----:R-:W-:-:S06]  /*bf70*/  ULOP3.LUT UR4, URZ, UR4, URZ, 0x33, !UPT ;  /* 0x00000004ff047292 */ /* 0x001fcc000f8e33ff */
[----:B-1----:R-:W-:-:S05]  /*bf80*/  VIADD R0, R0, UR4 ;  /* 0x0000000400007c36 */ /* 0x002fca0008000000 */
[----:B------:R-:W-:-:S04]  /*bf90*/  ISETP.GE.U32.AND P0, PT, R0, 0x3, PT ;  /* 0x000000030000780c */ /* 0x000fc80003f06070 */
[----:B------:R-:W-:-:S13]  /*bfa0*/  ISETP.GE.U32.AND.EX P0, PT, R31, RZ, PT, P0 ;  /* 0x000000ff1f00720c */ /* 0x000fda0003f06100 */
[----:B------:R-:W-:Y:S05]  /*bfb0*/  @!P0 EXIT ;  /* 0x000000000000894d */ /* 0x000fea0003800000 */
[----:B------:R-:W-:Y:S01]  /*bfc0*/  BSSY.RECONVERGENT B7, `(.L_x_85) ;  /* 0x00000b0000077945 */ /* 0x000fe20003800200 */
[----:B------:R-:W-:Y:S01]  /*bfd0*/  VIADD R19, R33, 0x161f14 ;  /* 0x00161f1421137836 */ /* 0x000fe20000000000 */
[C---:B------:R-:W-:Y:S01]  /*bfe0*/  LOP3.LUT R18, R24.reuse, 0x3, RZ, 0xc0, !PT ;  /* 0x0000000318127812 */ /* 0x040fe200078ec0ff */
[----:B------:R-:W-:Y:S01]  /*bff0*/  IMAD.MOV R16, RZ, RZ, -R24 ;  /* 0x000000ffff107224 */ /* 0x000fe200078e0a18 */
[----:B------:R-:W-:-:S07]  /*c000*/  IADD3 R17, PT, PT, -R24, 0x2, RZ ;  /* 0x0000000218117810 */ /* 0x000fce0007ffe1ff */
.L_x_98:
[----:B------:R-:W0:Y:S01]  /*c010*/  LDCU.64 UR4, c[0x0][0x3a0] ;  /* 0x00007400ff0477ac */ /* 0x000e220008000a00 */
[----:B------:R-:W-:Y:S01]  /*c020*/  SHF.R.U32.HI R0, RZ, 0x2, R27 ;  /* 0x00000002ff007819 */ /* 0x000fe2000001161b */
[----:B------:R-:W-:Y:S01]  /*c030*/  IMAD.SHL.U32 R3, R29, 0x10, RZ ;  /* 0x000000101d037824 */ /* 0x000fe200078e00ff */
[----:B------:R-:W-:Y:S01]  /*c040*/  BSSY.RECONVERGENT B6, `(.L_x_86) ;  /* 0x0000027000067945 */ /* 0x000fe20003800200 */
[----:B------:R-:W-:Y:S01]  /*c050*/  IMAD.MOV.U32 R30, RZ, RZ, R25 ;  /* 0x000000ffff1e7224 */ /* 0x000fe200078e0019 */
[----:B------:R-:W-:Y:S01]  /*c060*/  LOP3.LUT R0, R0, R27, RZ, 0x3c, !PT ;  /* 0x0000001b00007212 */ /* 0x000fe200078e3cff */
[----:B------:R-:W-:Y:S02]  /*c070*/  IMAD.MOV.U32 R25, RZ, RZ, R26 ;  /* 0x000000ffff197224 */ /* 0x000fe400078e001a */
[----:B------:R-:W-:Y:S02]  /*c080*/  IMAD.MOV.U32 R26, RZ, RZ, R28 ;  /* 0x000000ffff1a7224 */ /* 0x000fe400078e001c */
[----:B------:R-:W-:-:S02]  /*c090*/  IMAD.SHL.U32 R4, R0, 0x2, RZ ;  /* 0x0000000200047824 */ /* 0x000fc400078e00ff */
[----:B------:R-:W-:-:S03]  /*c0a0*/  IMAD.MOV.U32 R27, RZ, RZ, R29 ;  /* 0x000000ffff1b7224 */ /* 0x000fc600078e001d */
[----:B------:R-:W-:Y:S02]  /*c0b0*/  LOP3.LUT R4, R0, R4, R3, 0x96, !PT ;  /* 0x0000000400047212 */ /* 0x000fe400078e9603 */
[----:B0-----:R-:W-:Y:S02]  /*c0c0*/  ISETP.GE.U32.AND P0, PT, R24, UR4, PT ;  /* 0x0000000418007c0c */ /* 0x001fe4000bf06070 */
[----:B------:R-:W-:Y:S02]  /*c0d0*/  LOP3.LUT R28, R4, R29, RZ, 0x3c, !PT ;  /* 0x0000001d041c7212 */ /* 0x000fe400078e3cff */
[----:B------:R-:W-:-:S13]  /*c0e0*/  ISETP.GE.U32.AND.EX P0, PT, R23, UR5, PT, P0 ;  /* 0x0000000517007c0c */ /* 0x000fda000bf06100 */
[----:B------:R-:W-:Y:S05]  /*c0f0*/  @!P0 BRA `(.L_x_87) ;  /* 0x00000000006c8947 */ /* 0x000fea0003800000 */
[----:B------:R-:W-:Y:S01]  /*c100*/  IADD3 R0, PT, PT, R19, -0x10974f, R28 ;  /* 0xffef68b113007810 */ /* 0x000fe20007ffe01c */
[----:B------:R-:W-:Y:S01]  /*c110*/  IMAD.MOV.U32 R3, RZ, RZ, 0x2f800000 ;  /* 0x2f800000ff037424 */ /* 0x000fe200078e00ff */
[----:B------:R-:W-:Y:S01]  /*c120*/  MOV R29, 0x0 ;  /* 0x00000000001d7802 */ /* 0x000fe20000000f00 */
[----:B------:R-:W0:Y:S01]  /*c130*/  LDCU.64 UR4, c[0x4][0x188] ;  /* 0x01003100ff0477ac */ /* 0x000e220008000a00 */
[----:B------:R-:W-:Y:S01]  /*c140*/  I2FP.F32.U32 R0, R0 ;  /* 0x0000000000007245 */ /* 0x000fe20000201000 */
[----:B------:R-:W-:Y:S01]  /*c150*/  IMAD.MOV.U32 R6, RZ, RZ, R22 ;  /* 0x000000ffff067224 */ /* 0x000fe200078e0016 */
[----:B------:R1:W2:Y:S01]  /*c160*/  LDC.64 R8, c[0x4][R29] ;  /* 0x010000001d087b82 */ /* 0x0002a20000000a00 */
[----:B------:R-:W-:Y:S01]  /*c170*/  ISETP.NE.U32.AND P0, PT, R18, 0x3, PT ;  /* 0x000000031200780c */ /* 0x000fe20003f05070 */
[----:B------:R-:W-:Y:S02]  /*c180*/  IMAD.MOV.U32 R7, RZ, RZ, R2 ;  /* 0x000000ffff077224 */ /* 0x000fe400078e0002 */
[----:B------:R-:W-:Y:S01]  /*c190*/  FFMA R0, R0, R3, 1.1641532182693481445e-10 ;  /* 0x2f00000000007423 */ /* 0x000fe20000000003 */
[----:B------:R-:W-:-:S03]  /*c1a0*/  ISETP.NE.AND.EX P0, PT, RZ, RZ, PT, P0 ;  /* 0x000000ffff00720c */ /* 0x000fc60003f05300 */
[----:B------:R-:W3:Y:S01]  /*c1b0*/  F2F.F64.F32 R10, R0 ;  /* 0x00000000000a7310 */ /* 0x000ee20000201800 */
[----:B------:R-:W-:Y:S01]  /*c1c0*/  P2R R31, PR, RZ, 0x1 ;  /* 0x00000001ff1f7803 */ /* 0x000fe20000000000 */
[----:B0-----:R-:W-:Y:S02]  /*c1d0*/  IMAD.U32 R4, RZ, RZ, UR4 ;  /* 0x00000004ff047e24 */ /* 0x001fe4000f8e00ff */
[----:B------:R-:W-:Y:S01]  /*c1e0*/  IMAD.U32 R5, RZ, RZ, UR5 ;  /* 0x00000005ff057e24 */ /* 0x000fe2000f8e00ff */
[----:B---3--:R1:W-:Y:S06]  /*c1f0*/  STL.64 [R1+0x30], R10 ;  /* 0x0000300a01007387 */ /* 0x0083ec0000100a00 */
[----:B------:R-:W-:-:S07]  /*c200*/  LEPC R20, `(.L_x_88) ;  /* 0x000000001014794e */ /* 0x000fce0000000000 */
[----:B-12---:R-:W-:Y:S05]  /*c210*/  CALL.ABS.NOINC R8 ;  /* 0x0000000008007343 */ /* 0x006fea0003c00000 */
.L_x_88:
[----:B------:R-:W-:-:S13]  /*c220*/  ISETP.NE.AND P6, PT, R31, RZ, PT ;  /* 0x000000ff1f00720c */ /* 0x000fda0003fc5270 */
        /* <DEDUP_REMOVED lines=8> */
.L_x_87:
[----:B------:R-:W-:Y:S05]  /*c2b0*/  BSYNC.RECONVERGENT B6 ;  /* 0x0000000000067941 */ /* 0x000fea0003800200 */
.L_x_86:
[----:B------:R-:W0:Y:S01]  /*c2c0*/  LDCU.64 UR4, c[0x0][0x3a0] ;  /* 0x00007400ff0477ac */ /* 0x000e220008000a00 */
[----:B------:R-:W-:Y:S01]  /*c2d0*/  IADD3 R0, P1, PT, R24, 0x1, RZ ;  /* 0x0000000118007810 */ /* 0x000fe20007f3e0ff */
[----:B------:R-:W-:Y:S01]  /*c2e0*/  BSSY.RECONVERGENT B6, `(.L_x_89) ;  /* 0x0000025000067945 */ /* 0x000fe20003800200 */
[----:B------:R-:W-:-:S03]  /*c2f0*/  SHF.R.U32.HI R3, RZ, 0x2, R26 ;  /* 0x00000002ff037819 */ /* 0x000fc6000001161a */
[----:B------:R-:W-:Y:S01]  /*c300*/  IMAD.X R5, RZ, RZ, R23, P1 ;  /* 0x000000ffff057224 */ /* 0x000fe200008e0617 */
[----:B------:R-:W-:-:S05]  /*c310*/  LOP3.LUT R3, R3, R26, RZ, 0x3c, !PT ;  /* 0x0000001a03037212 */ /* 0x000fca00078e3cff */
[----:B------:R-:W-:Y:S01]  /*c320*/  IMAD.SHL.U32 R4, R3, 0x2, RZ ;  /* 0x0000000203047824 */ /* 0x000fe200078e00ff */
[----:B0-----:R-:W-:Y:S01]  /*c330*/  ISETP.GE.U32.AND P0, PT, R0, UR4, PT ;  /* 0x0000000400007c0c */ /* 0x001fe2000bf06070 */
[----:B------:R-:W-:-:S03]  /*c340*/  IMAD.SHL.U32 R0, R28, 0x10, RZ ;  /* 0x000000101c007824 */ /* 0x000fc600078e00ff */
[----:B------:R-:W-:Y:S02]  /*c350*/  ISETP.GE.U32.AND.EX P0, PT, R5, UR5, PT, P0 ;  /* 0x0000000505007c0c */ /* 0x000fe4000bf06100 */
[----:B------:R-:W-:-:S04]  /*c360*/  LOP3.LUT R3, R3, R4, R0, 0x96, !PT ;  /* 0x0000000403037212 */ /* 0x000fc800078e9600 */
[----:B------:R-:W-:-:S07]  /*c370*/  LOP3.LUT R26, R3, R28, RZ, 0x3c, !PT ;  /* 0x0000001c031a7212 */ /* 0x000fce00078e3cff */
        /* <DEDUP_REMOVED lines=8> */
[----:B------:R-:W-:Y:S01]  /*c400*/  LOP3.LUT P0, RZ, R17, 0x3, RZ, 0xc0, !PT ;  /* 0x0000000311ff7812 */ /* 0x000fe2000780c0ff */
[----:B------:R-:W-:Y:S02]  /*c410*/  IMAD.MOV.U32 R7, RZ, RZ, R2 ;  /* 0x000000ffff077224 */ /* 0x000fe400078e0002 */
[----:B------:R-:W-:Y:S01]  /*c420*/  FFMA R0, R0, R3, 1.1641532182693481445e-10 ;  /* 0x2f00000000007423 */ /* 0x000fe20000000003 */
[----:B------:R-:W-:-:S03]  /*c430*/  P2R R31, PR, RZ, 0x1 ;  /* 0x00000001ff1f7803 */ /* 0x000fc60000000000 */
[----:B------:R-:W3:Y:S01]  /*c440*/  F2F.F64.F32 R10, R0 ;  /* 0x00000000000a7310 */ /* 0x000ee20000201800 */
[----:B0-----:R-:W-:Y:S02]  /*c450*/  IMAD.U32 R4, RZ, RZ, UR4 ;  /* 0x00000004ff047e24 */ /* 0x001fe4000f8e00ff */
[----:B------:R-:W-:Y:S01]  /*c460*/  IMAD.U32 R5, RZ, RZ, UR5 ;  /* 0x00000005ff057e24 */ /* 0x000fe2000f8e00ff */
[----:B---3--:R1:W-:Y:S06]  /*c470*/  STL.64 [R1+0x30], R10 ;  /* 0x0000300a01007387 */ /* 0x0083ec0000100a00 */
[----:B------:R-:W-:-:S07]  /*c480*/  LEPC R20, `(.L_x_91) ;  /* 0x000000001014794e */ /* 0x000fce0000000000 */
[----:B-12---:R-:W-:Y:S05]  /*c490*/  CALL.ABS.NOINC R8 ;  /* 0x0000000008007343 */ /* 0x006fea0003c00000 */
.L_x_91:
        /* <DEDUP_REMOVED lines=9> */
.L_x_90:
[----:B------:R-:W-:Y:S05]  /*c530*/  BSYNC.RECONVERGENT B6 ;  /* 0x0000000000067941 */ /* 0x000fea0003800200 */
.L_x_89:
        /* <DEDUP_REMOVED lines=31> */
.L_x_94:
        /* <DEDUP_REMOVED lines=9> */
.L_x_93:
[----:B------:R-:W-:Y:S05]  /*c7c0*/  BSYNC.RECONVERGENT B6 ;  /* 0x0000000000067941 */ /* 0x000fea0003800200 */
.L_x_92:
        /* <DEDUP_REMOVED lines=13> */
[----:B------:R-:W-:Y:S01]  /*c8a0*/  IMAD.IADD R0, R29, 0x1, R19 ;  /* 0x000000011d007824 */ /* 0x000fe200078e0213 */
[----:B------:R-:W-:Y:S01]  /*c8b0*/  MOV R30, 0x0 ;  /* 0x00000000001e7802 */ /* 0x000fe20000000f00 */
[----:B------:R-:W-:Y:S01]  /*c8c0*/  IMAD.MOV.U32 R3, RZ, RZ, 0x2f800000 ;  /* 0x2f800000ff037424 */ /* 0x000fe200078e00ff */
[----:B------:R-:W0:Y:S01]  /*c8d0*/  LDCU.64 UR4, c[0x4][0x188] ;  /* 0x01003100ff0477ac */ /* 0x000e220008000a00 */
[----:B------:R-:W-:Y:S01]  /*c8e0*/  LOP3.LUT P0, RZ, R16, 0x3, RZ, 0xc0, !PT ;  /* 0x0000000310ff7812 */ /* 0x000fe2000780c0ff */
[----:B------:R1:W2:Y:S01]  /*c8f0*/  LDC.64 R8, c[0x4][R30] ;  /* 0x010000001e087b82 */ /* 0x0002a20000000a00 */
[----:B------:R-:W-:Y:S01]  /*c900*/  I2FP.F32.U32 R0, R0 ;  /* 0x0000000000007245 */ /* 0x000fe20000201000 */
[----:B------:R-:W-:Y:S01]  /*c910*/  IMAD.MOV.U32 R6, RZ, RZ, R22 ;  /* 0x000000ffff067224 */ /* 0x000fe200078e0016 */
[----:B------:R-:W-:Y:S01]  /*c920*/  P2R R31, PR, RZ, 0x1 ;  /* 0x00000001ff1f7803 */ /* 0x000fe20000000000 */
[----:B------:R-:W-:Y:S02]  /*c930*/  IMAD.MOV.U32 R7, RZ, RZ, R2 ;  /* 0x000000ffff077224 */ /* 0x000fe400078e0002 */
[----:B------:R-:W-:-:S04]  /*c940*/  FFMA R0, R0, R3, 1.1641532182693481445e-10 ;  /* 0x2f00000000007423 */ /* 0x000fc80000000003 */
[----:B------:R-:W3:Y:S01]  /*c950*/  F2F.F64.F32 R10, R0 ;  /* 0x00000000000a7310 */ /* 0x000ee20000201800 */
[----:B0-----:R-:W-:Y:S02]  /*c960*/  IMAD.U32 R4, RZ, RZ, UR4 ;  /* 0x00000004ff047e24 */ /* 0x001fe4000f8e00ff */
[----:B------:R-:W-:Y:S01]  /*c970*/  IMAD.U32 R5, RZ, RZ, UR5 ;  /* 0x00000005ff057e24 */ /* 0x000fe2000f8e00ff */
[----:B---3--:R1:W-:Y:S06]  /*c980*/  STL.64 [R1+0x30], R10 ;  /* 0x0000300a01007387 */ /* 0x0083ec0000100a00 */
[----:B------:R-:W-:-:S07]  /*c990*/  LEPC R20, `(.L_x_97) ;  /* 0x000000001014794e */ /* 0x000fce0000000000 */
[----:B-12---:R-:W-:Y:S05]  /*c9a0*/  CALL.ABS.NOINC R8 ;  /* 0x0000000008007343 */ /* 0x006fea0003c00000 */
.L_x_97:
        /* <DEDUP_REMOVED lines=9> */
.L_x_96:
[----:B------:R-:W-:Y:S05]  /*ca40*/  BSYNC.RECONVERGENT B6 ;  /* 0x0000000000067941 */ /* 0x000fea0003800200 */
.L_x_95:
[----:B------:R-:W0:Y:S01]  /*ca50*/  LDCU.64 UR4, c[0x0][0x3a8] ;  /* 0x00007500ff0477ac */ /* 0x000e220008000a00 */
[----:B------:R-:W-:Y:S01]  /*ca60*/  IADD3 R24, P0, PT, R24, 0x4, RZ ;  /* 0x0000000418187810 */ /* 0x000fe20007f1e0ff */
[----:B------:R-:W-:-:S04]  /*ca70*/  VIADD R19, R19, 0x161f14 ;  /* 0x00161f1413137836 */ /* 0x000fc80000000000 */
[----:B------:R-:W-:Y:S01]  /*ca80*/  IMAD.X R23, RZ, RZ, R23, P0 ;  /* 0x000000ffff177224 */ /* 0x000fe200000e0617 */
[----:B0-----:R-:W-:-:S04]  /*ca90*/  ISETP.GE.U32.AND P0, PT, R24, UR4, PT ;  /* 0x0000000418007c0c */ /* 0x001fc8000bf06070 */
[----:B------:R-:W-:-:S13]  /*caa0*/  ISETP.GE.U32.AND.EX P0, PT, R23, UR5, PT, P0 ;  /* 0x0000000517007c0c */ /* 0x000fda000bf06100 */
[----:B------:R-:W-:Y:S05]  /*cab0*/  @!P0 BRA `(.L_x_98) ;  /* 0xfffffff400548947 */ /* 0x000fea000383ffff */
[----:B------:R-:W-:Y:S05]  /*cac0*/  BSYNC.RECONVERGENT B7 ;  /* 0x0000000000077941 */ /* 0x000fea0003800200 */
.L_x_85:
[----:B------:R-:W-:Y:S05]  /*cad0*/  EXIT ;  /* 0x000000000000794d */ /* 0x000fea0003800000 */
.L_x_0:
[----:B------:R-:W0:Y:S01]  /*cae0*/  LDCU.128 UR8, c[0x0][0x390] ;  /* 0x00007200ff0877ac */ /* 0x000e220008000c00 */
[----:B------:R-:W1:Y:S01]  /*caf0*/  S2R R4, SR_TID.X ;  /* 0x0000000000047919 */ /* 0x000e620000002100 */
[----:B------:R-:W2:Y:S01]  /*cb00*/  LDCU UR4, c[0x0][0x388] ;  /* 0x00007100ff0477ac */ /* 0x000ea20008000800 */
[----:B------:R-:W-:Y:S02]  /*cb10*/  USHF.R.S32.HI UR43, URZ, 0x1f, UR41 ;  /* 0x0000001fff2b7899 */ /* 0x000fe40008011429 */
[----:B0-----:R-:W-:Y:S02]  /*cb20*/  UISETP.NE.U32.AND UP0, UPT, UR10, URZ, UPT ;  /* 0x000000ff0a00728c */ /* 0x001fe4000bf05070 */
[----:B------:R-:W-:Y:S02]  /*cb30*/  ULOP3.LUT UR8, UR8, 0xaad26b49, URZ, 0x3c, !UPT ;  /* 0xaad26b4908087892 */ /* 0x000fe4000f8e3cff */
[----:B------:R-:W-:Y:S02]  /*cb40*/  ULOP3.LUT UR9, UR9, 0xf7dcefdd, URZ, 0x3c, !UPT ;  /* 0xf7dcefdd09097892 */ /* 0x000fe4000f8e3cff */
[----:B------:R-:W-:-:S02]  /*cb50*/  UISETP.NE.AND.EX UP0, UPT, UR11, URZ, UPT, UP0 ;  /* 0x000000ff0b00728c */ /* 0x000fc4000bf05300 */
[----:B------:R-:W-:Y:S02]  /*cb60*/  UIMAD UR8, UR8, 0x4182bed5, URZ ;  /* 0x4182bed5080878a4 */ /* 0x000fe4000f8e02ff */
[----:B------:R-:W-:Y:S02]  /*cb70*/  UIMAD UR9, UR9, -0x658354e5, URZ ;  /* 0x9a7cab1b090978a4 */ /* 0x000fe4000f8e02ff */
[----:B--2---:R-:W-:Y:S02]  /*cb80*/  UIADD3 UR42, UPT, UPT, UR42, UR4, URZ ;  /* 0x000000042a2a7290 */ /* 0x004fe4000fffe0ff */
[----:B------:R-:W-:Y:S02]  /*cb90*/  UIADD3 UR4, UPT, UPT, UR8, 0x75bcd15, URZ ;  /* 0x075bcd1508047890 */ /* 0x000fe4000fffe0ff */
[----:B------:R-:W-:Y:S02]  /*cba0*/  ULOP3.LUT UR5, UR8, 0x159a55e5, URZ, 0x3c, !UPT ;  /* 0x159a55e508057892 */ /* 0x000fe4000f8e3cff */
[----:B------:R-:W-:-:S02]  /*cbb0*/  UIADD3 UR6, UPT, UPT, UR9, 0x1f123bb5, URZ ;  /* 0x1f123bb509067890 */ /* 0x000fc4000fffe0ff */
[----:B------:R-:W-:Y:S01]  /*cbc0*/  ULOP3.LUT UR7, UR9, 0x5491333, URZ, 0x3c, !UPT ;  /* 0x0549133309077892 */ /* 0x000fe2000f8e3cff */
[----:B------:R-:W-:Y:S01]  /*cbd0*/  IMAD.U32 R27, RZ, RZ, UR4 ;  /* 0x00000004ff1b7e24 */ /* 0x000fe2000f8e00ff */
[----:B------:R-:W-:Y:S01]  /*cbe0*/  UIADD3 UR10, UPT, UPT, UR8, 0x583f19, URZ ;  /* 0x00583f19080a7890 */ /* 0x000fe2000fffe0ff */
[----:B------:R-:W-:Y:S01]  /*cbf0*/  IMAD.U32 R24, RZ, RZ, UR5 ;  /* 0x00000005ff187e24 */ /* 0x000fe2000f8e00ff */
[----:B------:R-:W-:Y:S01]  /*cc00*/  UIADD3 UR44, UPT, UPT, UR8, 0x64f0c9, UR9 ;  /* 0x0064f0c9082c7890 */ /* 0x000fe2000fffe009 */
[----:B------:R-:W-:Y:S02]  /*cc10*/  IMAD.U32 R25, RZ, RZ, UR6 ;  /* 0x00000006ff197e24 */ /* 0x000fe4000f8e00ff */
[----:B------:R-:W-:Y:S02]  /*cc20*/  IMAD.U32 R22, RZ, RZ, UR7 ;  /* 0x00000007ff167e24 */ /* 0x000fe4000f8e00ff */
[----:B------:R-:W-:Y:S01]  /*cc30*/  IMAD.U32 R23, RZ, RZ, UR10 ;  /* 0x0000000aff177e24 */ /* 0x000fe2000f8e00ff */
[----:B-1----:R-:W-:Y:S06]  /*cc40*/  BRA.U UP0, `(.L_x_99) ;  /* 0x000000c9008c7547 */ /* 0x002fec000b800000 */
[----:B------:R-:W0:Y:S01]  /*cc50*/  LDCU.64 UR4, c[0x0][0x3a8] ;  /* 0x00007500ff0477ac */ /* 0x000e220008000a00 */
[----:B------:R-:W0:Y:S02]  /*cc60*/  LDCU.64 UR6, c[0x0][0x3b0] ;  /* 0x00007600ff0677ac */ /* 0x000e240008000a00 */
[----:B0-----:R-:W-:-:S04]  /*cc70*/  UISETP.GT.U32.AND UP0, UPT, UR4, UR6, UPT ;  /* 0x000000060400728c */ /* 0x001fc8000bf04070 */
[----:B------:R-:W-:-:S09]  /*cc80*/  UISETP.GT.U32.AND.EX UP0, UPT, UR5, UR7, UPT, UP0 ;  /* 0x000000070500728c */ /* 0x000fd2000bf04100 */
[----:B------:R-:W-:Y:S05]  /*cc90*/  BRA.U !UP0, `(.L_x_100) ;  /* 0x0000007d08087547 */ /* 0x000fea000b800000 */
[----:B------:R-:W-:Y:S01]  /*cca0*/  IMAD.U32 R0, RZ, RZ, UR43 ;  /* 0x0000002bff007e24 */ /* 0x000fe2000f8e00ff */
[----:B------:R-:W-:Y:S01]  /*ccb0*/  ISETP.LT.U32.AND P0, PT, R4, UR41, PT ;  /* 0x0000002904007c0c */ /* 0x000fe2000bf01070 */
[----:B------:R-:W-:Y:S01]  /*ccc0*/  ULOP3.LUT UR45, URZ, UR6, URZ, 0x33, !UPT ;  /* 0x00000006ff2d7292 */ /* 0x000fe2000f8e33ff */
[----:B------:R-:W-:Y:S01]  /*ccd0*/  BSSY.RECONVERGENT B7, `(.L_x_101) ;  /* 0x00003e2000077945 */ /* 0x000fe20003800200 */
[----:B------:R-:W-:Y:S01]  /*cce0*/  ULOP3.LUT UR46, URZ, UR7, URZ, 0x33, !UPT ;  /* 0x00000007ff2e7292 */ /* 0x000fe2000f8e33ff */
[----:B------:R-:W-:Y:S01]  /*ccf0*/  ISETP.GT.AND.EX P0, PT, R0, RZ, PT, P0 ;  /* 0x000000ff0000720c */ /* 0x000fe20003f04300 */
[----:B------:R-:W-:-:S04]  /*cd00*/  UIADD3 UR45, UP0, UPT, UR45, UR4, URZ ;  /* 0x000000042d2d7290 */ /* 0x000fc8000ff1e0ff */
[----:B------:R-:W-:-:S08]  /*cd10*/  UIADD3.X UR46, UPT, UPT, UR46, UR5, URZ, UP0, !UPT ;  /* 0x000000052e2e7290 */ /* 0x000fd000087fe4ff */
[----:B------:R-:W-:Y:S05]  /*cd20*/  @!P0 BRA `(.L_x_102) ;  /* 0x0000003c00708947 */ /* 0x000fea0003800000 */
[----:B------:R-:W-:Y:S01]  /*cd30*/  IMAD.U32 R26, RZ, RZ, UR44 ;  /* 0x0000002cff1a7e24 */ /* 0x000fe2000f8e00ff */
[----:B------:R0:W-:Y:S01]  /*cd40*/  STL.64 [R1+0x8], R24 ;  /* 0x0000081801007387 */ /* 0x0001e20000100a00 */
[----:B------:R-:W-:Y:S01]  /*cd50*/  VIADD R0, R4, UR42 ;  /* 0x0000002a04007c36 */ /* 0x000fe20008000000 */
[----:B------:R-:W-:Y:S01]  /*cd60*/  BSSY.RECONVERGENT B0, `(.L_x_103) ;  /* 0x000025e000007945 */ /* 0x000fe20003800200 */
[----:B------:R-:W-:Y:S01]  /*cd70*/  IMAD.MOV.U32 R38, RZ, RZ, R27 ;  /* 0x000000ffff267224 */ /* 0x000fe200078e001b */
[----:B------:R0:W-:Y:S01]  /*cd80*/  STL.64 [R1+0x10], R22 ;  /* 0x0000101601007387 */ /* 0x0001e20000100a00 */
[----:B------:R-:W-:Y:S01]  /*cd90*/  IMAD.MOV.U32 R19, RZ, RZ, R23 ;  /* 0x000000ffff137224 */ /* 0x000fe200078e0017 */
[----:B------:R-:W-:Y:S01]  /*cda0*/  ISETP.NE.AND P0, PT, R0, RZ, PT ;  /* 0x000000ff0000720c */ /* 0x000fe20003f05270 */
[----:B------:R-:W-:Y:S01]  /*cdb0*/  IMAD.MOV.U32 R18, RZ, RZ, R22 ;  /* 0x000000ffff127224 */ /* 0x000fe200078e0016 */
[----:B------:R0:W-:Y:S01]  /*cdc0*/  STL.64 [R1], R26 ;  /* 0x0000001a01007387 */ /* 0x0001e20000100a00 */
[----:B------:R-:W-:-:S02]  /*cdd0*/  IMAD.MOV.U32 R17, RZ, RZ, R25 ;  /* 0x000000ffff117224 */ /* 0x000fc400078e0019 */
[----:B------:R-:W-:-:S08]  /*cde0*/  IMAD.MOV.U32 R16, RZ, RZ, R24 ;  /* 0x000000ffff107224 */ /* 0x000fd000078e0018 */
[----:B------:R-:W-:Y:S05]  /*cdf0*/  @!P0 BRA `(.L_x_104) ;  /* 0x0000002400508947 */ /* 0x000fea0003800000 */
[----:B------:R-:W-:Y:S02]  /*ce00*/  IMAD.MOV.U32 R5, RZ, RZ, RZ ;  /* 0x000000ffff057224 */ /* 0x000fe400078e00ff */
[----:B------:R-:W-:Y:S02]  /*ce10*/  IMAD.MOV.U32 R6, RZ, RZ, RZ ;  /* 0x000000ffff067224 */ /* 0x000fe400078e00ff */
[----:B------:R-:W-:Y:S02]  /*ce20*/  IMAD.MOV.U32 R38, RZ, RZ, R27 ;  /* 0x000000ffff267224 */ /* 0x000fe400078e001b */
[----:B------:R-:W-:Y:S02]  /*ce30*/  IMAD.MOV.U32 R19, RZ, RZ, R23 ;  /* 0x000000ffff137224 */ /* 0x000fe400078e0017 */
[----:B------:R-:W-:Y:S02]  /*ce40*/  IMAD.MOV.U32 R18, RZ, RZ, R22 ;  /* 0x000000ffff127224 */ /* 0x000fe400078e0016 */
[----:B------:R-:W-:-:S02]  /*ce50*/  IMAD.MOV.U32 R17, RZ, RZ, R25 ;  /* 0x000000ffff117224 */ /* 0x000fc400078e0019 */
[----:B------:R-:W-:-:S07]  /*ce60*/  IMAD.MOV.U32 R16, RZ, RZ, R24 ;  /* 0x000000ffff107224 */ /* 0x000fce00078e0018 */
.L_x_113:
[----:B------:R-:W-:Y:S01]  /*ce70*/  LOP3.LUT R14, R0, 0x3, RZ, 0xc0, !PT ;  /* 0x00000003000e7812 */ /* 0x000fe200078ec0ff */
[----:B------:R-:W-:Y:S03]  /*ce80*/  BSSY.RECONVERGENT B1, `(.L_x_105) ;  /* 0x0000245000017945 */ /* 0x000fe60003800200 */
[----:B------:R-:W-:-:S04]  /*ce90*/  ISETP.NE.U32.AND P0, PT, R14, RZ, PT ;  /* 0x000000ff0e00720c */ /* 0x000fc80003f05070 */
[----:B------:R-:W-:-:S13]  /*cea0*/  ISETP.NE.AND.EX P0, PT, RZ, RZ, PT, P0 ;  /* 0x000000ffff00720c */ /* 0x000fda0003f05300 */
[----:B-123--:R-:W-:Y:S05]  /*ceb0*/  @!P0 BRA `(.L_x_106) ;  /* 0x0000002400048947 */ /* 0x00efea0003800000 */
[----:B------:R-:W1:Y:S01]  /*cec0*/  LDC.64 R2, c[0x4][0x8] ;  /* 0x01000200ff027b82 */ /* 0x000e620000000a00 */
[----:B------:R-:W-:Y:S01]  /*ced0*/  IMAD.MOV.U32 R38, RZ, RZ, RZ ;  /* 0x000000ffff267224 */ /* 0x000fe200078e00ff */
[----:B------:R-:W-:Y:S01]  /*cee0*/  CS2R R18, SRZ ;  /* 0x0000000000127805 */ /* 0x000fe2000001ff00 */
[----:B------:R-:W-:Y:S01]  /*cef0*/  IMAD.MOV.U32 R21, RZ, RZ, RZ ;  /* 0x000000ffff157224 */ /* 0x000fe200078e00ff */
[----:B------:R-:W-:Y:S01]  /*cf00*/  CS2R R16, SRZ ;  /* 0x0000000000107805 */ /* 0x000fe2000001ff00 */
[----:B-1----:R-:W-:-:S07]  /*cf10*/  IMAD.WIDE.U32 R2, R6, 0xc80, R2 ;  /* 0x00000c8006027825 */ /* 0x002fce00078e0002 */
.L_x_108:
[----:B------:R-:W-:-:S06]  /*cf20*/  LEA R7, R21, UR40, 0x2 ;  /* 0x0000002815077c11 */ /* 0x000fcc000f8e10ff */
[----:B------:R-:W5:Y:S01]  /*cf30*/  LDL R7, [R7+0x4] ;  /* 0x0000040007077983 */ /* 0x000f620000100800 */
[----:B------:R-:W-:Y:S01]  /*cf40*/  IMAD.SHL.U32 R10, R21, 0x20, RZ ;  /* 0x00000020150a7824 */ /* 0x000fe200078e00ff */
[----:B------:R-:W-:-:S06]  /*cf50*/  UMOV UR4, URZ ;  /* 0x000000ff00047c82 */ /* 0x000fcc0008000000 */
.L_x_107:
[----:B0----5:R-:W-:Y:S01]  /*cf60*/  SHF.R.U32.HI R26, RZ, UR4, R7 ;  /* 0x00000004ff1a7c19 */ /* 0x021fe20008011607 */
[----:B------:R-:W-:-:S03]  /*cf70*/  VIADD R8, R10, UR4 ;  /* 0x000000040a087c36 */ /* 0x000fc60008000000 */
[----:B------:R-:W-:-:S04]  /*cf80*/  LOP3.LUT R9, R26, 0x1, RZ, 0xc0, !PT ;  /* 0x000000011a097812 */ /* 0x000fc800078ec0ff */
[----:B------:R-:W-:Y:S01]  /*cf90*/  ISETP.NE.U32.AND P0, PT, R9, 0x1, PT ;  /* 0x000000010900780c */ /* 0x000fe20003f05070 */
[----:B------:R-:W-:-:S03]  /*cfa0*/  IMAD R9, R8, 0x5, RZ ;  /* 0x0000000508097824 */ /* 0x000fc600078e02ff */
[----:B------:R-:W-:Y:S01]  /*cfb0*/  R2P PR, R26, 0x7e ;  /* 0x0000007e1a007804 */ /* 0x000fe20000000000 */
[----:B------:R-:W-:-:S08]  /*cfc0*/  IMAD.WIDE.U32 R8, R9, 0x4, R2 ;  /* 0x0000000409087825 */ /* 0x000fd000078e0002 */
[----:B------:R-:W2:Y:S04]  /*cfd0*/  @!P0 LDG.E R28, desc[UR36][R8.64+0x10] ;  /* 0x00001024081c8981 */ /* 0x000ea8000c1e1900 */
[----:B------:R-:W3:Y:S04]  /*cfe0*/  @P1 LDG.E R12, desc[UR36][R8.64+0x24] ;  /* 0x00002424080c1981 */ /* 0x000ee8000c1e1900 */
[----:B------:R-:W4:Y:S04]  /*cff0*/  @!P0 LDG.E R11, desc[UR36][R8.64] ;  /* 0x00000024080b8981 */ /* 0x000f28000c1e1900 */
[----:B------:R-:W4:Y:S04]  /*d000*/  @P2 LDG.E R20, desc[UR36][R8.64+0x38] ;  /* 0x0000382408142981 */ /* 0x000f28000c1e1900 */
[----:B------:R-:W4:Y:S04]  /*d010*/  @!P0 LDG.E R13, desc[UR36][R8.64+0xc] ;  /* 0x00000c24080d8981 */ /* 0x000f28000c1e1900 */
[----:B------:R-:W4:Y:S01]  /*d020*/  @P2 LDG.E R15, desc[UR36][R8.64+0x28] ;  /* 0x00002824080f2981 */ /* 0x000f22000c1e1900 */
[----:B--2---:R-:W-:-:S03]  /*d030*/  @!P0 LOP3.LUT R19, R19, R28, RZ, 0x3c, !PT ;  /* 0x0000001c13138212 */ /* 0x004fc600078e3cff */
[----:B------:R-:W2:Y:S01]  /*d040*/  @!P0 LDG.E R28, desc[UR36][R8.64+0x8] ;  /* 0x00000824081c8981 */ /* 0x000ea2000c1e1900 */
[----:B---3--:R-:W-:-:S03]  /*d050*/  @P1 LOP3.LUT R19, R19, R12, RZ, 0x3c, !PT ;  /* 0x0000000c13131212 */ /* 0x008fc600078e3cff */
[----:B------:R-:W3:Y:S01]  /*d060*/  @P3 LDG.E R12, desc[UR36][R8.64+0x4c] ;  /* 0x00004c24080c3981 */ /* 0x000ee2000c1e1900 */
[----:B----4-:R-:W-:-:S03]  /*d070*/  @!P0 LOP3.LUT R38, R38, R11, RZ, 0x3c, !PT ;  /* 0x0000000b26268212 */ /* 0x010fc600078e3cff */
[----:B------:R-:W4:Y:S01]  /*d080*/  @!P0 LDG.E R11, desc[UR36][R8.64+0x4] ;  /* 0x00000424080b8981 */ /* 0x000f22000c1e1900 */
[----:B------:R-:W-:-:S03]  /*d090*/  @P2 LOP3.LUT R19, R19, R20, RZ, 0x3c, !PT ;  /* 0x0000001413132212 */ /* 0x000fc600078e3cff */
[----:B------:R-:W2:Y:S01]  /*d0a0*/  @P4 LDG.E R20, desc[UR36][R8.64+0x60] ;  /* 0x0000602408144981 */ /* 0x000ea2000c1e1900 */
[----:B---3--:R-:W-:-:S03]  /*d0b0*/  @P3 LOP3.LUT R19, R19, R12, RZ, 0x3c, !PT ;  /* 0x0000000c13133212 */ /* 0x008fc600078e3cff */
[----:B------:R-:W3:Y:S01]  /*d0c0*/  @P5 LDG.E R12, desc[UR36][R8.64+0x74] ;  /* 0x00007424080c5981 */ /* 0x000ee2000c1e1900 */
[----:B----4-:R-:W-:-:S03]  /*d0d0*/  @!P0 LOP3.LUT R16, R16, R11, RZ, 0x3c, !PT ;  /* 0x0000000b10108212 */ /* 0x010fc600078e3cff */
[----:B------:R-:W4:Y:S01]  /*d0e0*/  @P1 LDG.E R11, desc[UR36][R8.64+0x14] ;  /* 0x00001424080b1981 */ /* 0x000f22000c1e1900 */
[----:B--2---:R-:W-:Y:S02]  /*d0f0*/  @P4 LOP3.LUT R19, R19, R20, RZ, 0x3c, !PT ;  /* 0x0000001413134212 */ /* 0x004fe400078e3cff */
[----:B------:R-:W-:Y:S01]  /*d100*/  @!P0 LOP3.LUT R18, R18, R13, RZ, 0x3c, !PT ;  /* 0x0000000d12128212 */ /* 0x000fe200078e3cff */
[----:B------:R-:W2:Y:S04]  /*d110*/  @P6 LDG.E R20, desc[UR36][R8.64+0x88] ;  /* 0x0000882408146981 */ /* 0x000ea8000c1e1900 */
[----:B------:R-:W2:Y:S01]  /*d120*/  @P1 LDG.E R13, desc[UR36][R8.64+0x20] ;  /* 0x00002024080d1981 */ /* 0x000ea2000c1e1900 */
[----:B---3--:R-:W-:-:S03]  /*d130*/  @P5 LOP3.LUT R19, R19, R12, RZ, 0x3c, !PT ;  /* 0x0000000c13135212 */ /* 0x008fc600078e3cff */
[----:B------:R-:W3:Y:S01]  /*d140*/  @P1 LDG.E R12, desc[UR36][R8.64+0x1c] ;  /* 0x00001c24080c1981 */ /* 0x000ee2000c1e1900 */
[----:B----4-:R-:W-:-:S03]  /*d150*/  @P1 LOP3.LUT R38, R38, R11, RZ, 0x3c, !PT ;  /* 0x0000000b26261212 */ /* 0x010fc600078e3cff */
[----:B------:R-:W4:Y:S01]  /*d160*/  @P1 LDG.E R11, desc[UR36][R8.64+0x18] ;  /* 0x00001824080b1981 */ /* 0x000f22000c1e1900 */
[----:B------:R-:W-:Y:S02]  /*d170*/  @!P0 LOP3.LUT R17, R17, R28, RZ, 0x3c, !PT ;  /* 0x0000001c11118212 */ /* 0x000fe400078e3cff */
[----:B--2---:R-:W-:Y:S02]  /*d180*/  @P1 LOP3.LUT R18, R18, R13, RZ, 0x3c, !PT ;  /* 0x0000000d12121212 */ /* 0x004fe400078e3cff */
        /* <DEDUP_REMOVED lines=39> */
[----:B------:R-:W-:Y:S02]  /*d400*/  @P6 LOP3.LUT R38, R38, R15, RZ, 0x3c, !PT ;  /* 0x0000000f26266212 */ /* 0x000fe400078e3cff */
[----:B--2---:R-:W-:-:S07]  /*d410*/  @P6 LOP3.LUT R18, R18, R13, RZ, 0x3c, !PT ;  /* 0x0000000d12126212 */ /* 0x004fce00078e3cff */
[----:B------:R-:W2:Y:S04]  /*d420*/  @P0 LDG.E R15, desc[UR36][R8.64+0x8c] ;  /* 0x00008c24080f0981 */ /* 0x000ea8000c1e1900 */
[----:B------:R-:W2:Y:S04]  /*d430*/  @P0 LDG.E R13, desc[UR36][R8.64+0x98] ;  /* 0x00009824080d0981 */ /* 0x000ea8000c1e1900 */
[----:B------:R-:W2:Y:S01]  /*d440*/  @P0 LDG.E R20, desc[UR36][R8.64+0x9c] ;  /* 0x00009c2408140981 */ /* 0x000ea2000c1e1900 */
[----:B---3--:R-:W-:-:S03]  /*d450*/  @P6 LOP3.LUT R17, R17, R12, RZ, 0x3c, !PT ;  /* 0x0000000c11116212 */ /* 0x008fc600078e3cff */
[----:B------:R-:W3:Y:S01]  /*d460*/  @P0 LDG.E R12, desc[UR36][R8.64+0x94] ;  /* 0x00009424080c0981 */ /* 0x000ee2000c1e1900 */
[----:B----4-:R-:W-:-:S03]  /*d470*/  @P6 LOP3.LUT R16, R16, R11, RZ, 0x3c, !PT ;  /* 0x0000000b10106212 */ /* 0x010fc600078e3cff */
[----:B------:R-:W4:Y:S01]  /*d480*/  @P0 LDG.E R11, desc[UR36][R8.64+0x90] ;  /* 0x00009024080b0981 */ /* 0x000f22000c1e1900 */
[----:B--2---:R-:W-:Y:S02]  /*d490*/  @P0 LOP3.LUT R38, R38, R15, RZ, 0x3c, !PT ;  /* 0x0000000f26260212 */ /* 0x004fe400078e3cff */
[----:B------:R-:W-:Y:S02]  /*d4a0*/  @P0 LOP3.LUT R18, R18, R13, RZ, 0x3c, !PT ;  /* 0x0000000d12120212 */ /* 0x000fe400078e3cff */
[----:B------:R-:W-:Y:S02]  /*d4b0*/  @P0 LOP3.LUT R19, R19, R20, RZ, 0x3c, !PT ;  /* 0x0000001413130212 */ /* 0x000fe400078e3cff */
        /* <DEDUP_REMOVED lines=79> */
[----:B------:R-:W-:-:S04]  /*d9b0*/  UIADD3 UR4, UPT, UPT, UR4, 0x10, URZ ;  /* 0x0000001004047890 */ /* 0x000fc8000fffe0ff */
[----:B------:R-:W-:Y:S01]  /*d9c0*/  UISETP.NE.AND UP0, UPT, UR4, 0x20, UPT ;  /* 0x000000200400788c */ /* 0x000fe2000bf05270 */
[----:B------:R-:W-:Y:S02]  /*d9d0*/  @P0 LOP3.LUT R19, R19, R20, RZ, 0x3c, !PT ;  /* 0x0000001413130212 */ /* 0x000fe400078e3cff */
[----:B----4-:R-:W-:-:S04]  /*d9e0*/  @P6 LOP3.LUT R18, R18, R11, RZ, 0x3c, !PT ;  /* 0x0000000b12126212 */ /* 0x010fc800078e3cff */
[----:B---3--:R-:W-:Y:S02]  /*d9f0*/  @P0 LOP3.LUT R18, R18, R15, RZ, 0x3c, !PT ;  /* 0x0000000f12120212 */ /* 0x008fe400078e3cff */
        /* <DEDUP_REMOVED lines=20> */
.L_x_110:
[----:B------:R-:W-:-:S06]  /*db40*/  LEA R7, R21, UR40, 0x2 ;  /* 0x0000002815077c11 */ /* 0x000fcc000f8e10ff */
[----:B------:R-:W5:Y:S01]  /*db50*/  LDL R7, [R7+0x4] ;  /* 0x0000040007077983 */ /* 0x000f620000100800 */
[----:B------:R-:W-:Y:S01]  /*db60*/  IMAD.SHL.U32 R10, R21, 0x20, RZ ;  /* 0x00000020150a7824 */ /* 0x000fe200078e00ff */
[----:B------:R-:W-:-:S06]  /*db70*/  UMOV UR4, URZ ;  /* 0x000000ff00047c82 */ /* 0x000fcc0008000000 */
.L_x_109:
[----:B-----5:R-:W-:Y:S01]  /*db80*/  SHF.R.U32.HI R26, RZ, UR4, R7 ;  /* 0x00000004ff1a7c19 */ /* 0x020fe20008011607 */
[----:B------:R-:W-:-:S03]  /*db90*/  VIADD R8, R10, UR4 ;  /* 0x000000040a087c36 */ /* 0x000fc60008000000 */
        /* <DEDUP_REMOVED lines=182> */
[----:B--2---:R-:W-:Y:S02]  /*e700*/  IMAD.MOV.U32 R38, RZ, RZ, RZ ;  /* 0x000000ffff267224 */ /* 0x004fe400078e00ff */
[----:B------:R-:W-:Y:S02]  /*e710*/  IMAD.MOV.U32 R20, RZ, RZ, RZ ;  /* 0x000000ffff147224 */ /* 0x000fe400078e00ff */
[----:B------:R-:W-:Y:S02]  /*e720*/  IMAD.U32 R19, RZ, RZ, UR4 ;  /* 0x00000004ff137e24 */ /* 0x000fe4000f8e00ff */
[----:B------:R-:W-:Y:S02]  /*e730*/  IMAD.U32 R18, RZ, RZ, UR5 ;  /* 0x00000005ff127e24 */ /* 0x000fe4000f8e00ff */
[----:B------:R-:W-:-:S02]  /*e740*/  IMAD.U32 R17, RZ, RZ, UR4 ;  /* 0x00000004ff117e24 */ /* 0x000fc4000f8e00ff */
[----:B------:R-:W-:-:S07]  /*e750*/  IMAD.U32 R16, RZ, RZ, UR5 ;  /* 0x00000005ff107e24 */ /* 0x000fce000f8e00ff */
.L_x_112:
[----:B------:R-:W-:-:S06]  /*e760*/  LEA R7, R20, UR40, 0x2 ;  /* 0x0000002814077c11 */ /* 0x000fcc000f8e10ff */
[----:B------:R-:W5:Y:S01]  /*e770*/  LDL R7, [R7+0x4] ;  /* 0x0000040007077983 */ /* 0x000f620000100800 */
[----:B------:R-:W-:Y:S01]  /*e780*/  IMAD.SHL.U32 R10, R20, 0x20, RZ ;  /* 0x00000020140a7824 */ /* 0x000fe200078e00ff */
[----:B------:R-:W-:-:S06]  /*e790*/  UMOV UR4, URZ ;  /* 0x000000ff00047c82 */ /* 0x000fcc0008000000 */
.L_x_111:
        /* <DEDUP_REMOVED lines=15> */
[----:B------:R-:W2:Y:S01]  /*e890*/  @P4 LDG.E R12, desc[UR36][R8.64+0x60] ;  /* 0x00006024080c4981 */ /* 0x000ea2000c1e1900 */
[----:B---3--:R-:W-:-:S03]  /*e8a0*/  @P1 LOP3.LUT R19, R19, R14, RZ, 0x3c, !PT ;  /* 0x0000000e13131212 */ /* 0x008fc600078e3cff */
[----:B------:R-:W3:Y:S01]  /*e8b0*/  @P5 LDG.E R14, desc[UR36][R8.64+0x74] ;  /* 0x00007424080e5981 */ /* 0x000ee2000c1e1900 */
[----:B----4-:R-:W-:-:S04]  /*e8c0*/  @P2 LOP3.LUT R19, R19, R26, RZ, 0x3c, !PT ;  /* 0x0000001a13132212 */ /* 0x010fc800078e3cff */
[----:B------:R-:W-:Y:S02]  /*e8d0*/  @P3 LOP3.LUT R19, R19, R28, RZ, 0x3c, !PT ;  /* 0x0000001c13133212 */ /* 0x000fe400078e3cff */
[----:B------:R-:W-:Y:S02]  /*e8e0*/  @!P0 LOP3.LUT R38, R38, R11, RZ, 0x3c, !PT ;  /* 0x0000000b26268212 */ /* 0x000fe400078e3cff */
[----:B------:R-:W4:Y:S01]  /*e8f0*/  @!P0 LDG.E R11, desc[UR36][R8.64+0xc] ;  /* 0x00000c24080b8981 */ /* 0x000f22000c1e1900 */
[----:B------:R-:W-:-:S03]  /*e900*/  @!P0 LOP3.LUT R16, R16, R13, RZ, 0x3c, !PT ;  /* 0x0000000d10108212 */ /* 0x000fc600078e3cff */
[----:B------:R-:W3:Y:S01]  /*e910*/  @P1 LDG.E R13, desc[UR36][R8.64+0x14] ;  /* 0x00001424080d1981 */ /* 0x000ee2000c1e1900 */
[----:B--2---:R-:W-:-:S03]  /*e920*/  @P4 LOP3.LUT R19, R19, R12, RZ, 0x3c, !PT ;  /* 0x0000000c13134212 */ /* 0x004fc600078e3cff */
[----:B------:R-:W2:Y:S01]  /*e930*/  @!P0 LDG.E R12, desc[UR36][R8.64+0x8] ;  /* 0x00000824080c8981 */ /* 0x000ea2000c1e1900 */
[----:B----4-:R-:W-:-:S03]  /*e940*/  @!P0 LOP3.LUT R18, R18, R11, RZ, 0x3c, !PT ;  /* 0x0000000b12128212 */ /* 0x010fc600078e3cff */
[----:B------:R-:W4:Y:S01]  /*e950*/  @P1 LDG.E R11, desc[UR36][R8.64+0x18] ;  /* 0x00001824080b1981 */ /* 0x000f22000c1e1900 */
[----:B---3--:R-:W-:-:S03]  /*e960*/  @P1 LOP3.LUT R38, R38, R13, RZ, 0x3c, !PT ;  /* 0x0000000d26261212 */ /* 0x008fc600078e3cff */
[----:B------:R-:W3:Y:S01]  /*e970*/  @P1 LDG.E R13, desc[UR36][R8.64+0x20] ;  /* 0x00002024080d1981 */ /* 0x000ee2000c1e1900 */
[----:B--2---:R-:W-:-:S03]  /*e980*/  @!P0 LOP3.LUT R17, R17, R12, RZ, 0x3c, !PT ;  /* 0x0000000c11118212 */ /* 0x004fc600078e3cff */
        /* <DEDUP_REMOVED lines=52> */
[----:B----4-:R-:W-:Y:S02]  /*ecd0*/  @P0 LOP3.LUT R38, R38, R15, RZ, 0x3c, !PT ;  /* 0x0000000f26260212 */ /* 0x010fe400078e3cff */
[----:B---3--:R-:W-:Y:S02]  /*ece0*/  @P0 LOP3.LUT R16, R16, R11, RZ, 0x3c, !PT ;  /* 0x0000000b10100212 */ /* 0x008fe400078e3cff */
[----:B------:R-:W-:Y:S02]  /*ecf0*/  @P0 LOP3.LUT R18, R18, R13, RZ, 0x3c, !PT ;  /* 0x0000000d12120212 */ /* 0x000fe400078e3cff */
[----:B------:R-:W-:Y:S02]  /*ed00*/  @P0 LOP3.LUT R19, R19, R14, RZ, 0x3c, !PT ;  /* 0x0000000e13130212 */ /* 0x000fe400078e3cff */
[----:B--2---:R-:W-:Y:S02]  /*ed10*/  @P0 LOP3.LUT R17, R17, R12, RZ, 0x3c, !PT ;  /* 0x0000000c11110212 */ /* 0x004fe400078e3cff */
[----:B------:R-:W-:-:S13]  /*ed20*/  R2P PR, R21.B1, 0x7f ;  /* 0x0000007f15007804 */ /* 0x000fda0000001000 */
[----:B------:R-:W2:Y:S04]  /*ed30*/  @P0 LDG.E R11, desc[UR36][R8.64+0xa0] ;  /* 0x0000a024080b0981 */ /* 0x000ea8000c1e1900 */
[----:B------:R-:W3:Y:S04]  /*ed40*/  @P0 LDG.E R12, desc[UR36][R8.64+0xb0] ;  /* 0x0000b024080c0981 */ /* 0x000ee8000c1e1900 */
        /* <DEDUP_REMOVED lines=14> */
[----:B----4-:R-:W-:Y:S01]  /*ee30*/  @P0 LOP3.LUT R18, R18, R13, RZ, 0x3c, !PT ;  /* 0x0000000d12120212 */ /* 0x010fe200078e3cff */
[----:B------:R-:W4:Y:S04]  /*ee40*/  @P2 LDG.E R14, desc[UR36][R8.64+0xd8] ;  /* 0x0000d824080e2981 */ /* 0x000f28000c1e1900 */
[----:B------:R-:W4:Y:S01]  /*ee50*/  @P1 LDG.E R13, desc[UR36][R8.64+0xc0] ;  /* 0x0000c024080d1981 */ /* 0x000f22000c1e1900 */
[----:B--2---:R-:W-:-:S03]  /*ee60*/  @P2 LOP3.LUT R38, R38, R11, RZ, 0x3c, !PT ;  /* 0x0000000b26262212 */ /* 0x004fc600078e3cff */
[----:B------:R-:W2:Y:S01]  /*ee70*/  @P1 LDG.E R11, desc[UR36][R8.64+0xb8] ;  /* 0x0000b824080b1981 */ /* 0x000ea2000c1e1900 */
[----:B---3--:R-:W-:-:S03]  /*ee80*/  @P1 LOP3.LUT R17, R17, R12, RZ, 0x3c, !PT ;  /* 0x0000000c11111212 */ /* 0x008fc600078e3cff */
[----:B------:R-:W3:Y:S01]  /*ee90*/  @P2 LDG.E R12, desc[UR36][R8.64+0xd0] ;  /* 0x0000d024080c2981 */ /* 0x000ee2000c1e1900 */
[----:B------:R-:W-:Y:S02]  /*eea0*/  @P3 LOP3.LUT R38, R38, R15, RZ, 0x3c, !PT ;  /* 0x0000000f26263212 */ /* 0x000fe400078e3cff */
[----:B----4-:R-:W-:Y:S01]  /*eeb0*/  @P2 LOP3.LUT R19, R19, R14, RZ, 0x3c, !PT ;  /* 0x0000000e13132212 */ /* 0x010fe200078e3cff */
        /* <DEDUP_REMOVED lines=36> */
[----:B------:R-:W-:Y:S02]  /*f100*/  LOP3.LUT P0, RZ, R21, 0x8000, RZ, 0xc0, !PT ;  /* 0x0000800015ff7812 */ /* 0x000fe4000780c0ff */
[----:B---3--:R-:W-:Y:S02]  /*f110*/  @P5 LOP3.LUT R17, R17, R12, RZ, 0x3c, !PT ;  /* 0x0000000c11115212 */ /* 0x008fe400078e3cff */
[----:B------:R-:W3:Y:S01]  /*f120*/  @P6 LDG.E R12, desc[UR36][R8.64+0x120] ;  /* 0x00012024080c6981 */ /* 0x000ee2000c1e1900 */
[----:B----4-:R-:W-:Y:S02]  /*f130*/  @P6 LOP3.LUT R19, R19, R14, RZ, 0x3c, !PT ;  /* 0x0000000e13136212 */ /* 0x010fe400078e3cff */
[----:B------:R-:W-:-:S06]  /*f140*/  @P5 LOP3.LUT R18, R18, R13, RZ, 0x3c, !PT ;  /* 0x0000000d12125212 */ /* 0x000fcc00078e3cff */
[----:B------:R-:W4:Y:S04]  /*f150*/  @P0 LDG.E R21, desc[UR36][R8.64+0x12c] ;  /* 0x00012c2408150981 */ /* 0x000f28000c1e1900 */
[----:B------:R-:W4:Y:S04]  /*f160*/  @P0 LDG.E R13, desc[UR36][R8.64+0x130] ;  /* 0x00013024080d0981 */ /* 0x000f28000c1e1900 */
[----:B------:R-:W4:Y:S04]  /*f170*/  @P0 LDG.E R14, desc[UR36][R8.64+0x134] ;  /* 0x00013424080e0981 */ /* 0x000f28000c1e1900 */
[----:B------:R-:W4:Y:S01]  /*f180*/  @P0 LDG.E R26, desc[UR36][R8.64+0x13c] ;  /* 0x00013c24081a0981 */ /* 0x000f22000c1e1900 */
[----:B--2---:R-:W-:-:S03]  /*f190*/  @P5 LOP3.LUT R16, R16, R11, RZ, 0x3c, !PT ;  /* 0x0000000b10105212 */ /* 0x004fc600078e3cff */
[----:B------:R-:W2:Y:S01]  /*f1a0*/  @P6 LDG.E R11, desc[UR36][R8.64+0x124] ;  /* 0x00012424080b6981 */ /* 0x000ea2000c1e1900 */
[----:B------:R-:W-:-:S03]  /*f1b0*/  @P6 LOP3.LUT R16, R16, R15, RZ, 0x3c, !PT ;  /* 0x0000000f10106212 */ /* 0x000fc600078e3cff */
[----:B------:R-:W2:Y:S01]  /*f1c0*/  @P0 LDG.E R15, desc[UR36][R8.64+0x138] ;  /* 0x00013824080f0981 */ /* 0x000ea2000c1e1900 */
[----:B------:R-:W-:-:S04]  /*f1d0*/  UIADD3 UR4, UPT, UPT, UR4, 0x10, URZ ;  /* 0x0000001004047890 */ /* 0x000fc8000fffe0ff */
[----:B------:R-:W-:Y:S01]  /*f1e0*/  UISETP.NE.AND UP0, UPT, UR4, 0x20, UPT ;  /* 0x000000200400788c */ /* 0x000fe2000bf05270 */
[----:B---3--:R-:W-:Y:S02]  /*f1f0*/  @P6 LOP3.LUT R17, R17, R12, RZ, 0x3c, !PT ;  /* 0x0000000c11116212 */ /* 0x008fe400078e3cff */
[----:B----4-:R-:W-:Y:S02]  /*f200*/  @P0 LOP3.LUT R38, R38, R21, RZ, 0x3c, !PT ;  /* 0x0000001526260212 */ /* 0x010fe400078e3cff */
[----:B------:R-:W-:Y:S02]  /*f210*/  @P0 LOP3.LUT R16, R16, R13, RZ, 0x3c, !PT ;  /* 0x0000000d10100212 */ /* 0x000fe400078e3cff */
[----:B------:R-:W-:Y:S02]  /*f220*/  @P0 LOP3.LUT R17, R17, R14, RZ, 0x3c, !PT ;  /* 0x0000000e11110212 */ /* 0x000fe400078e3cff */
[----:B------:R-:W-:Y:S02]  /*f230*/  @P0 LOP3.LUT R19, R19, R26, RZ, 0x3c, !PT ;  /* 0x0000001a13130212 */ /* 0x000fe400078e3cff */
[----:B--2---:R-:W-:-:S04]  /*f240*/  @P6 LOP3.LUT R18, R18, R11, RZ, 0x3c, !PT ;  /* 0x0000000b12126212 */ /* 0x004fc800078e3cff */
[----:B------:R-:W-:Y:S01]  /*f250*/  @P0 LOP3.LUT R18, R18, R15, RZ, 0x3c, !PT ;  /* 0x0000000f12120212 */ /* 0x000fe200078e3cff */
[----:B------:R-:W-:Y:S06]  /*f260*/  BRA.U UP0, `(.L_x_111) ;  /* 0xfffffff5004c7547 */ /* 0x000fec000b83ffff */
[----:B------:R-:W-:-:S05]  /*f270*/  VIADD R20, R20, 0x1 ;  /* 0x0000000114147836 */ /* 0x000fca0000000000 */
[----:B------:R-:W-:-:S13]  /*f280*/  ISETP.NE.AND P0, PT, R20, 0x5, PT ;  /* 0x000000051400780c */ /* 0x000fda0003f05270 */
[----:B------:R-:W-:Y:S05]  /*f290*/  @P0 BRA `(.L_x_112) ;  /* 0xfffffff400300947 */ /* 0x000fea000383ffff */
[----:B------:R3:W-:Y:S04]  /*f2a0*/  STL [R1+0x4], R38 ;  /* 0x0000042601007387 */ /* 0x0007e80000100800 */
[----:B------:R3:W-:Y:S04]  /*f2b0*/  STL.64 [R1+0x8], R16 ;  /* 0x0000081001007387 */ /* 0x0007e80000100a00 */
[----:B------:R3:W-:Y:S02]  /*f2c0*/  STL.64 [R1+0x10], R18 ;  /* 0x0000101201007387 */ /* 0x0007e40000100a00 */
.L_x_106:
[----:B------:R-:W-:Y:S05]  /*f2d0*/  BSYNC.RECONVERGENT B1 ;  /* 0x0000000000017941 */ /* 0x000fea0003800200 */
.L_x_105:
[----:B------:R-:W-:Y:S01]  /*f2e0*/  ISETP.GT.U32.AND P0, PT, R0, 0x3, PT ;  /* 0x000000030000780c */ /* 0x000fe20003f04070 */
[----:B------:R-:W-:Y:S01]  /*f2f0*/  VIADD R6, R6, 0x1 ;  /* 0x0000000106067836 */ /* 0x000fe20000000000 */
[--C-:B------:R-:W-:Y:S02]  /*f300*/  SHF.R.U64 R0, R0, 0x2, R5.reuse ;  /* 0x0000000200007819 */ /* 0x100fe40000001205 */
[----:B------:R-:W-:Y:S02]  /*f310*/  ISETP.GT.U32.AND.EX P0, PT, R5, RZ, PT, P0 ;  /* 0x000000ff0500720c */ /* 0x000fe40003f04100 */
[----:B------:R-:W-:-:S11]  /*f320*/  SHF.R.U32.HI R5, RZ, 0x2, R5 ;  /* 0x00000002ff057819 */ /* 0x000fd60000011605 */
[----:B------:R-:W-:Y:S05]  /*f330*/  @P0 BRA `(.L_x_113) ;  /* 0xffffffd800cc0947 */ /* 0x000fea000383ffff */
.L_x_104:
[----:B------:R-:W-:Y:S05]  /*f340*/  BSYNC.RECONVERGENT B0 ;  /* 0x0000000000007941 */ /* 0x000fea0003800200 */
.L_x_103:
[----:B------:R-:W4:Y:S01]  /*f350*/  LDC.64 R2, c[0x0][0x3a0] ;  /* 0x0000e800ff027b82 */ /* 0x000f220000000a00 */
[----:B------:R-:W-:Y:S01]  /*f360*/  MOV R8, 0x0 ;  /* 0x0000000000087802 */ /* 0x000fe20000000f00 */
[----:B------:R-:W-:Y:S01]  /*f370*/  STL.64 [R1+0x18], RZ ;  /* 0x000018ff01007387 */ /* 0x000fe20000100a00 */
[----:B------:R-:W5:Y:S01]  /*f380*/  LDCU.64 UR4, c[0x4][0x180] ;  /* 0x01003000ff0477ac */ /* 0x000f620008000a00 */
[----:B------:R-:W-:Y:S02]  /*f390*/  IMAD.U32 R28, RZ, RZ, UR38 ;  /* 0x00000026ff1c7e24 */ /* 0x000fe4000f8e00ff */
[----:B------:R-:W-:Y:S01]  /*f3a0*/  STL [R1+0x20], RZ ;  /* 0x000020ff01007387 */ /* 0x000fe20000100800 */
[----:B------:R-:W-:Y:S01]  /*f3b0*/  VIADD R4, R4, UR42 ;  /* 0x0000002a04047c36 */ /* 0x000fe20008000000 */
[----:B------:R-:W1:Y:S01]  /*f3c0*/  LDC.64 R6, c[0x0][0x3a8] ;  /* 0x0000ea00ff067b82 */ /* 0x000e620000000a00 */
[----:B------:R-:W-:Y:S01]  /*f3d0*/  IADD3 R28, P0, PT, R28, 0x30, RZ ;  /* 0x000000301c1c7810 */ /* 0x000fe20007f1e0ff */
[----:B------:R-:W-:-:S02]  /*f3e0*/  IMAD.MOV.U32 R5, RZ, RZ, RZ ;  /* 0x000000ffff057224 */ /* 0x000fc400078e00ff */
[----:B0-----:R-:W-:-:S03]  /*f3f0*/  IMAD.MOV.U32 R26, RZ, RZ, 0x587c5 ;  /* 0x000587c5ff1a7424 */ /* 0x001fc600078e00ff */
[----:B------:R5:W-:Y:S01]  /*f400*/  STL.64 [R1+0x30], R4 ;  /* 0x0000300401007387 */ /* 0x000be20000100a00 */
[----:B------:R-:W0:Y:S08]  /*f410*/  LDC R11, c[0x0][0x398] ;  /* 0x0000e600ff0b7b82 */ /* 0x000e300000000800 */
[----:B------:R-:W2:Y:S01]  /*f420*/  LDC.64 R8, c[0x4][R8] ;  /* 0x0100000008087b82 */ /* 0x000ea20000000a00 */
[----:B----4-:R4:W-:Y:S01]  /*f430*/  STL.64 [R1+0x38], R2 ;  /* 0x0000380201007387 */ /* 0x0109e20000100a00 */
[----:B-----5:R-:W-:-:S02]  /*f440*/  IMAD.U32 R4, RZ, RZ, UR4 ;  /* 0x00000004ff047e24 */ /* 0x020fc4000f8e00ff */
[----:B------:R-:W-:Y:S01]  /*f450*/  IMAD.U32 R5, RZ, RZ, UR5 ;  /* 0x00000005ff057e24 */ /* 0x000fe2000f8e00ff */
[----:B-1----:R1:W-:Y:S01]  /*f460*/  STL.64 [R1+0x40], R6 ;  /* 0x0000400601007387 */ /* 0x0023e20000100a00 */
[----:B----4-:R-:W-:Y:S02]  /*f470*/  IMAD.X R2, RZ, RZ, UR39, P0 ;  /* 0x00000027ff027e24 */ /* 0x010fe400080e06ff */
[----:B0-----:R-:W-:Y:S02]  /*f480*/  IMAD R26, R11, R26, UR44 ;  /* 0x0000002c0b1a7e24 */ /* 0x001fe4000f8e021a */
[----:B-1----:R-:W-:Y:S02]  /*f490*/  IMAD.MOV.U32 R6, RZ, RZ, R28 ;  /* 0x000000ffff067224 */ /* 0x002fe400078e001c */
[----:B------:R-:W-:-:S07]  /*f4a0*/  IMAD.MOV.U32 R7, RZ, RZ, R2 ;  /* 0x000000ffff077224 */ /* 0x000fce00078e0002 */
[----:B------:R-:W-:-:S07]  /*f4b0*/  LEPC R20, `(.L_x_114) ;  /* 0x000000001014794e */ /* 0x000fce0000000000 */
[----:B--23--:R-:W-:Y:S05]  /*f4c0*/  CALL.ABS.NOINC R8 ;  /* 0x0000000008007343 */ /* 0x00cfea0003c00000 */
.L_x_114:
[----:B------:R-:W0:Y:S01]  /*f4d0*/  LDC R0, c[0x0][0x3b0] ;  /* 0x0000ec00ff007b82 */ /* 0x000e220000000800 */
[----:B------:R-:W0:Y:S01]  /*f4e0*/  LDCU UR4, c[0x0][0x3a8] ;  /* 0x00007500ff0477ac */ /* 0x000e220008000800 */
[----:B------:R-:W-:Y:S02]  /*f4f0*/  IMAD.MOV.U32 R37, RZ, RZ, R26 ;  /* 0x000000ffff257224 */ /* 0x000fe400078e001a */
        /* <DEDUP_REMOVED lines=14> */
[----:B------:R-:W-:Y:S01]  /*f5e0*/  SHF.R.U32.HI R3, RZ, 0x2, R38 ;  /* 0x00000002ff037819 */ /* 0x000fe20000011626 */
[----:B------:R-:W-:-:S03]  /*f5f0*/  VIADD R37, R26, 0x587c5 ;  /* 0x000587c51a257836 */ /* 0x000fc60000000000 */
[----:B------:R-:W-:-:S05]  /*f600*/  LOP3.LUT R3, R3, R38, RZ, 0x3c, !PT ;  /* 0x0000002603037212 */ /* 0x000fca00078e3cff */
[----:B------:R-:W-:Y:S01]  /*f610*/  IMAD.SHL.U32 R4, R3, 0x2, RZ ;  /* 0x0000000203047824 */ /* 0x000fe200078e00ff */
[----:B-1----:R-:W-:Y:S01]  /*f620*/  ISETP.GE.U32.AND P0, PT, R0, UR4, PT ;  /* 0x0000000400007c0c */ /* 0x002fe2000bf06070 */
[----:B------:R-:W-:-:S03]  /*f630*/  IMAD.SHL.U32 R0, R19, 0x10, RZ ;  /* 0x0000001013007824 */ /* 0x000fc600078e00ff */
[----:B0-----:R-:W-:Y:S02]  /*f640*/  ISETP.GE.U32.AND.EX P0, PT, R5, UR5, PT, P0 ;  /* 0x0000000505007c0c */ /* 0x001fe4000bf06100 */
[----:B------:R-:W-:-:S04]  /*f650*/  LOP3.LUT R0, R3, R4, R0, 0x96, !PT ;  /* 0x0000000403007212 */ /* 0x000fc800078e9600 */
[----:B------:R-:W-:-:S07]  /*f660*/  LOP3.LUT R35, R0, R19, RZ, 0x3c, !PT ;  /* 0x0000001300237212 */ /* 0x000fce00078e3cff */
        /* <DEDUP_REMOVED lines=16> */
.L_x_117:
        /* <DEDUP_REMOVED lines=12> */
.L_x_116:
        /* <DEDUP_REMOVED lines=15> */
[----:B------:R-:W-:Y:S02]  /*f920*/  IMAD.SHL.U32 R0, R35, 0x10, RZ ;  /* 0x0000001023007824 */ /* 0x000fe400078e00ff */
[----:B------:R-:W-:Y:S01]  /*f930*/  VIADD R37, R26, 0xb0f8a ;  /* 0x000b0f8a1a257836 */ /* 0x000fe20000000000 */
[----:B------:R-:W-:-:S05]  /*f940*/  LOP3.LUT R3, R3, R16, RZ, 0x3c, !PT ;  /* 0x0000001003037212 */ /* 0x000fca00078e3cff */
[----:B------:R-:W-:-:S05]  /*f950*/  IMAD.SHL.U32 R4, R3, 0x2, RZ ;  /* 0x0000000203047824 */ /* 0x000fca00078e00ff */
[----:B------:R-:W-:Y:S02]  /*f960*/  LOP3.LUT R0, R3, R4, R0, 0x96, !PT ;  /* 0x0000000403007212 */ /* 0x000fe400078e9600 */
[----:B0-----:R-:W-:Y:S02]  /*f970*/  ISETP.GE.U32.AND P0, PT, R30, UR4, PT ;  /* 0x000000041e007c0c */ /* 0x001fe4000bf06070 */
[----:B------:R-:W-:Y:S02]  /*f980*/  LOP3.LUT R16, R0, R35, RZ, 0x3c, !PT ;  /* 0x0000002300107212 */ /* 0x000fe400078e3cff */
[----:B------:R-:W-:-:S13]  /*f990*/  ISETP.GE.U32.AND.EX P0, PT, R29, UR5, PT, P0 ;  /* 0x000000051d007c0c */ /* 0x000fda000bf06100 */
[----:B------:R-:W-:Y:S05]  /*f9a0*/  @!P0 BRA `(.L_x_118) ;  /* 0x00000000006c8947 */ /* 0x000fea0003800000 */
[----:B------:R-:W-:Y:S01]  /*f9b0*/  IMAD.IADD R0, R37, 0x1, R16 ;  /* 0x0000000125007824 */ /* 0x000fe200078e0210 */
[----:B------:R-:W-:Y:S01]  /*f9c0*/  MOV R8, 0x0 ;  /* 0x0000000000087802 */ /* 0x000fe20000000f00 */
[----:B------:R-:W-:Y:S01]  /*f9d0*/  IMAD.MOV.U32 R3, RZ, RZ, 0x2f800000 ;  /* 0x2f800000ff037424 */ /* 0x000fe200078e00ff */
[----:B------:R-:W0:Y:S01]  /*f9e0*/  LDCU.64 UR4, c[0x4][0x188] ;  /* 0x01003100ff0477ac */ /* 0x000e220008000a00 */
[----:B------:R-:W-:Y:S01]  /*f9f0*/  IMAD.MOV.U32 R6, RZ, RZ, R28 ;  /* 0x000000ffff067224 */ /* 0x000fe200078e001c */
[----:B------:R-:W-:Y:S01]  /*fa00*/  I2FP.F32.U32 R0, R0 ;  /* 0x0000000000007245 */ /* 0x000fe20000201000 */
[----:B------:R-:W-:Y:S01]  /*fa10*/  IMAD.MOV.U32 R7, RZ, RZ, R2 ;  /* 0x000000ffff077224 */ /* 0x000fe200078e0002 */
        /* <DEDUP_REMOVED lines=8> */
.L_x_119:
        /* <DEDUP_REMOVED lines=12> */
.L_x_118:
        /* <DEDUP_REMOVED lines=31> */
[----:B------:R-:W-:-:S03]  /*fd50*/  UIADD3 UR6, UPT, UPT, UR38, 0x30, URZ ;  /* 0x0000003026067890 */ /* 0x000fc6000fffe0ff */
[----:B------:R-:W-:-:S03]  /*fd60*/  FFMA R0, R0, R3, 1.1641532182693481445e-10 ;  /* 0x2f00000000007423 */ /* 0x000fc60000000003 */
[----:B------:R-:W-:Y:S01]  /*fd70*/  IMAD.U32 R6, RZ, RZ, UR6 ;  /* 0x00000006ff067e24 */ /* 0x000fe2000f8e00ff */
[----:B------:R-:W3:Y:S01]  /*fd80*/  F2F.F64.F32 R10, R0 ;  /* 0x00000000000a7310 */ /* 0x000ee20000201800 */
[----:B0-----:R-:W-:Y:S02]  /*fd90*/  IMAD.U32 R4, RZ, RZ, UR4 ;  /* 0x00000004ff047e24 */ /* 0x001fe4000f8e00ff */
[----:B------:R-:W-:Y:S01]  /*fda0*/  IMAD.U32 R5, RZ, RZ, UR5 ;  /* 0x00000005ff057e24 */ /* 0x000fe2000f8e00ff */
[----:B---3--:R1:W-:Y:S06]  /*fdb0*/  STL.64 [R1+0x30], R10 ;  /* 0x0000300a01007387 */ /* 0x0083ec0000100a00 */
[----:B------:R-:W-:-:S07]  /*fdc0*/  LEPC R20, `(.L_x_121) ;  /* 0x000000001014794e */ /* 0x000fce0000000000 */
[----:B-12---:R-:W-:Y:S05]  /*fdd0*/  CALL.ABS.NOINC R8 ;  /* 0x0000000008007343 */ /* 0x006fea0003c00000 */
.L_x_121:
        /* <DEDUP_REMOVED lines=11> */
.L_x_120:
        /* <DEDUP_REMOVED lines=9> */
.L_x_115:
[----:B------:R-:W-:-:S04]  /*ff20*/  UISETP.GE.U32.AND UP0, UPT, UR45, 0x3, UPT ;  /* 0x000000032d00788c */ /* 0x000fc8000bf06070 */
[----:B------:R-:W-:-:S09]  /*ff30*/  UISETP.GE.U32.AND.EX UP0, UPT, UR46, URZ, UPT, UP0 ;  /* 0x000000ff2e00728c */ /* 0x000fd2000bf06100 */
[----:B------:R-:W-:Y:S05]  /*ff40*/  BRA.U !UP0, `(.L_x_102) ;  /* 0x0000000908e87547 */ /* 0x000fea000b800000 */
[C---:B------:R-:W-:Y:S01]  /*ff50*/  LOP3.LUT R18, R30.reuse, 0x3, RZ, 0xc0, !PT ;  /* 0x000000031e127812 */ /* 0x040fe200078ec0ff */
[----:B------:R-:W-:Y:S01]  /*ff60*/  IMAD.MOV R16, RZ, RZ, -R30 ;  /* 0x000000ffff107224 */ /* 0x000fe200078e0a1e */
[----:B------:R-:W-:-:S07]  /*ff70*/  IADD3 R17, PT, PT, -R30, 0x2, RZ ;  /* 0x000000021e117810 */ /* 0x000fce0007ffe1ff */
.L_x_134:
        /* <DEDUP_REMOVED lines=15> */
[----:B------:R-:W-:Y:S01]  /*10070*/  IADD3 R0, PT, PT, R37, 0x587c5, R34 ;  /* 0x000587c525007810 */ /* 0x000fe20007ffe022 */
[----:B------:R-:W-:Y:S01]  /*10080*/  IMAD.MOV.U32 R3, RZ, RZ, 0x2f800000 ;  /* 0x2f800000ff037424 */ /* 0x000fe200078e00ff */
[----:B------:R-:W-:Y:S01]  /*10090*/  MOV R2, 0x0 ;  /* 0x0000000000027802 */ /* 0x000fe20000000f00 */
[----:B------:R-:W0:Y:S01]  /*100a0*/  LDCU.64 UR6, c[0x4][0x188] ;  /* 0x01003100ff0677ac */ /* 0x000e220008000a00 */
[----:B------:R-:W-:Y:S02]  /*100b0*/  I2FP.F32.U32 R0, R0 ;  /* 0x0000000000007245 */ /* 0x000fe40000201000 */
[----:B------:R-:W-:Y:S01]  /*100c0*/  ISETP.NE.U32.AND P0, PT, R18, 0x3, PT ;  /* 0x000000031200780c */ /* 0x000fe20003f05070 */
[----:B------:R-:W-:Y:S02]  /*100d0*/  UIADD3 UR4, UP0, UPT, UR38, 0x30, URZ ;  /* 0x0000003026047890 */ /* 0x000fe4000ff1e0ff */
[----:B------:R-:W-:Y:S01]  /*100e0*/  FFMA R0, R0, R3, 1.1641532182693481445e-10 ;  /* 0x2f00000000007423 */ /* 0x000fe20000000003 */
[----:B------:R-:W-:Y:S01]  /*100f0*/  ISETP.NE.AND.EX P0, PT, RZ, RZ, PT, P0 ;  /* 0x000000ffff00720c */ /* 0x000fe20003f05300 */
[----:B------:R-:W1:Y:S01]  /*10100*/  LDC.64 R2, c[0x4][R2] ;  /* 0x0100000002027b82 */ /* 0x000e620000000a00 */
[----:B------:R-:W-:Y:S01]  /*10110*/  UIADD3.X UR5, UPT, UPT, URZ, UR39, URZ, UP0, !UPT ;  /* 0x00000027ff057290 */ /* 0x000fe200087fe4ff */
[----:B------:R-:W2:Y:S01]  /*10120*/  F2F.F64.F32 R8, R0 ;  /* 0x0000000000087310 */ /* 0x000ea20000201800 */
[----:B------:R-:W-:Y:S01]  /*10130*/  P2R R31, PR, RZ, 0x1 ;  /* 0x00000001ff1f7803 */ /* 0x000fe20000000000 */
[----:B------:R-:W-:-:S03]  /*10140*/  IMAD.U32 R6, RZ, RZ, UR4 ;  /* 0x00000004ff067e24 */ /* 0x000fc6000f8e00ff */
[----:B------:R-:W-:Y:S02]  /*10150*/  IMAD.U32 R7, RZ, RZ, UR5 ;  /* 0x00000005ff077e24 */ /* 0x000fe4000f8e00ff */
[----:B0-----:R-:W-:Y:S02]  /*10160*/  IMAD.U32 R4, RZ, RZ, UR6 ;  /* 0x00000006ff047e24 */ /* 0x001fe4000f8e00ff */
[----:B------:R-:W-:Y:S01]  /*10170*/  IMAD.U32 R5, RZ, RZ, UR7 ;  /* 0x00000007ff057e24 */ /* 0x000fe2000f8e00ff */
[----:B--2---:R0:W-:Y:S06]  /*10180*/  STL.64 [R1+0x30], R8 ;  /* 0x0000300801007387 */ /* 0x0041ec0000100a00 */
[----:B------:R-:W-:-:S07]  /*10190*/  LEPC R20, `(.L_x_124) ;  /* 0x000000001014794e */ /* 0x000fce0000000000 */
[----:B01----:R-:W-:Y:S05]  /*101a0*/  CALL.ABS.NOINC R2 ;  /* 0x0000000002007343 */ /* 0x003fea0003c00000 */
.L_x_124:
        /* <DEDUP_REMOVED lines=10> */
.L_x_123:
[----:B------:R-:W-:Y:S05]  /*10250*/  BSYNC.RECONVERGENT B6 ;  /* 0x0000000000067941 */ /* 0x000fea0003800200 */
.L_x_122:
        /* <DEDUP_REMOVED lines=13> */
[----:B------:R-:W-:Y:S01]  /*10330*/  IADD3 R0, PT, PT, R37, 0xb0f8a, R33 ;  /* 0x000b0f8a25007810 */ /* 0x000fe20007ffe021 */
[----:B------:R-:W-:Y:S01]  /*10340*/  IMAD.MOV.U32 R3, RZ, RZ, 0x2f800000 ;  /* 0x2f800000ff037424 */ /* 0x000fe200078e00ff */
[----:B------:R-:W-:Y:S01]  /*10350*/  MOV R2, 0x0 ;  /* 0x0000000000027802 */ /* 0x000fe20000000f00 */
[----:B------:R-:W0:Y:S01]  /*10360*/  LDCU.64 UR6, c[0x4][0x188] ;  /* 0x01003100ff0677ac */ /* 0x000e220008000a00 */
[----:B------:R-:W-:Y:S02]  /*10370*/  I2FP.F32.U32 R0, R0 ;  /* 0x0000000000007245 */ /* 0x000fe40000201000 */
[----:B------:R-:W-:Y:S01]  /*10380*/  LOP3.LUT P0, RZ, R17, 0x3, RZ, 0xc0, !PT ;  /* 0x0000000311ff7812 */ /* 0x000fe2000780c0ff */
[----:B------:R-:W-:Y:S02]  /*10390*/  UIADD3 UR4, UP0, UPT, UR38, 0x30, URZ ;  /* 0x0000003026047890 */ /* 0x000fe4000ff1e0ff */
[----:B------:R-:W-:Y:S01]  /*103a0*/  FFMA R0, R0, R3, 1.1641532182693481445e-10 ;  /* 0x2f00000000007423 */ /* 0x000fe20000000003 */
[----:B------:R-:W-:Y:S01]  /*103b0*/  P2R R28, PR, RZ, 0x1 ;  /* 0x00000001ff1c7803 */ /* 0x000fe20000000000 */
[----:B------:R-:W1:Y:S01]  /*103c0*/  LDC.64 R2, c[0x4][R2] ;  /* 0x0100000002027b82 */ /* 0x000e620000000a00 */
[----:B------:R-:W-:Y:S01]  /*103d0*/  UIADD3.X UR5, UPT, UPT, URZ, UR39, URZ, UP0, !UPT ;  /* 0x00000027ff057290 */ /* 0x000fe200087fe4ff */
[----:B------:R-:W2:Y:S01]  /*103e0*/  F2F.F64.F32 R8, R0 ;  /* 0x0000000000087310 */ /* 0x000ea20000201800 */
[----:B------:R-:W-:-:S04]  /*103f0*/  IMAD.U32 R6, RZ, RZ, UR4 ;  /* 0x00000004ff067e24 */ /* 0x000fc8000f8e00ff */
[----:B------:R-:W-:Y:S02]  /*10400*/  IMAD.U32 R7, RZ, RZ, UR5 ;  /* 0x00000005ff077e24 */ /* 0x000fe4000f8e00ff */
[----:B0-----:R-:W-:Y:S02]  /*10410*/  IMAD.U32 R4, RZ, RZ, UR6 ;  /* 0x00000006ff047e24 */ /* 0x001fe4000f8e00ff */
[----:B------:R-:W-:Y:S01]  /*10420*/  IMAD.U32 R5, RZ, RZ, UR7 ;  /* 0x00000007ff057e24 */ /* 0x000fe2000f8e00ff */
[----:B--2---:R0:W-:Y:S06]  /*10430*/  STL.64 [R1+0x30], R8 ;  /* 0x0000300801007387 */ /* 0x0041ec0000100a00 */
[----:B------:R-:W-:-:S07]  /*10440*/  LEPC R20, `(.L_x_127) ;  /* 0x000000001014794e */ /* 0x000fce0000000000 */
[----:B01----:R-:W-:Y:S05]  /*10450*/  CALL.ABS.NOINC R2 ;  /* 0x0000000002007343 */ /* 0x003fea0003c00000 */
.L_x_127:
        /* <DEDUP_REMOVED lines=10> */
.L_x_126:
[----:B------:R-:W-:Y:S05]  /*10500*/  BSYNC.RECONVERGENT B6 ;  /* 0x0000000000067941 */ /* 0x000fea0003800200 */
.L_x_125:
        /* <DEDUP_REMOVED lines=33> */
.L_x_130:
        /* <DEDUP_REMOVED lines=10> */
.L_x_129:
[----:B------:R-:W-:Y:S05]  /*107c0*/  BSYNC.RECONVERGENT B6 ;  /* 0x0000000000067941 */ /* 0x000fea0003800200 */
.L_x_128:
[----:B------:R-:W0:Y:S01]  /*107d0*/  LDCU.64 UR4, c[0x0][0x3a0] ;  /* 0x00007400ff0477ac */ /* 0x000e220008000a00 */
[----:B------:R-:W-:Y:S01]  /*107e0*/  IADD3 R2, P1, PT, R30, 0x3, RZ ;  /* 0x000000031e027810 */ /* 0x000fe20007f3e0ff */
[----:B------:R-:W-:Y:S01]  /*107f0*/  IMAD.SHL.U32 R3, R32, 0x10, RZ ;  /* 0x0000001020037824 */ /* 0x000fe200078e00ff */
[----:B------:R-:W-:Y:S01]  /*10800*/  SHF.R.U32.HI R0, RZ, 0x2, R19 ;  /* 0x00000002ff007819 */ /* 0x000fe20000011613 */
[----:B------:R-:W-:Y:S01]  /*10810*/  BSSY.RECONVERGENT B6, `(.L_x_131) ;  /* 0x0000027000067945 */ /* 0x000fe20003800200 */
[----:B------:R-:W-:Y:S02]  /*10820*/  VIADD R37, R37, 0x161f14 ;  /* 0x00161f1425257836 */ /* 0x000fe40000000000 */
[----:B------:R-:W-:Y:S01]  /*10830*/  IMAD.X R4, RZ, RZ, R29, P1 ;  /* 0x000000ffff047224 */ /* 0x000fe200008e061d */
[----:B------:R-:W-:Y:S02]  /*10840*/  LOP3.LUT R0, R0, R19, RZ, 0x3c, !PT ;  /* 0x0000001300007212 */ /* 0x000fe400078e3cff */
[----:B0-----:R-:W-:-:S03]  /*10850*/  ISETP.GE.U32.AND P0, PT, R2, UR4, PT ;  /* 0x0000000402007c0c */ /* 0x001fc6000bf06070 */
[----:B------:R-:W-:Y:S01]  /*10860*/  IMAD.SHL.U32 R2, R0, 0x2, RZ ;  /* 0x0000000200027824 */ /* 0x000fe200078e00ff */
[----:B------:R-:W-:-:S04]  /*10870*/  ISETP.GE.U32.AND.EX P0, PT, R4, UR5, PT, P0 ;  /* 0x0000000504007c0c */ /* 0x000fc8000bf06100 */
[----:B------:R-:W-:-:S04]  /*10880*/  LOP3.LUT R3, R0, R2, R3, 0x96, !PT ;  /* 0x0000000200037212 */ /* 0x000fc800078e9603 */
[----:B------:R-:W-:-:S05]  /*10890*/  LOP3.LUT R36, R3, R32, RZ, 0x3c, !PT ;  /* 0x0000002003247212 */ /* 0x000fca00078e3cff */
[----:B------:R-:W-:Y:S05]  /*108a0*/  @!P0 BRA `(.L_x_132) ;  /* 0x0000000000748947 */ /* 0x000fea0003800000 */
[----:B------:R-:W-:Y:S01]  /*108b0*/  IMAD.IADD R0, R37, 0x1, R36 ;  /* 0x0000000125007824 */ /* 0x000fe200078e0224 */
[----:B------:R-:W-:Y:S01]  /*108c0*/  MOV R2, 0x0 ;  /* 0x0000000000027802 */ /* 0x000fe20000000f00 */
[----:B------:R-:W-:Y:S01]  /*108d0*/  IMAD.MOV.U32 R3, RZ, RZ, 0x2f800000 ;  /* 0x2f800000ff037424 */ /* 0x000fe200078e00ff */
[----:B------:R-:W0:Y:S01]  /*108e0*/  LDCU.64 UR6, c[0x4][0x188] ;  /* 0x01003100ff0677ac */ /* 0x000e220008000a00 */
[----:B------:R-:W-:Y:S02]  /*108f0*/  LOP3.LUT P0, RZ, R16, 0x3, RZ, 0xc0, !PT ;  /* 0x0000000310ff7812 */ /* 0x000fe4000780c0ff */
[----:B------:R-:W-:Y:S01]  /*10900*/  I2FP.F32.U32 R0, R0 ;  /* 0x0000000000007245 */ /* 0x000fe20000201000 */
[----:B------:R-:W-:Y:S01]  /*10910*/  UIADD3 UR4, UP0, UPT, UR38, 0x30, URZ ;  /* 0x0000003026047890 */ /* 0x000fe2000ff1e0ff */
[----:B------:R-:W-:-:S03]  /*10920*/  P2R R19, PR, RZ, 0x1 ;  /* 0x00000001ff137803 */ /* 0x000fc60000000000 */
[----:B------:R-:W-:Y:S01]  /*10930*/  FFMA R0, R0, R3, 1.1641532182693481445e-10 ;  /* 0x2f00000000007423 */ /* 0x000fe20000000003 */
[----:B------:R-:W-:Y:S01]  /*10940*/  UIADD3.X UR5, UPT, UPT, URZ, UR39, URZ, UP0, !UPT ;  /* 0x00000027ff057290 */ /* 0x000fe200087fe4ff */
[----:B------:R-:W1:Y:S01]  /*10950*/  LDC.64 R2, c[0x4][R2] ;  /* 0x0100000002027b82 */ /* 0x000e620000000a00 */
[----:B------:R-:W-:Y:S01]  /*10960*/  IMAD.U32 R6, RZ, RZ, UR4 ;  /* 0x00000004ff067e24 */ /* 0x000fe2000f8e00ff */
[----:B------:R-:W2:Y:S03]  /*10970*/  F2F.F64.F32 R8, R0 ;  /* 0x0000000000087310 */ /* 0x000ea60000201800 */
[----:B------:R-:W-:Y:S02]  /*10980*/  IMAD.U32 R7, RZ, RZ, UR5 ;  /* 0x00000005ff077e24 */ /* 0x000fe4000f8e00ff */
[----:B0-----:R-:W-:Y:S02]  /*10990*/  IMAD.U32 R4, RZ, RZ, UR6 ;  /* 0x00000006ff047e24 */ /* 0x001fe4000f8e00ff */
[----:B------:R-:W-:Y:S01]  /*109a0*/  IMAD.U32 R5, RZ, RZ, UR7 ;  /* 0x00000007ff057e24 */ /* 0x000fe2000f8e00ff */
[----:B--2---:R0:W-:Y:S06]  /*109b0*/  STL.64 [R1+0x30], R8 ;  /* 0x0000300801007387 */ /* 0x0041ec0000100a00 */
[----:B------:R-:W-:-:S07]  /*109c0*/  LEPC R20, `(.L_x_133) ;  /* 0x000000001014794e */ /* 0x000fce0000000000 */
[----:B01----:R-:W-:Y:S05]  /*109d0*/  CALL.ABS.NOINC R2 ;  /* 0x0000000002007343 */ /* 0x003fea0003c00000 */
.L_x_133:
        /* <DEDUP_REMOVED lines=10> */
.L_x_132:
[----:B------:R-:W-:Y:S05]  /*10a80*/  BSYNC.RECONVERGENT B6 ;  /* 0x0000000000067941 */ /* 0x000fea0003800200 */
.L_x_131:
[----:B------:R-:W0:Y:S01]  /*10a90*/  LDCU.64 UR4, c[0x0][0x3a8] ;  /* 0x00007500ff0477ac */ /* 0x000e220008000a00 */
[----:B------:R-:W-:-:S05]  /*10aa0*/  IADD3 R30, P0, PT, R30, 0x4, RZ ;  /* 0x000000041e1e7810 */ /* 0x000fca0007f1e0ff */
[----:B------:R-:W-:Y:S01]  /*10ab0*/  IMAD.X R29, RZ, RZ, R29, P0 ;  /* 0x000000ffff1d7224 */ /* 0x000fe200000e061d */
[----:B0-----:R-:W-:-:S04]  /*10ac0*/  ISETP.GE.U32.AND P0, PT, R30, UR4, PT ;  /* 0x000000041e007c0c */ /* 0x001fc8000bf06070 */
[----:B------:R-:W-:-:S13]  /*10ad0*/  ISETP.GE.U32.AND.EX P0, PT, R29, UR5, PT, P0 ;  /* 0x000000051d007c0c */ /* 0x000fda000bf06100 */
[----:B------:R-:W-:Y:S05]  /*10ae0*/  @!P0 BRA `(.L_x_134) ;  /* 0xfffffff400248947 */ /* 0x000fea000383ffff */
.L_x_102:
[----:B------:R-:W-:Y:S05]  /*10af0*/  BSYNC.RECONVERGENT B7 ;  /* 0x0000000000077941 */ /* 0x000fea0003800200 */
.L_x_101:
[----:B------:R-:W0:Y:S01]  /*10b00*/  S2R R6, SR_TID.X ;  /* 0x0000000000067919 */ /* 0x000e220000002100 */
[----:B------:R-:W-:Y:S02]  /*10b10*/  IMAD.U32 R0, RZ, RZ, UR43 ;  /* 0x0000002bff007e24 */ /* 0x000fe4000f8e00ff */
[----:B0-----:R-:W-:-:S05]  /*10b20*/  VIADD R6, R6, 0x100 ;  /* 0x0000010006067836 */ /* 0x001fca0000000000 */
[----:B------:R-:W-:-:S04]  /*10b30*/  ISETP.LT.U32.AND P0, PT, R6, UR41, PT ;  /* 0x0000002906007c0c */ /* 0x000fc8000bf01070 */
[----:B------:R-:W-:-:S13]  /*10b40*/  ISETP.GT.AND.EX P0, PT, R0, RZ, PT, P0 ;  /* 0x000000ff0000720c */ /* 0x000fda0003f04300 */
[----:B------:R-:W-:Y:S05]  /*10b50*/  @!P0 EXIT ;  /* 0x000000000000894d */ /* 0x000fea0003800000 */
[----:B------:R-:W-:Y:S01]  /*10b60*/  IMAD.U32 R26, RZ, RZ, UR44 ;  /* 0x0000002cff1a7e24 */ /* 0x000fe2000f8e00ff */
[----:B------:R0:W-:Y:S01]  /*10b70*/  STL.64 [R1+0x8], R24 ;  /* 0x0000081801007387 */ /* 0x0001e20000100a00 */
[----:B------:R-:W-:Y:S01]  /*10b80*/  VIADD R6, R6, UR42 ;  /* 0x0000002a06067c36 */ /* 0x000fe20008000000 */
[----:B------:R-:W-:Y:S02]  /*10b90*/  BSSY.RECONVERGENT B1, `(.L_x_135) ;  /* 0x0000264000017945 */ /* 0x000fe40003800200 */
[----:B------:R0:W-:Y:S02]  /*10ba0*/  STL.64 [R1+0x10], R22 ;  /* 0x0000101601007387 */ /* 0x0001e40000100a00 */
[----:B------:R-:W-:Y:S02]  /*10bb0*/  ISETP.NE.AND P0, PT, R6, RZ, PT ;  /* 0x000000ff0600720c */ /* 0x000fe40003f05270 */
[----:B------:R0:W-:Y:S11]  /*10bc0*/  STL.64 [R1], R26 ;  /* 0x0000001a01007387 */ /* 0x0001f60000100a00 */
[----:B------:R-:W-:Y:S05]  /*10bd0*/  @!P0 BRA `(.L_x_136) ;  /* 0x00000024007c8947 */ /* 0x000fea0003800000 */
[----:B------:R-:W-:Y:S01]  /*10be0*/  IMAD.MOV.U32 R0, RZ, RZ, R6 ;  /* 0x000000ffff007224 */ /* 0x000fe200078e0006 */
[----:B------:R-:W-:-:S07]  /*10bf0*/  CS2R R4, SRZ ;  /* 0x0000000000047805 */ /* 0x000fce000001ff00 */
.L_x_151:
[----:B------:R-:W-:Y:S01]  /*10c00*/  LOP3.LUT R17, R0, 0x3, RZ, 0xc0, !PT ;  /* 0x0000000300117812 */ /* 0x000fe200078ec0ff */
[----:B------:R-:W-:Y:S03]  /*10c10*/  BSSY.RECONVERGENT B0, `(.L_x_137) ;  /* 0x0000255000007945 */ /* 0x000fe60003800200 */
[----:B------:R-:W-:-:S04]  /*10c20*/  ISETP.NE.U32.AND P0, PT, R17, RZ, PT ;  /* 0x000000ff1100720c */ /* 0x000fc80003f05070 */
[----:B------:R-:W-:-:S13]  /*10c30*/  ISETP.NE.AND.EX P0, PT, RZ, RZ, PT, P0 ;  /* 0x000000ffff00720c */ /* 0x000fda0003f05300 */
[----:B-123--:R-:W-:Y:S05]  /*10c40*/  @!P0 BRA `(.L_x_138) ;  /* 0x0000002400448947 */ /* 0x00efea0003800000 */
[----:B------:R-:W1:Y:S01]  /*10c50*/  LDC.64 R2, c[0x4][0x8] ;  /* 0x01000200ff027b82 */ /* 0x000e620000000a00 */
[----:B------:R-:W-:Y:S01]  /*10c60*/  UMOV UR4, URZ ;  /* 0x000000ff00047c82 */ /* 0x000fe20008000000 */
[----:B------:R-:W-:Y:S01]  /*10c70*/  UMOV UR5, URZ ;  /* 0x000000ff00057c82 */ /* 0x000fe20008000000 */
[----:B------:R-:W-:Y:S01]  /*10c80*/  BSSY.RECONVERGENT B2, `(.L_x_139) ;  /* 0x00000be000027945 */ /* 0x000fe20003800200 */
[----:B------:R-:W-:Y:S02]  /*10c90*/  IMAD.MOV.U32 R18, RZ, RZ, RZ ;  /* 0x000000ffff127224 */ /* 0x000fe400078e00ff */
[----:B0-----:R-:W-:Y:S02]  /*10ca0*/  IMAD.U32 R23, RZ, RZ, UR4 ;  /* 0x00000004ff177e24 */ /* 0x001fe4000f8e00ff */
[----:B------:R-:W-:Y:S02]  /*10cb0*/  IMAD.U32 R22, RZ, RZ, UR5 ;  /* 0x00000005ff167e24 */ /* 0x000fe4000f8e00ff */
[----:B------:R-:W-:-:S02]  /*10cc0*/  IMAD.U32 R25, RZ, RZ, UR4 ;  /* 0x00000004ff197e24 */ /* 0x000fc4000f8e00ff */
[----:B------:R-:W-:Y:S02]  /*10cd0*/  IMAD.U32 R24, RZ, RZ, UR5 ;  /* 0x00000005ff187e24 */ /* 0x000fe4000f8e00ff */
[----:B------:R-:W-:Y:S02]  /*10ce0*/  IMAD.U32 R27, RZ, RZ, UR4 ;  /* 0x00000004ff1b7e24 */ /* 0x000fe4000f8e00ff */
[----:B-1----:R-:W-:-:S07]  /*10cf0*/  IMAD.WIDE.U32 R2, R4, 0xc80, R2 ;  /* 0x00000c8004027825 */ /* 0x002fce00078e0002 */
.L_x_142:
[----:B------:R-:W-:-:S06]  /*10d00*/  LEA R7, R18, UR40, 0x2 ;  /* 0x0000002812077c11 */ /* 0x000fcc000f8e10ff */
[----:B------:R-:W5:Y:S01]  /*10d10*/  LDL R7, [R7+0x4] ;  /* 0x0000040007077983 */ /* 0x000f620000100800 */
[----:B------:R-:W-:Y:S01]  /*10d20*/  BSSY.RECONVERGENT B3, `(.L_x_140) ;  /* 0x00000b0000037945 */ /* 0x000fe20003800200 */
[----:B------:R-:W-:Y:S02]  /*10d30*/  IMAD.SHL.U32 R10, R18, 0x20, RZ ;  /* 0x00000020120a7824 */ /* 0x000fe400078e00ff */
[----:B------:R-:W-:-:S07]  /*10d40*/  IMAD.MOV.U32 R11, RZ, RZ, RZ ;  /* 0x000000ffff0b7224 */ /* 0x000fce00078e00ff */
.L_x_141:
        /* <DEDUP_REMOVED lines=174> */
.L_x_140:
[----:B------:R-:W-:-:S05]  /*11830*/  VIADD R18, R18, 0x1 ;  /* 0x0000000112127836 */ /* 0x000fca0000000000 */
[----:B------:R-:W-:-:S13]  /*11840*/  ISETP.NE.AND P0, PT, R18, 0x5, PT ;  /* 0x000000051200780c */ /* 0x000fda0003f05270 */
[----:B------:R-:W-:Y:S05]  /*11850*/  @P0 BRA `(.L_x_142) ;  /* 0xfffffff400280947 */ /* 0x000fea000383ffff */
[----:B------:R-:W-:Y:S05]  /*11860*/  BSYNC.RECONVERGENT B2 ;  /* 0x0000000000027941 */ /* 0x000fea0003800200 */
.L_x_139:
        /* <DEDUP_REMOVED lines=10> */
[----:B-1----:R-:W-:Y:S02]  /*11910*/  IMAD.U32 R23, RZ, RZ, UR4 ;  /* 0x00000004ff177e24 */ /* 0x002fe4000f8e00ff */
[----:B------:R-:W-:Y:S02]  /*11920*/  IMAD.U32 R22, RZ, RZ, UR5 ;  /* 0x00000005ff167e24 */ /* 0x000fe4000f8e00ff */
[----:B------:R-:W-:Y:S02]  /*11930*/  IMAD.U32 R25, RZ, RZ, UR4 ;  /* 0x00000004ff197e24 */ /* 0x000fe4000f8e00ff */
[----:B------:R-:W-:-:S02]  /*11940*/  IMAD.U32 R24, RZ, RZ, UR5 ;  /* 0x00000005ff187e24 */ /* 0x000fc4000f8e00ff */
[----:B------:R-:W-:-:S07]  /*11950*/  IMAD.U32 R27, RZ, RZ, UR4 ;  /* 0x00000004ff1b7e24 */ /* 0x000fce000f8e00ff */
.L_x_146:
[----:B------:R-:W-:-:S06]  /*11960*/  LEA R7, R18, UR40, 0x2 ;  /* 0x0000002812077c11 */ /* 0x000fcc000f8e10ff */
[----:B------:R-:W5:Y:S01]  /*11970*/  LDL R7, [R7+0x4] ;  /* 0x0000040007077983 */ /* 0x000f620000100800 */
[----:B------:R-:W-:Y:S01]  /*11980*/  BSSY.RECONVERGENT B3, `(.L_x_144) ;  /* 0x00000b0000037945 */ /* 0x000fe20003800200 */
[----:B------:R-:W-:Y:S02]  /*11990*/  IMAD.SHL.U32 R10, R18, 0x20, RZ ;  /* 0x00000020120a7824 */ /* 0x000fe400078e00ff */
[----:B------:R-:W-:-:S07]  /*119a0*/  IMAD.MOV.U32 R11, RZ, RZ, RZ ;  /* 0x000000ffff0b7224 */ /* 0x000fce00078e00ff */
.L_x_145:
        /* <DEDUP_REMOVED lines=174> */
.L_x_144:
[----:B------:R-:W-:-:S05]  /*12490*/  VIADD R18, R18, 0x1 ;  /* 0x0000000112127836 */ /* 0x000fca0000000000 */
[----:B------:R-:W-:-:S13]  /*124a0*/  ISETP.NE.AND P0, PT, R18, 0x5, PT ;  /* 0x000000051200780c */ /* 0x000fda0003f05270 */
[----:B------:R-:W-:Y:S05]  /*124b0*/  @P0 BRA `(.L_x_146) ;  /* 0xfffffff400280947 */ /* 0x000fea000383ffff */
[----:B------:R-:W-:Y:S05]  /*124c0*/  BSYNC.RECONVERGENT B2 ;  /* 0x0000000000027941 */ /* 0x000fea0003800200 */
.L_x_143:
        /* <DEDUP_REMOVED lines=15> */
.L_x_150:
[----:B------:R-:W-:-:S06]  /*125c0*/  LEA R7, R19, UR40, 0x2 ;  /* 0x0000002813077c11 */ /* 0x000fcc000f8e10ff */
[----:B------:R-:W5:Y:S01]  /*125d0*/  LDL R7, [R7+0x4] ;  /* 0x0000040007077983 */ /* 0x000f620000100800 */
[----:B------:R-:W-:Y:S01]  /*125e0*/  BSSY.RECONVERGENT B3, `(.L_x_148) ;  /* 0x00000b0000037945 */ /* 0x000fe20003800200 */
[----:B------:R-:W-:Y:S02]  /*125f0*/  IMAD.SHL.U32 R10, R19, 0x20, RZ ;  /* 0x00000020130a7824 */ /* 0x000fe400078e00ff */
[----:B------:R-:W-:-:S07]  /*12600*/  IMAD.MOV.U32 R11, RZ, RZ, RZ ;  /* 0x000000ffff0b7224 */ /* 0x000fce00078e00ff */
.L_x_149:
        /* <DEDUP_REMOVED lines=10> */
[----:B------:R-:W4:Y:S04]  /*126b0*/  @!P0 LDG.E R13, desc[UR36][R8.64+0x4] ;  /* 0x00000424080d8981 */ /* 0x000f28000c1e1900 */
[----:B------:R-:W4:Y:S04]  /*126c0*/  @P2 LDG.E R18, desc[UR36][R8.64+0x38] ;  /* 0x0000382408122981 */ /* 0x000f28000c1e1900 */
[----:B------:R-:W4:Y:S04]  /*126d0*/  @P1 LDG.E R15, desc[UR36][R8.64+0x18] ;  /* 0x00001824080f1981 */ /* 0x000f28000c1e1900 */
[----:B------:R-:W4:Y:S04]  /*126e0*/  @P1 LDG.E R17, desc[UR36][R8.64+0x20] ;  /* 0x0000202408111981 */ /* 0x000f28000c1e1900 */
[----:B------:R-:W4:Y:S04]  /*126f0*/  @P3 LDG.E R21, desc[UR36][R8.64+0x48] ;  /* 0x0000482408153981 */ /* 0x000f28000c1e1900 */
[----:B------:R-:W4:Y:S04]  /*12700*/  @P3 LDG.E R26, desc[UR36][R8.64+0x4c] ;  /* 0x00004c24081a3981 */ /* 0x000f28000c1e1900 */
[----:B------:R-:W4:Y:S04]  /*12710*/  @P4 LDG.E R28, desc[UR36][R8.64+0x60] ;  /* 0x00006024081c4981 */ /* 0x000f28000c1e1900 */
[----:B------:R-:W4:Y:S01]  /*12720*/  @P5 LDG.E R30, desc[UR36][R8.64+0x74] ;  /* 0x00007424081e5981 */ /* 0x000f22000c1e1900 */
[----:B--2---:R-:W-:-:S03]  /*12730*/  @!P0 LOP3.LUT R23, R23, R14, RZ, 0x3c, !PT ;  /* 0x0000000e17178212 */ /* 0x004fc600078e3cff */
[----:B------:R-:W2:Y:S01]  /*12740*/  @P1 LDG.E R14, desc[UR36][R8.64+0x14] ;  /* 0x00001424080e1981 */ /* 0x000ea2000c1e1900 */
[----:B---3--:R-:W-:-:S03]  /*12750*/  @P1 LOP3.LUT R23, R23, R16, RZ, 0x3c, !PT ;  /* 0x0000001017171212 */ /* 0x008fc600078e3cff */
[----:B------:R-:W3:Y:S01]  /*12760*/  @P1 LDG.E R16, desc[UR36][R8.64+0x1c] ;  /* 0x00001c2408101981 */ /* 0x000ee2000c1e1900 */
[----:B----4-:R-:W-:-:S03]  /*12770*/  @!P0 LOP3.LUT R27, R27, R12, RZ, 0x3c, !PT ;  /* 0x0000000c1b1b8212 */ /* 0x010fc600078e3cff */
[----:B------:R-:W4:Y:S01]  /*12780*/  @!P0 LDG.E R12, desc[UR36][R8.64+0x8] ;  /* 0x00000824080c8981 */ /* 0x000f22000c1e1900 */
[----:B------:R-:W-:-:S03]  /*12790*/  @!P0 LOP3.LUT R24, R24, R13, RZ, 0x3c, !PT ;  /* 0x0000000d18188212 */ /* 0x000fc600078e3cff */
[----:B------:R-:W3:Y:S01]  /*127a0*/  @!P0 LDG.E R13, desc[UR36][R8.64+0xc] ;  /* 0x00000c24080d8981 */ /* 0x000ee2000c1e1900 */
[----:B------:R-:W-:-:S03]  /*127b0*/  @P2 LOP3.LUT R23, R23, R18, RZ, 0x3c, !PT ;  /* 0x0000001217172212 */ /* 0x000fc600078e3cff */
[----:B------:R-:W3:Y:S01]  /*127c0*/  @P2 LDG.E R18, desc[UR36][R8.64+0x28] ;  /* 0x0000282408122981 */ /* 0x000ee2000c1e1900 */
[----:B------:R-:W-:-:S03]  /*127d0*/  @P1 LOP3.LUT R24, R24, R15, RZ, 0x3c, !PT ;  /* 0x0000000f18181212 */ /* 0x000fc600078e3cff */
[----:B------:R-:W3:Y:S01]  /*127e0*/  @P2 LDG.E R15, desc[UR36][R8.64+0x34] ;  /* 0x00003424080f2981 */ /* 0x000ee2000c1e1900 */
[----:B--2---:R-:W-:-:S03]  /*127f0*/  @P1 LOP3.LUT R27, R27, R14, RZ, 0x3c, !PT ;  /* 0x0000000e1b1b1212 */ /* 0x004fc600078e3cff */
[----:B------:R-:W2:Y:S01]  /*12800*/  @P3 LDG.E R14, desc[UR36][R8.64+0x3c] ;  /* 0x00003c24080e3981 */ /* 0x000ea2000c1e1900 */
[----:B----4-:R-:W-:-:S03]  /*12810*/  @!P0 LOP3.LUT R25, R25, R12, RZ, 0x3c, !PT ;  /* 0x0000000c19198212 */ /* 0x010fc600078e3cff */
[----:B------:R-:W4:Y:S01]  /*12820*/  @P2 LDG.E R12, desc[UR36][R8.64+0x30] ;  /* 0x00003024080c2981 */ /* 0x000f22000c1e1900 */
[----:B---3--:R-:W-:-:S03]  /*12830*/  @!P0 LOP3.LUT R22, R22, R13, RZ, 0x3c, !PT ;  /* 0x0000000d16168212 */ /* 0x008fc600078e3cff */
[----:B------:R-:W3:Y:S01]  /*12840*/  @P2 LDG.E R13, desc[UR36][R8.64+0x2c] ;  /* 0x00002c24080d2981 */ /* 0x000ee2000c1e1900 */
[----:B------:R-:W-:Y:S02]  /*12850*/  @P1 LOP3.LUT R25, R25, R16, RZ, 0x3c, !PT ;  /* 0x0000001019191212 */ /* 0x000fe400078e3cff */
[----:B------:R-:W-:Y:S01]  /*12860*/  @P1 LOP3.LUT R22, R22, R17, RZ, 0x3c, !PT ;  /* 0x0000001116161212 */ /* 0x000fe200078e3cff */
[----:B------:R-:W3:Y:S01]  /*12870*/  @P3 LDG.E R16, desc[UR36][R8.64+0x44] ;  /* 0x0000442408103981 */ /* 0x000ee2000c1e1900 */
[----:B------:R-:W-:-:S03]  /*12880*/  @P2 LOP3.LUT R27, R27, R18, RZ, 0x3c, !PT ;  /* 0x000000121b1b2212 */ /* 0x000fc600078e3cff */
[----:B------:R-:W3:Y:S04]  /*12890*/  @P3 LDG.E R17, desc[UR36][R8.64+0x40] ;  /* 0x0000402408113981 */ /* 0x000ee8000c1e1900 */
[----:B------:R-:W3:Y:S01]  /*128a0*/  @P4 LDG.E R18, desc[UR36][R8.64+0x50] ;  /* 0x0000502408124981 */ /* 0x000ee2000c1e1900 */
[----:B------:R-:W-:-:S03]  /*128b0*/  @P2 LOP3.LUT R22, R22, R15, RZ, 0x3c, !PT ;  /* 0x0000000f16162212 */ /* 0x000fc600078e3cff */
[----:B------:R-:W3:Y:S01]  /*128c0*/  @P4 LDG.E R15, desc[UR36][R8.64+0x5c] ;  /* 0x00005c24080f4981 */ /* 0x000ee2000c1e1900 */
        /* <DEDUP_REMOVED lines=8> */
[----:B------:R-:W-:-:S03]  /*12950*/  @P3 LOP3.LUT R25, R25, R16, RZ, 0x3c, !PT ;  /* 0x0000001019193212 */ /* 0x000fc600078e3cff */
[----:B------:R-:W3:Y:S01]  /*12960*/  @P5 LDG.E R16, desc[UR36][R8.64+0x6c] ;  /* 0x00006c2408105981 */ /* 0x000ee2000c1e1900 */
[----:B------:R-:W-:-:S03]  /*12970*/  @P3 LOP3.LUT R24, R24, R17, RZ, 0x3c, !PT ;  /* 0x0000001118183212 */ /* 0x000fc600078e3cff */
[----:B------:R-:W3:Y:S01]  /*12980*/  @P5 LDG.E R17, desc[UR36][R8.64+0x68] ;  /* 0x0000682408115981 */ /* 0x000ee2000c1e1900 */
[----:B------:R-:W-:-:S03]  /*12990*/  @P4 LOP3.LUT R27, R27, R18, RZ, 0x3c, !PT ;  /* 0x000000121b1b4212 */ /* 0x000fc600078e3cff */
[----:B------:R-:W3:Y:S01]  /*129a0*/  @P6 LDG.E R18, desc[UR36][R8.64+0x78] ;  /* 0x0000782408126981 */ /* 0x000ee2000c1e1900 */
[----:B------:R-:W-:Y:S02]  /*129b0*/  LOP3.LUT P0, RZ, R20, 0x80, RZ, 0xc0, !PT ;  /* 0x0000008014ff7812 */ /* 0x000fe4000780c0ff */
[----:B------:R-:W-:Y:S02]  /*129c0*/  @P3 LOP3.LUT R23, R23, R26, RZ, 0x3c, !PT ;  /* 0x0000001a17173212 */ /* 0x000fe400078e3cff */
[----:B------:R-:W-:Y:S01]  /*129d0*/  @P4 LOP3.LUT R22, R22, R15, RZ, 0x3c, !PT ;  /* 0x0000000f16164212 */ /* 0x000fe200078e3cff */
[----:B------:R-:W3:Y:S04]  /*129e0*/  @P6 LDG.E R26, desc[UR36][R8.64+0x88] ;  /* 0x00008824081a6981 */ /* 0x000ee8000c1e1900 */
        /* <DEDUP_REMOVED lines=15> */
[----:B------:R-:W-:-:S04]  /*12ae0*/  @P4 LOP3.LUT R23, R23, R28, RZ, 0x3c, !PT ;  /* 0x0000001c17174212 */ /* 0x000fc800078e3cff */
[----:B------:R-:W-:Y:S02]  /*12af0*/  @P5 LOP3.LUT R23, R23, R30, RZ, 0x3c, !PT ;  /* 0x0000001e17175212 */ /* 0x000fe400078e3cff */
[----:B------:R-:W-:Y:S02]  /*12b00*/  @P6 LOP3.LUT R22, R22, R15, RZ, 0x3c, !PT ;  /* 0x0000000f16166212 */ /* 0x000fe400078e3cff */
[----:B------:R-:W-:Y:S02]  /*12b10*/  @P6 LOP3.LUT R23, R23, R26, RZ, 0x3c, !PT ;  /* 0x0000001a17176212 */ /* 0x000fe400078e3cff */
[----:B------:R-:W-:Y:S02]  /*12b20*/  @P0 LOP3.LUT R22, R22, R21, RZ, 0x3c, !PT ;  /* 0x0000001516160212 */ /* 0x000fe400078e3cff */
[----:B--2---:R-:W-:Y:S02]  /*12b30*/  @P0 LOP3.LUT R27, R27, R14, RZ, 0x3c, !PT ;  /* 0x0000000e1b1b0212 */ /* 0x004fe400078e3cff */
[----:B----4-:R-:W-:-:S02]  /*12b40*/  @P6 LOP3.LUT R25, R25, R12, RZ, 0x3c, !PT ;  /* 0x0000000c19196212 */ /* 0x010fc400078e3cff */
[----:B---3--:R-:W-:Y:S02]  /*12b50*/  @P6 LOP3.LUT R24, R24, R13, RZ, 0x3c, !PT ;  /* 0x0000000d18186212 */ /* 0x008fe400078e3cff */
[----:B------:R-:W-:Y:S02]  /*12b60*/  @P0 LOP3.LUT R25, R25, R16, RZ, 0x3c, !PT ;  /* 0x0000001019190212 */ /* 0x000fe400078e3cff */
[----:B------:R-:W-:Y:S02]  /*12b70*/  @P0 LOP3.LUT R24, R24, R17, RZ, 0x3c, !PT ;  /* 0x0000001118180212 */ /* 0x000fe400078e3cff */
[----:B------:R-:W-:Y:S02]  /*12b80*/  @P0 LOP3.LUT R23, R23, R18, RZ, 0x3c, !PT ;  /* 0x0000001217170212 */ /* 0x000fe400078e3cff */
        /* <DEDUP_REMOVED lines=29> */
[----:B------:R-:W-:-:S03]  /*12d60*/  LOP3.LUT P0, RZ, R20, 0x8000, RZ, 0xc0, !PT ;  /* 0x0000800014ff7812 */ /* 0x000fc6000780c0ff */
[----:B------:R-:W3:Y:S01]  /*12d70*/  @P3 LDG.E R20, desc[UR36][R8.64+0xdc] ;  /* 0x0000dc2408143981 */ /* 0x000ee2000c1e1900 */
[----:B----4-:R-:W-:Y:S02]  /*12d80*/  @P1 LOP3.LUT R27, R27, R16, RZ, 0x3c, !PT ;  /* 0x000000101b1b1212 */ /* 0x010fe400078e3cff */
[----:B------:R-:W-:Y:S01]  /*12d90*/  @P1 LOP3.LUT R24, R24, R13, RZ, 0x3c, !PT ;  /* 0x0000000d18181212 */ /* 0x000fe200078e3cff */
[----:B------:R-:W4:Y:S04]  /*12da0*/  @P4 LDG.E R16, desc[UR36][R8.64+0xf8] ;  /* 0x0000f82408104981 */ /* 0x000f28000c1e1900 */
[----:B------:R-:W4:Y:S01]  /*12db0*/  @P3 LDG.E R13, desc[UR36][R8.64+0xe8] ;  /* 0x0000e824080d3981 */ /* 0x000f22000c1e1900 */
[----:B------:R-:W-:Y:S02]  /*12dc0*/  @P1 LOP3.LUT R22, R22, R15, RZ, 0x3c, !PT ;  /* 0x0000000f16161212 */ /* 0x000fe400078e3cff */
[----:B------:R-:W-:Y:S01]  /*12dd0*/  @P2 LOP3.LUT R24, R24, R17, RZ, 0x3c, !PT ;  /* 0x0000001118182212 */ /* 0x000fe200078e3cff */
        /* <DEDUP_REMOVED lines=8> */
[----:B------:R-:W-:Y:S02]  /*12e60*/  @P2 LOP3.LUT R25, R25, R18, RZ, 0x3c, !PT ;  /* 0x0000001219192212 */ /* 0x000fe400078e3cff */
[----:B------:R-:W-:Y:S01]  /*12e70*/  @P3 LOP3.LUT R27, R27, R20, RZ, 0x3c, !PT ;  /* 0x000000141b1b3212 */ /* 0x000fe200078e3cff */
[----:B------:R-:W3:Y:S04]  /*12e80*/  @P5 LDG.E R18, desc[UR36][R8.64+0x104] ;  /* 0x0001042408125981 */ /* 0x000ee8000c1e1900 */
[----:B------:R-:W3:Y:S01]  /*12e90*/  @P5 LDG.E R20, desc[UR36][R8.64+0x10c] ;  /* 0x00010c2408145981 */ /* 0x000ee2000c1e1900 */
[----:B------:R-:W-:Y:S02]  /*12ea0*/  @P3 LOP3.LUT R24, R24, R29, RZ, 0x3c, !PT ;  /* 0x0000001d18183212 */ /* 0x000fe400078e3cff */
[----:B----4-:R-:W-:Y:S01]  /*12eb0*/  @P3 LOP3.LUT R22, R22, R13, RZ, 0x3c, !PT ;  /* 0x0000000d16163212 */ /* 0x010fe200078e3cff */
[----:B------:R-:W4:Y:S04]  /*12ec0*/  @P0 LDG.E R29, desc[UR36][R8.64+0x138] ;  /* 0x00013824081d0981 */ /* 0x000f28000c1e1900 */
[----:B------:R-:W4:Y:S01]  /*12ed0*/  @P5 LDG.E R13, desc[UR36][R8.64+0x110] ;  /* 0x00011024080d5981 */ /* 0x000f22000c1e1900 */
[----:B------:R-:W-:-:S02]  /*12ee0*/  @P4 LOP3.LUT R24, R24, R15, RZ, 0x3c, !PT ;  /* 0x0000000f18184212 */ /* 0x000fc400078e3cff */
[----:B------:R-:W-:Y:S01]  /*12ef0*/  @P4 LOP3.LUT R22, R22, R17, RZ, 0x3c, !PT ;  /* 0x0000001116164212 */ /* 0x000fe200078e3cff */
[----:B------:R-:W4:Y:S04]  /*12f00*/  @P6 LDG.E R15, desc[UR36][R8.64+0x11c] ;  /* 0x00011c24080f6981 */ /* 0x000f28000c1e1900 */
[----:B------:R-:W4:Y:S01]  /*12f10*/  @P6 LDG.E R17, desc[UR36][R8.64+0x124] ;  /* 0x0001242408116981 */ /* 0x000f22000c1e1900 */
[----:B------:R-:W-:-:S03]  /*12f20*/  @P5 LOP3.LUT R24, R24, R21, RZ, 0x3c, !PT ;  /* 0x0000001518185212 */ /* 0x000fc600078e3cff */
[----:B------:R-:W4:Y:S01]  /*12f30*/  @P0 LDG.E R21, desc[UR36][R8.64+0x130] ;  /* 0x0001302408150981 */ /* 0x000f22000c1e1900 */
[----:B--2---:R-:W-:-:S03]  /*12f40*/  @P3 LOP3.LUT R25, R25, R12, RZ, 0x3c, !PT ;  /* 0x0000000c19193212 */ /* 0x004fc600078e3cff */
[----:B------:R-:W2:Y:S01]  /*12f50*/  @P6 LDG.E R12, desc[UR36][R8.64+0x118] ;  /* 0x00011824080c6981 */ /* 0x000ea2000c1e1900 */
[----:B---3--:R-:W-:Y:S02]  /*12f60*/  @P4 LOP3.LUT R27, R27, R14, RZ, 0x3c, !PT ;  /* 0x0000000e1b1b4212 */ /* 0x008fe400078e3cff */
[----:B------:R-:W-:Y:S01]  /*12f70*/  @P4 LOP3.LUT R25, R25, R16, RZ, 0x3c, !PT ;  /* 0x0000001019194212 */ /* 0x000fe200078e3cff */
[----:B------:R-:W3:Y:S01]  /*12f80*/  @P6 LDG.E R14, desc[UR36][R8.64+0x120] ;  /* 0x00012024080e6981 */ /* 0x000ee2000c1e1900 */
[----:B------:R-:W-:-:S03]  /*12f90*/  @P5 LOP3.LUT R27, R27, R18, RZ, 0x3c, !PT ;  /* 0x000000121b1b5212 */ /* 0x000fc600078e3cff */
[----:B------:R-:W3:Y:S01]  /*12fa0*/  @P0 LDG.E R16, desc[UR36][R8.64+0x12c] ;  /* 0x00012c2408100981 */ /* 0x000ee2000c1e1900 */
[----:B------:R-:W-:-:S03]  /*12fb0*/  @P5 LOP3.LUT R25, R25, R20, RZ, 0x3c, !PT ;  /* 0x0000001419195212 */ /* 0x000fc600078e3cff */
[----:B------:R-:W3:Y:S04]  /*12fc0*/  @P0 LDG.E R18, desc[UR36][R8.64+0x134] ;  /* 0x0001342408120981 */ /* 0x000ee8000c1e1900 */
[----:B------:R-:W3:Y:S01]  /*12fd0*/  @P0 LDG.E R20, desc[UR36][R8.64+0x13c] ;  /* 0x00013c2408140981 */ /* 0x000ee2000c1e1900 */
[----:B------:R-:W-:Y:S01]  /*12fe0*/  VIADD R11, R11, 0x10 ;  /* 0x000000100b0b7836 */ /* 0x000fe20000000000 */
[----:B------:R-:W-:-:S04]  /*12ff0*/  @P4 LOP3.LUT R23, R23, R26, RZ, 0x3c, !PT ;  /* 0x0000001a17174212 */ /* 0x000fc800078e3cff */
[----:B------:R-:W-:Y:S02]  /*13000*/  ISETP.NE.AND P1, PT, R11, 0x20, PT ;  /* 0x000000200b00780c */ /* 0x000fe40003f25270 */
[----:B------:R-:W-:Y:S02]  /*13010*/  @P5 LOP3.LUT R23, R23, R28, RZ, 0x3c, !PT ;  /* 0x0000001c17175212 */ /* 0x000fe400078e3cff */
[----:B----4-:R-:W-:Y:S02]  /*13020*/  @P5 LOP3.LUT R22, R22, R13, RZ, 0x3c, !PT ;  /* 0x0000000d16165212 */ /* 0x010fe400078e3cff */
[----:B------:R-:W-:Y:S02]  /*13030*/  @P6 LOP3.LUT R23, R23, R30, RZ, 0x3c, !PT ;  /* 0x0000001e17176212 */ /* 0x000fe400078e3cff */
[----:B------:R-:W-:Y:S02]  /*13040*/  @P6 LOP3.LUT R24, R24, R15, RZ, 0x3c, !PT ;  /* 0x0000000f18186212 */ /* 0x000fe400078e3cff */
[----:B------:R-:W-:-:S02]  /*13050*/  @P6 LOP3.LUT R22, R22, R17, RZ, 0x3c, !PT ;  /* 0x0000001116166212 */ /* 0x000fc400078e3cff */
[----:B------:R-:W-:Y:S02]  /*13060*/  @P0 LOP3.LUT R24, R24, R21, RZ, 0x3c, !PT ;  /* 0x0000001518180212 */ /* 0x000fe400078e3cff */
[----:B------:R-:W-:Y:S02]  /*13070*/  @P0 LOP3.LUT R22, R22, R29, RZ, 0x3c, !PT ;  /* 0x0000001d16160212 */ /* 0x000fe400078e3cff */
[----:B--2---:R-:W-:Y:S02]  /*13080*/  @P6 LOP3.LUT R27, R27, R12, RZ, 0x3c, !PT ;  /* 0x0000000c1b1b6212 */ /* 0x004fe400078e3cff */
[----:B---3--:R-:W-:Y:S02]  /*13090*/  @P6 LOP3.LUT R25, R25, R14, RZ, 0x3c, !PT ;  /* 0x0000000e19196212 */ /* 0x008fe400078e3cff */
[----:B------:R-:W-:Y:S02]  /*130a0*/  @P0 LOP3.LUT R27, R27, R16, RZ, 0x3c, !PT ;  /* 0x000000101b1b0212 */ /* 0x000fe400078e3cff */
[----:B------:R-:W-:-:S02]  /*130b0*/  @P0 LOP3.LUT R25, R25, R18, RZ, 0x3c, !PT ;  /* 0x0000001219190212 */ /* 0x000fc400078e3cff */
[----:B------:R-:W-:Y:S01]  /*130c0*/  @P0 LOP3.LUT R23, R23, R20, RZ, 0x3c, !PT ;  /* 0x0000001417170212 */ /* 0x000fe200078e3cff */
[----:B------:R-:W-:Y:S06]  /*130d0*/  @P1 BRA `(.L_x_149) ;  /* 0xfffffff4004c1947 */ /* 0x000fec000383ffff */
[----:B------:R-:W-:Y:S05]  /*130e0*/  BSYNC.RECONVERGENT B3 ;  /* 0x0000000000037941 */ /* 0x000fea0003800200 */
.L_x_148:
[----:B------:R-:W-:-:S05]  /*130f0*/  VIADD R19, R19, 0x1 ;  /* 0x0000000113137836 */ /* 0x000fca0000000000 */
[----:B------:R-:W-:-:S13]  /*13100*/  ISETP.NE.AND P0, PT, R19, 0x5, PT ;  /* 0x000000051300780c */ /* 0x000fda0003f05270 */
[----:B------:R-:W-:Y:S05]  /*13110*/  @P0 BRA `(.L_x_150) ;  /* 0xfffffff400280947 */ /* 0x000fea000383ffff */
[----:B------:R-:W-:Y:S05]  /*13120*/  BSYNC.RECONVERGENT B2 ;  /* 0x0000000000027941 */ /* 0x000fea0003800200 */
.L_x_147:
[----:B------:R3:W-:Y:S04]  /*13130*/  STL [R1+0x4], R27 ;  /* 0x0000041b01007387 */ /* 0x0007e80000100800 */
[----:B------:R3:W-:Y:S04]  /*13140*/  STL.64 [R1+0x8], R24 ;  /* 0x0000081801007387 */ /* 0x0007e80000100a00 */
[----:B------:R3:W-:Y:S02]  /*13150*/  STL.64 [R1+0x10], R22 ;  /* 0x0000101601007387 */ /* 0x0007e40000100a00 */
.L_x_138:
[----:B------:R-:W-:Y:S05]  /*13160*/  BSYNC.RECONVERGENT B0 ;  /* 0x0000000000007941 */ /* 0x000fea0003800200 */
.L_x_137:
[----:B------:R-:W-:Y:S01]  /*13170*/  ISETP.GT.U32.AND P0, PT, R0, 0x3, PT ;  /* 0x000000030000780c */ /* 0x000fe20003f04070 */
[----:B------:R-:W-:Y:S01]  /*13180*/  VIADD R4, R4, 0x1 ;  /* 0x0000000104047836 */ /* 0x000fe20000000000 */
[--C-:B------:R-:W-:Y:S02]  /*13190*/  SHF.R.U64 R0, R0, 0x2, R5.reuse ;  /* 0x0000000200007819 */ /* 0x100fe40000001205 */
[----:B------:R-:W-:Y:S02]  /*131a0*/  ISETP.GT.U32.AND.EX P0, PT, R5, RZ, PT, P0 ;  /* 0x000000ff0500720c */ /* 0x000fe40003f04100 */
[----:B------:R-:W-:-:S11]  /*131b0*/  SHF.R.U32.HI R5, RZ, 0x2, R5 ;  /* 0x00000002ff057819 */ /* 0x000fd60000011605 */
[----:B------:R-:W-:Y:S05]  /*131c0*/  @P0 BRA `(.L_x_151) ;  /* 0xffffffd8008c0947 */ /* 0x000fea000383ffff */
.L_x_136:
[----:B------:R-:W-:Y:S05]  /*131d0*/  BSYNC.RECONVERGENT B1 ;  /* 0x0000000000017941 */ /* 0x000fea0003800200 */
.L_x_135:
[----:B------:R-:W4:Y:S01]  /*131e0*/  LDC.64 R8, c[0x0][0x3a0] ;  /* 0x0000e800ff087b82 */ /* 0x000f220000000a00 */
[----:B------:R-:W-:Y:S01]  /*131f0*/  MOV R31, 0x0 ;  /* 0x00000000001f7802 */ /* 0x000fe20000000f00 */
[----:B------:R-:W5:Y:S01]  /*13200*/  LDCU.64 UR4, c[0x4][0x180] ;  /* 0x01003000ff0477ac */ /* 0x000f620008000a00 */
[----:B------:R-:W-:Y:S02]  /*13210*/  IMAD.U32 R16, RZ, RZ, UR38 ;  /* 0x00000026ff107e24 */ /* 0x000fe4000f8e00ff */
[----:B------:R-:W-:Y:S02]  /*13220*/  IMAD.MOV.U32 R7, RZ, RZ, RZ ;  /* 0x000000ffff077224 */ /* 0x000fe400078e00ff */
[----:B------:R-:W-:Y:S01]  /*13230*/  IMAD.MOV.U32 R29, RZ, RZ, 0x587c5 ;  /* 0x000587c5ff1d7424 */ /* 0x000fe200078e00ff */
[----:B------:R-:W0:Y:S01]  /*13240*/  LDC.64 R10, c[0x0][0x3a8] ;  /* 0x0000ea00ff0a7b82 */ /* 0x000e220000000a00 */
[----:B------:R-:W-:Y:S01]  /*13250*/  IADD3 R16, P0, PT, R16, 0x30, RZ ;  /* 0x0000003010107810 */ /* 0x000fe20007f1e0ff */
[----:B------:R1:W-:Y:S04]  /*13260*/  STL.64 [R1+0x30], R6 ;  /* 0x0000300601007387 */ /* 0x0003e80000100a00 */
[----:B------:R-:W-:-:S02]  /*13270*/  IMAD.X R2, RZ, RZ, UR39, P0 ;  /* 0x00000027ff027e24 */ /* 0x000fc400080e06ff */
[----:B------:R-:W2:Y:S01]  /*13280*/  LDC R0, c[0x0][0x398] ;  /* 0x0000e600ff007b82 */ /* 0x000ea20000000800 */
[----:B-----5:R-:W-:Y:S02]  /*13290*/  IMAD.U32 R4, RZ, RZ, UR4 ;  /* 0x00000004ff047e24 */ /* 0x020fe4000f8e00ff */
[----:B------:R-:W-:Y:S01]  /*132a0*/  IMAD.U32 R5, RZ, RZ, UR5 ;  /* 0x00000005ff057e24 */ /* 0x000fe2000f8e00ff */
[----:B----4-:R4:W-:Y:S04]  /*132b0*/  STL.64 [R1+0x38], R8 ;  /* 0x0000380801007387 */ /* 0x0109e80000100a00 */
[----:B------:R4:W3:Y:S01]  /*132c0*/  LDC.64 R12, c[0x4][R31] ;  /* 0x010000001f0c7b82 */ /* 0x0008e20000000a00 */
[----:B-1----:R-:W-:Y:S02]  /*132d0*/  IMAD.MOV.U32 R6, RZ, RZ, R16 ;  /* 0x000000ffff067224 */ /* 0x002fe400078e0010 */
[----:B------:R-:W-:Y:S01]  /*132e0*/  IMAD.MOV.U32 R7, RZ, RZ, R2 ;  /* 0x000000ffff077224 */ /* 0x000fe200078e0002 */
[----:B0-----:R4:W-:Y:S01]  /*132f0*/  STL.64 [R1+0x40], R10 ;  /* 0x0000400a01007387 */ /* 0x0019e20000100a00 */
[----:B--2---:R-:W-:-:S07]  /*13300*/  IMAD R29, R0, R29, UR44 ;  /* 0x0000002c001d7e24 */ /* 0x004fce000f8e021d */
[----:B------:R-:W-:-:S07]  /*13310*/  LEPC R20, `(.L_x_152) ;  /* 0x000000001014794e */ /* 0x000fce0000000000 */
[----:B---34-:R-:W-:Y:S05]  /*13320*/  CALL.ABS.NOINC R12 ;  /* 0x000000000c007343 */ /* 0x018fea0003c00000 */
.L_x_152:
        /* <DEDUP_REMOVED lines=41> */
.L_x_155:
        /* <DEDUP_REMOVED lines=12> */
.L_x_154:
        /* <DEDUP_REMOVED lines=39> */
.L_x_157:
[----:B------:R-:W-:-:S04]  /*138f0*/  LOP3.LUT R19, R19, 0x3, RZ, 0xc0, !PT ;  /* 0x0000000313137812 */ /* 0x000fc800078ec0ff */
[----:B------:R-:W-:-:S04]  /*13900*/  ISETP.NE.U32.AND P0, PT, R19, 0x3, PT ;  /* 0x000000031300780c */ /* 0x000fc80003f05070 */
[----:B------:R-:W-:-:S13]  /*13910*/  ISETP.NE.AND.EX P0, PT, RZ, RZ, PT, P0 ;  /* 0x000000ffff00720c */ /* 0x000fda0003f05300 */
[----:B------:R-:W-:Y:S05]  /*13920*/  @P0 BRA `(.L_x_156) ;  /* 0x00000000001c0947 */ /* 0x000fea0003800000 */
[----:B------:R-:W0:Y:S01]  /*13930*/  LDC.64 R18, c[0x4][R18] ;  /* 0x0100000012127b82 */ /* 0x000e220000000a00 */
[----:B------:R-:W1:Y:S01]  /*13940*/  LDCU.64 UR4, c[0x4][0x190] ;  /* 0x01003200ff0477ac */ /* 0x000e620008000a00 */
[----:B------:R-:W-:Y:S01]  /*13950*/  CS2R R6, SRZ ;  /* 0x0000000000067805 */ /* 0x000fe2000001ff00 */
[----:B-1----:R-:W-:Y:S02]  /*13960*/  IMAD.U32 R4, RZ, RZ, UR4 ;  /* 0x00000004ff047e24 */ /* 0x002fe4000f8e00ff */
[----:B------:R-:W-:-:S07]  /*13970*/  IMAD.U32 R5, RZ, RZ, UR5 ;  /* 0x00000005ff057e24 */ /* 0x000fce000f8e00ff */
[----:B------:R-:W-:-:S07]  /*13980*/  LEPC R20, `(.L_x_156) ;  /* 0x000000001014794e */ /* 0x000fce0000000000 */
[----:B0-----:R-:W-:Y:S05]  /*13990*/  CALL.ABS.NOINC R18 ;  /* 0x0000000012007343 */ /* 0x001fea0003c00000 */
.L_x_156:
        /* <DEDUP_REMOVED lines=39> */
.L_x_159:
        /* <DEDUP_REMOVED lines=11> */
.L_x_158:
        /* <DEDUP_REMOVED lines=9> */
.L_x_153:
[----:B------:R-:W0:Y:S01]  /*13d50*/  LDCU UR5, c[0x0][0x3b0] ;  /* 0x00007600ff0577ac */ /* 0x000e220008000800 */
[----:B------:R-:W-:Y:S01]  /*13d60*/  IMAD.U32 R3, RZ, RZ, UR46 ;  /* 0x0000002eff037e24 */ /* 0x000fe2000f8e00ff */
[----:B------:R-:W1:Y:S01]  /*13d70*/  LDCU UR4, c[0x0][0x3a8] ;  /* 0x00007500ff0477ac */ /* 0x000e620008000800 */
[----:B0-----:R-:W-:-:S05]  /*13d80*/  LOP3.LUT R0, RZ, UR5, RZ, 0x33, !PT ;  /* 0x00000005ff007c12 */ /* 0x001fca000f8e33ff */
[----:B-1----:R-:W-:-:S05]  /*13d90*/  VIADD R0, R0, UR4 ;  /* 0x0000000400007c36 */ /* 0x002fca0008000000 */
[----:B------:R-:W-:-:S04]  /*13da0*/  ISETP.GE.U32.AND P0, PT, R0, 0x3, PT ;  /* 0x000000030000780c */ /* 0x000fc80003f06070 */
[----:B------:R-:W-:-:S13]  /*13db0*/  ISETP.GE.U32.AND.EX P0, PT, R3, RZ, PT, P0 ;  /* 0x000000ff0300720c */ /* 0x000fda0003f06100 */
[----:B------:R-:W-:Y:S05]  /*13dc0*/  @!P0 EXIT ;  /* 0x000000000000894d */ /* 0x000fea0003800000 */
[C---:B------:R-:W-:Y:S01]  /*13dd0*/  LOP3.LUT R24, R19.reuse, 0x3, RZ, 0xc0, !PT ;  /* 0x0000000313187812 */ /* 0x040fe200078ec0ff */
[----:B------:R-:W-:Y:S01]  /*13de0*/  IMAD.MOV R22, RZ, RZ, -R19 ;  /* 0x000000ffff167224 */ /* 0x000fe200078e0a13 */
[----:B------:R-:W-:-:S07]  /*13df0*/  IADD3 R23, PT, PT, -R19, 0x2, RZ ;  /* 0x0000000213177810 */ /* 0x000fce0007ffe1ff */
.L_x_172:
        /* <DEDUP_REMOVED lines=33> */
.L_x_162:
        /* <DEDUP_REMOVED lines=9> */
.L_x_161:
[----:B------:R-:W-:Y:S05]  /*140a0*/  BSYNC.RECONVERGENT B6 ;  /* 0x0000000000067941 */ /* 0x000fea0003800200 */
.L_x_160:
        /* <DEDUP_REMOVED lines=30> */
.L_x_165:
        /* <DEDUP_REMOVED lines=9> */
.L_x_164:
[----:B------:R-:W-:Y:S05]  /*14320*/  BSYNC.RECONVERGENT B6 ;  /* 0x0000000000067941 */ /* 0x000fea0003800200 */
.L_x_163:
        /* <DEDUP_REMOVED lines=31> */
.L_x_168:
        /* <DEDUP_REMOVED lines=9> */
.L_x_167:
[----:B------:R-:W-:Y:S05]  /*145b0*/  BSYNC.RECONVERGENT B6 ;  /* 0x0000000000067941 */ /* 0x000fea0003800200 */
.L_x_166:
[----:B------:R-:W0:Y:S01]  /*145c0*/  LDCU.64 UR4, c[0x0][0x3a0] ;  /* 0x00007400ff0477ac */ /* 0x000e220008000a00 */
[----:B------:R-:W-:Y:S01]  /*145d0*/  IADD3 R3, P1, PT, R19, 0x3, RZ ;  /* 0x0000000313037810 */ /* 0x000fe20007f3e0ff */
[----:B------:R-:W-:Y:S01]  /*145e0*/  BSSY.RECONVERGENT B6, `(.L_x_169) ;  /* 0x0000026000067945 */ /* 0x000fe20003800200 */
[----:B------:R-:W-:Y:S01]  /*145f0*/  SHF.R.U32.HI R0, RZ, 0x2, R25 ;  /* 0x00000002ff007819 */ /* 0x000fe20000011619 */
[----:B------:R-:W-:Y:S02]  /*14600*/  VIADD R17, R17, 0x161f14 ;  /* 0x00161f1411117836 */ /* 0x000fe40000000000 */
        /* <DEDUP_REMOVED lines=26> */
.L_x_171:
        /* <DEDUP_REMOVED lines=9> */
.L_x_170:
[----:B------:R-:W-:Y:S05]  /*14840*/  BSYNC.RECONVERGENT B6 ;  /* 0x0000000000067941 */ /* 0x000fea0003800200 */
.L_x_169:
[----:B------:R-:W0:Y:S01]  /*14850*/  LDCU.64 UR4, c[0x0][0x3a8] ;  /* 0x00007500ff0477ac */ /* 0x000e220008000a00 */
[----:B------:R-:W-:-:S05]  /*14860*/  IADD3 R19, P0, PT, R19, 0x4, RZ ;  /* 0x0000000413137810 */ /* 0x000fca0007f1e0ff */
[----:B------:R-:W-:Y:S01]  /*14870*/  IMAD.X R18, RZ, RZ, R18, P0 ;  /* 0x000000ffff127224 */ /* 0x000fe200000e0612 */
[----:B0-----:R-:W-:-:S04]  /*14880*/  ISETP.GE.U32.AND P0, PT, R19, UR4, PT ;  /* 0x0000000413007c0c */ /* 0x001fc8000bf06070 */
[----:B------:R-:W-:-:S13]  /*14890*/  ISETP.GE.U32.AND.EX P0, PT, R18, UR5, PT, P0 ;  /* 0x0000000512007c0c */ /* 0x000fda000bf06100 */
[----:B------:R-:W-:Y:S05]  /*148a0*/  @!P0 BRA `(.L_x_172) ;  /* 0xfffffff400548947 */ /* 0x000fea000383ffff */
[----:B------:R-:W-:Y:S05]  /*148b0*/  EXIT ;  /* 0x000000000000794d */ /* 0x000fea0003800000 */
.L_x_100:
[----:B------:R-:W0:Y:S01]  /*148c0*/  S2R R16, SR_TID.X ;  /* 0x0000000000107919 */ /* 0x000e220000002100 */
[----:B------:R-:W-:Y:S01]  /*148d0*/  IMAD.U32 R0, RZ, RZ, UR43 ;  /* 0x0000002bff007e24 */ /* 0x000fe2000f8e00ff */
[----:B------:R-:W-:Y:S01]  /*148e0*/  BSSY.RECONVERGENT B6, `(.L_x_173) ;  /* 0x0000266000067945 */ /* 0x000fe20003800200 */
[----:B0-----:R-:W-:-:S04]  /*148f0*/  ISETP.LT.U32.AND P0, PT, R16, UR41, PT ;  /* 0x0000002910007c0c */ /* 0x001fc8000bf01070 */
[----:B------:R-:W-:-:S13]  /*14900*/  ISETP.GT.AND.EX P0, PT, R0, RZ, PT, P0 ;  /* 0x000000ff0000720c */ /* 0x000fda0003f04300 */
[----:B------:R-:W-:Y:S05]  /*14910*/  @!P0 BRA `(.L_x_174) ;  /* 0x0000002400888947 */ /* 0x000fea0003800000 */
        /* <DEDUP_REMOVED lines=8> */
[----:B------:R-:W-:Y:S02]  /*149a0*/  IMAD.MOV.U32 R11, RZ, RZ, R2 ;  /* 0x000000ffff0b7224 */ /* 0x000fe400078e0002 */
[----:B------:R-:W-:Y:S02]  /*149b0*/  IMAD.MOV.U32 R10, RZ, RZ, RZ ;  /* 0x000000ffff0a7224 */ /* 0x000fe400078e00ff */
[----:B------:R-:W-:-:S07]  /*149c0*/  IMAD.MOV.U32 R3, RZ, RZ, RZ ;  /* 0x000000ffff037224 */ /* 0x000fce00078e00ff */
.L_x_185:
[----:B------:R-:W-:Y:S01]  /*149d0*/  LOP3.LUT R18, R11, 0x3, RZ, 0xc0, !PT ;  /* 0x000000030b127812 */ /* 0x000fe200078ec0ff */
[----:B------:R-:W-:Y:S03]  /*149e0*/  BSSY.RECONVERGENT B1, `(.L_x_177) ;  /* 0x000023d000017945 */ /* 0x000fe60003800200 */
[----:B------:R-:W-:-:S04]  /*149f0*/  ISETP.NE.U32.AND P0, PT, R18, RZ, PT ;  /* 0x000000ff1200720c */ /* 0x000fc80003f05070 */
[----:B------:R-:W-:-:S13]  /*14a00*/  ISETP.NE.AND.EX P0, PT, RZ, RZ, PT, P0 ;  /* 0x000000ffff00720c */ /* 0x000fda0003f05300 */
[----:B-1----:R-:W-:Y:S05]  /*14a10*/  @!P0 BRA `(.L_x_178) ;  /* 0x0000002000e48947 */ /* 0x002fea0003800000 */
[----:B------:R-:W1:Y:S01]  /*14a20*/  LDC.64 R8, c[0x4][0x8] ;  /* 0x01000200ff087b82 */ /* 0x000e620000000a00 */
[----:B------:R-:W-:Y:S01]  /*14a30*/  IMAD.MOV.U32 R0, RZ, RZ, RZ ;  /* 0x000000ffff007224 */ /* 0x000fe200078e00ff */
[----:B------:R-:W-:Y:S01]  /*14a40*/  CS2R R4, SRZ ;  /* 0x0000000000047805 */ /* 0x000fe2000001ff00 */
[----:B0-----:R-:W-:Y:S01]  /*14a50*/  IMAD.MOV.U32 R26, RZ, RZ, RZ ;  /* 0x000000ffff1a7224 */ /* 0x001fe200078e00ff */
[----:B------:R-:W-:Y:S01]  /*14a60*/  CS2R R6, SRZ ;  /* 0x0000000000067805 */ /* 0x000fe2000001ff00 */
[----:B-1----:R-:W-:-:S07]  /*14a70*/  IMAD.WIDE.U32 R8, R3, 0xc80, R8 ;  /* 0x00000c8003087825 */ /* 0x002fce00078e0008 */
.L_x_180:
[----:B------:R-:W-:-:S06]  /*14a80*/  LEA R14, R26, UR40, 0x2 ;  /* 0x000000281a0e7c11 */ /* 0x000fcc000f8e10ff */
[----:B------:R-:W5:Y:S01]  /*14a90*/  LDL R14, [R14+0x4] ;  /* 0x000004000e0e7983 */ /* 0x000f620000100800 */
[----:B------:R-:W-:Y:S01]  /*14aa0*/  IMAD.SHL.U32 R15, R26, 0x20, RZ ;  /* 0x000000201a0f7824 */ /* 0x000fe200078e00ff */
[----:B------:R-:W-:-:S06]  /*14ab0*/  UMOV UR4, URZ ;  /* 0x000000ff00047c82 */ /* 0x000fcc0008000000 */
.L_x_179:
[----:B-----5:R-:W-:Y:S01]  /*14ac0*/  SHF.R.U32.HI R29, RZ, UR4, R14 ;  /* 0x00000004ff1d7c19 */ /* 0x020fe2000801160e */
[----:B------:R-:W-:-:S03]  /*14ad0*/  VIADD R12, R15, UR4 ;  /* 0x000000040f0c7c36 */ /* 0x000fc60008000000 */
[----:B------:R-:W-:-:S04]  /*14ae0*/  LOP3.LUT R13, R29, 0x1, RZ, 0xc0, !PT ;  /* 0x000000011d0d7812 */ /* 0x000fc800078ec0ff */
[----:B------:R-:W-:Y:S01]  /*14af0*/  ISETP.NE.U32.AND P0, PT, R13, 0x1, PT ;  /* 0x000000010d00780c */ /* 0x000fe20003f05070 */
[----:B------:R-:W-:-:S04]  /*14b00*/  IMAD R13, R12, 0x5, RZ ;  /* 0x000000050c0d7824 */ /* 0x000fc800078e02ff */
[----:B------:R-:W-:-:S08]  /*14b10*/  IMAD.WIDE.U32 R12, R13, 0x4, R8 ;  /* 0x000000040d0c7825 */ /* 0x000fd000078e0008 */
[----:B------:R-:W2:Y:S01]  /*14b20*/  @!P0 LDG.E R20, desc[UR36][R12.64+0x8] ;  /* 0x000008240c148981 */ /* 0x000ea2000c1e1900 */
[----:B------:R-:W-:-:S03]  /*14b30*/  R2P PR, R29, 0x7e ;  /* 0x0000007e1d007804 */ /* 0x000fc60000000000 */
[----:B------:R-:W3:Y:S04]  /*14b40*/  @!P0 LDG.E R32, desc[UR36][R12.64+0x10] ;  /* 0x000010240c208981 */ /* 0x000ee8000c1e1900 */
[----:B------:R-:W4:Y:S04]  /*14b50*/  @!P0 LDG.E R17, desc[UR36][R12.64] ;  /* 0x000000240c118981 */ /* 0x000f28000c1e1900 */
[----:B------:R-:W4:Y:S04]  /*14b60*/  @!P0 LDG.E R19, desc[UR36][R12.64+0x4] ;  /* 0x000004240c138981 */ /* 0x000f28000c1e1900 */
[----:B------:R-:W4:Y:S04]  /*14b70*/  @P2 LDG.E R28, desc[UR36][R12.64+0x38] ;  /* 0x000038240c1c2981 */ /* 0x000f28000c1e1900 */
[----:B------:R-:W4:Y:S04]  /*14b80*/  @P3 LDG.E R30, desc[UR36][R12.64+0x4c] ;  /* 0x00004c240c1e3981 */ /* 0x000f28000c1e1900 */
[----:B------:R-:W4:Y:S01]  /*14b90*/  @!P0 LDG.E R21, desc[UR36][R12.64+0xc] ;  /* 0x00000c240c158981 */ /* 0x000f22000c1e1900 */
[----:B--2---:R-:W-:-:S03]  /*14ba0*/  @!P0 LOP3.LUT R7, R7, R20, RZ, 0x3c, !PT ;  /* 0x0000001407078212 */ /* 0x004fc600078e3cff */
[----:B------:R-:W2:Y:S01]  /*14bb0*/  @P1 LDG.E R20, desc[UR36][R12.64+0x24] ;  /* 0x000024240c141981 */ /* 0x000ea2000c1e1900 */
[----:B---3--:R-:W-:Y:S02]  /*14bc0*/  @!P0 LOP3.LUT R5, R5, R32, RZ, 0x3c, !PT ;  /* 0x0000002005058212 */ /* 0x008fe400078e3cff */
[----:B----4-:R-:W-:Y:S02]  /*14bd0*/  @!P0 LOP3.LUT R0, R0, R17, RZ, 0x3c, !PT ;  /* 0x0000001100008212 */ /* 0x010fe400078e3cff */
[----:B------:R-:W3:Y:S01]  /*14be0*/  @P1 LDG.E R17, desc[UR36][R12.64+0x14] ;  /* 0x000014240c111981 */ /* 0x000ee2000c1e1900 */
[----:B--2---:R-:W-:-:S03]  /*14bf0*/  @P1 LOP3.LUT R5, R5, R20, RZ, 0x3c, !PT ;  /* 0x0000001405051212 */ /* 0x004fc600078e3cff */
[----:B------:R-:W2:Y:S01]  /*14c00*/  @P4 LDG.E R20, desc[UR36][R12.64+0x60] ;  /* 0x000060240c144981 */ /* 0x000ea2000c1e1900 */
[----:B------:R-:W-:Y:S02]  /*14c10*/  @P2 LOP3.LUT R5, R5, R28, RZ, 0x3c, !PT ;  /* 0x0000001c05052212 */ /* 0x000fe400078e3cff */
[----:B------:R-:W-:Y:S01]  /*14c20*/  @!P0 LOP3.LUT R6, R6, R19, RZ, 0x3c, !PT ;  /* 0x0000001306068212 */ /* 0x000fe200078e3cff */
[----:B------:R-:W4:Y:S01]  /*14c30*/  @P5 LDG.E R28, desc[UR36][R12.64+0x74] ;  /* 0x000074240c1c5981 */ /* 0x000f22000c1e1900 */
[----:B------:R-:W-:Y:S02]  /*14c40*/  @P3 LOP3.LUT R5, R5, R30, RZ, 0x3c, !PT ;  /* 0x0000001e05053212 */ /* 0x000fe400078e3cff */
[----:B---3--:R-:W-:Y:S01]  /*14c50*/  @P1 LOP3.LUT R0, R0, R17, RZ, 0x3c, !PT ;  /* 0x0000001100001212 */ /* 0x008fe200078e3cff */
[----:B------:R-:W3:Y:S04]  /*14c60*/  @P1 LDG.E R19, desc[UR36][R12.64+0x20] ;  /* 0x000020240c131981 */ /* 0x000ee8000c1e1900 */
        /* <DEDUP_REMOVED lines=149> */
[----:B------:R1:W-:Y:S01]  /*155c0*/  STL.64 [R1+0x8], R6 ;  /* 0x0000080601007387 */ /* 0x0003e20000100a00 */
[----:B------:R-:W-:-:S03]  /*155d0*/  ISETP.NE.U32.AND P0, PT, R18, 0x1, PT ;  /* 0x000000011200780c */ /* 0x000fc60003f05070 */
[----:B------:R1:W-:Y:S01]  /*155e0*/  STL.64 [R1+0x10], R4 ;  /* 0x0000100401007387 */ /* 0x0003e20000100a00 */
[----:B------:R-:W-:-:S03]  /*155f0*/  ISETP.NE.AND.EX P0, PT, RZ, RZ, PT, P0 ;  /* 0x000000ffff00720c */ /* 0x000fc60003f05300 */
[----:B------:R1:W-:Y:S10]  /*15600*/  STL [R1+0x4], R0 ;  /* 0x0000040001007387 */ /* 0x0003f40000100800 */
[----:B-1----:R-:W-:Y:S05]  /*15610*/  @!P0 BRA `(.L_x_178) ;  /* 0x0000001400e48947 */ /* 0x002fea0003800000 */
[----:B------:R-:W-:Y:S01]  /*15620*/  IMAD.MOV.U32 R0, RZ, RZ, RZ ;  /* 0x000000ffff007224 */ /* 0x000fe200078e00ff */
[----:B------:R-:W-:Y:S01]  /*15630*/  CS2R R4, SRZ ;  /* 0x0000000000047805 */ /* 0x000fe2000001ff00 */
[----:B------:R-:W-:Y:S01]  /*15640*/  IMAD.MOV.U32 R28, RZ, RZ, RZ ;  /* 0x000000ffff1c7224 */ /* 0x000fe200078e00ff */
[----:B------:R-:W-:-:S07]  /*15650*/  CS2R R6, SRZ ;  /* 0x0000000000067805 */ /* 0x000fce000001ff00 */
.L_x_182:
[----:B------:R-:W-:-:S06]  /*15660*/  LEA R14, R28, UR40, 0x2 ;  /* 0x000000281c0e7c11 */ /* 0x000fcc000f8e10ff */
[----:B------:R-:W5:Y:S01]  /*15670*/  LDL R14, [R14+0x4] ;  /* 0x000004000e0e7983 */ /* 0x000f620000100800 */
[----:B------:R-:W-:Y:S01]  /*15680*/  IMAD.SHL.U32 R15, R28, 0x20, RZ ;  /* 0x000000201c0f7824 */ /* 0x000fe200078e00ff */
[----:B------:R-:W-:-:S06]  /*15690*/  UMOV UR4, URZ ;  /* 0x000000ff00047c82 */ /* 0x000fcc0008000000 */
.L_x_181:
        /* <DEDUP_REMOVED lines=181> */
[----:B-1----:R-:W-:Y:S05]  /*161f0*/  @P0 BRA `(.L_x_178) ;  /* 0x0000000800ec0947 */ /* 0x002fea0003800000 */
[----:B------:R-:W-:Y:S01]  /*16200*/  IMAD.MOV.U32 R0, RZ, RZ, RZ ;  /* 0x000000ffff007224 */ /* 0x000fe200078e00ff */
[----:B------:R-:W-:Y:S01]  /*16210*/  CS2R R4, SRZ ;  /* 0x0000000000047805 */ /* 0x000fe2000001ff00 */
[----:B------:R-:W-:Y:S01]  /*16220*/  IMAD.MOV.U32 R26, RZ, RZ, RZ ;  /* 0x000000ffff1a7224 */ /* 0x000fe200078e00ff */
[----:B------:R-:W-:-:S07]  /*16230*/  CS2R R6, SRZ ;  /* 0x0000000000067805 */ /* 0x000fce000001ff00 */
.L_x_184:
[----:B------:R-:W-:-:S06]  /*16240*/  LEA R14, R26, UR40, 0x2 ;  /* 0x000000281a0e7c11 */ /* 0x000fcc000f8e10ff */
[----:B------:R-:W5:Y:S01]  /*16250*/  LDL R14, [R14+0x4] ;  /* 0x000004000e0e7983 */ /* 0x000f620000100800 */
[----:B------:R-:W-:Y:S01]  /*16260*/  IMAD.SHL.U32 R15, R26, 0x20, RZ ;  /* 0x000000201a0f7824 */ /* 0x000fe200078e00ff */
[----:B------:R-:W-:-:S06]  /*16270*/  UMOV UR4, URZ ;  /* 0x000000ff00047c82 */ /* 0x000fcc0008000000 */
.L_x_183:
        /* <DEDUP_REMOVED lines=176> */
[----:B------:R1:W-:Y:S04]  /*16d80*/  STL.64 [R1+0x8], R6 ;  /* 0x0000080601007387 */ /* 0x0003e80000100a00 */
[----:B------:R1:W-:Y:S04]  /*16d90*/  STL.64 [R1+0x10], R4 ;  /* 0x0000100401007387 */ /* 0x0003e80000100a00 */
[----:B------:R1:W-:Y:S02]  /*16da0*/  STL [R1+0x4], R0 ;  /* 0x0000040001007387 */ /* 0x0003e40000100800 */
.L_x_178:
[----:B------:R-:W-:Y:S05]  /*16db0*/  BSYNC.RECONVERGENT B1 ;  /* 0x0000000000017941 */ /* 0x000fea0003800200 */
.L_x_177:
[----:B------:R-:W-:Y:S01]  /*16dc0*/  ISETP.GT.U32.AND P0, PT, R11, 0x3, PT ;  /* 0x000000030b00780c */ /* 0x000fe20003f04070 */
[----:B------:R-:W-:Y:S01]  /*16dd0*/  VIADD R3, R3, 0x1 ;  /* 0x0000000103037836 */ /* 0x000fe20000000000 */
[--C-:B------:R-:W-:Y:S02]  /*16de0*/  SHF.R.U64 R11, R11, 0x2, R10.reuse ;  /* 0x000000020b0b7819 */ /* 0x100fe4000000120a */
[----:B------:R-:W-:Y:S02]  /*16df0*/  ISETP.GT.U32.AND.EX P0, PT, R10, RZ, PT, P0 ;  /* 0x000000ff0a00720c */ /* 0x000fe40003f04100 */
[----:B------:R-:W-:-:S11]  /*16e00*/  SHF.R.U32.HI R10, RZ, 0x2, R10 ;  /* 0x00000002ff0a7819 */ /* 0x000fd6000001160a */
[----:B------:R-:W-:Y:S05]  /*16e10*/  @P0 BRA `(.L_x_185) ;  /* 0xffffffd800ec0947 */ /* 0x000fea000383ffff */
.L_x_176:
[----:B------:R-:W-:Y:S05]  /*16e20*/  BSYNC.RECONVERGENT B0 ;  /* 0x0000000000007941 */ /* 0x000fea0003800200 */
.L_x_175:
[----:B------:R-:W2:Y:S01]  /*16e30*/  LDC.64 R8, c[0x0][0x3a0] ;  /* 0x0000e800ff087b82 */ /* 0x000ea20000000a00 */
[----:B------:R-:W-:Y:S01]  /*16e40*/  IMAD.MOV.U32 R3, RZ, RZ, RZ ;  /* 0x000000ffff037224 */ /* 0x000fe200078e00ff */
[----:B-1----:R-:W-:Y:S01]  /*16e50*/  MOV R0, 0x0 ;  /* 0x0000000000007802 */ /* 0x002fe20000000f00 */
[----:B------:R-:W1:Y:S03]  /*16e60*/  LDCU.64 UR6, c[0x4][0x180] ;  /* 0x01003000ff0677ac */ /* 0x000e660008000a00 */
[----:B------:R3:W-:Y:S01]  /*16e70*/  STL.64 [R1+0x30], R2 ;  /* 0x0000300201007387 */ /* 0x0007e20000100a00 */
[----:B------:R-:W-:Y:S01]  /*16e80*/  UIADD3 UR4, UP0, UPT, UR38, 0x30, URZ ;  /* 0x0000003026047890 */ /* 0x000fe2000ff1e0ff */
[----:B------:R-:W4:Y:S03]  /*16e90*/  LDC.64 R10, c[0x0][0x3a8] ;  /* 0x0000ea00ff0a7b82 */ /* 0x000f260000000a00 */
[----:B------:R-:W-:-:S02]  /*16ea0*/  UIADD3.X UR5, UPT, UPT, URZ, UR39, URZ, UP0, !UPT ;  /* 0x00000027ff057290 */ /* 0x000fc400087fe4ff */
[----:B------:R-:W-:-:S03]  /*16eb0*/  IMAD.U32 R6, RZ, RZ, UR4 ;  /* 0x00000004ff067e24 */ /* 0x000fc6000f8e00ff */
[----:B------:R3:W0:Y:S01]  /*16ec0*/  LDC.64 R12, c[0x4][R0] ;  /* 0x01000000000c7b82 */ /* 0x0006220000000a00 */
[----:B------:R-:W-:Y:S02]  /*16ed0*/  IMAD.U32 R7, RZ, RZ, UR5 ;  /* 0x00000005ff077e24 */ /* 0x000fe4000f8e00ff */
[----:B-1----:R-:W-:Y:S02]  /*16ee0*/  IMAD.U32 R4, RZ, RZ, UR6 ;  /* 0x00000006ff047e24 */ /* 0x002fe4000f8e00ff */
[----:B------:R-:W-:Y:S01]  /*16ef0*/  IMAD.U32 R5, RZ, RZ, UR7 ;  /* 0x00000007ff057e24 */ /* 0x000fe2000f8e00ff */
[----:B--2---:R3:W-:Y:S04]  /*16f00*/  STL.64 [R1+0x38], R8 ;  /* 0x0000380801007387 */ /* 0x0047e80000100a00 */
[----:B----4-:R3:W-:Y:S02]  /*16f10*/  STL.64 [R1+0x40], R10 ;  /* 0x0000400a01007387 */ /* 0x0107e40000100a00 */
[----:B------:R-:W-:-:S07]  /*16f20*/  LEPC R20, `(.L_x_174) ;  /* 0x000000001014794e */ /* 0x000fce0000000000 */
[----:B0--3--:R-:W-:Y:S05]  /*16f30*/  CALL.ABS.NOINC R12 ;  /* 0x000000000c007343 */ /* 0x009fea0003c00000 */
.L_x_174:
[----:B------:R-:W-:Y:S05]  /*16f40*/  BSYNC.RECONVERGENT B6 ;  /* 0x0000000000067941 */ /* 0x000fea0003800200 */
.L_x_173:
[----:B------:R-:W-:Y:S02]  /*16f50*/  VIADD R2, R16, 0x100 ;  /* 0x0000010010027836 */ /* 0x000fe40000000000 */
[----:B------:R-:W-:-:S03]  /*16f60*/  IMAD.U32 R0, RZ, RZ, UR43 ;  /* 0x0000002bff007e24 */ /* 0x000fc6000f8e00ff */
        /* <DEDUP_REMOVED lines=13> */
.L_x_202:
[----:B------:R-:W-:Y:S01]  /*17040*/  LOP3.LUT R20, R3, 0x3, RZ, 0xc0, !PT ;  /* 0x0000000303147812 */ /* 0x000fe200078ec0ff */
[----:B------:R-:W-:Y:S03]  /*17050*/  BSSY.RECONVERGENT B0, `(.L_x_188) ;  /* 0x0000249000007945 */ /* 0x000fe60003800200 */
[----:B------:R-:W-:-:S04]  /*17060*/  ISETP.NE.U32.AND P0, PT, R20, RZ, PT ;  /* 0x000000ff1400720c */ /* 0x000fc80003f05070 */
[----:B------:R-:W-:-:S13]  /*17070*/  ISETP.NE.AND.EX P0, PT, RZ, RZ, PT, P0 ;  /* 0x000000ffff00720c */ /* 0x000fda0003f05300 */
[----:B-1----:R-:W-:Y:S05]  /*17080*/  @!P0 BRA `(.L_x_189) ;  /* 0x0000002400148947 */ /* 0x002fea0003800000 */
[----:B------:R-:W1:Y:S01]  /*17090*/  LDC.64 R8, c[0x4][0x8] ;  /* 0x01000200ff087b82 */ /* 0x000e620000000a00 */
[----:B------:R-:W-:Y:S01]  /*170a0*/  BSSY.RECONVERGENT B2, `(.L_x_190) ;  /* 0x00000bc000027945 */ /* 0x000fe20003800200 */
[----:B------:R-:W-:Y:S01]  /*170b0*/  IMAD.MOV.U32 R0, RZ, RZ, RZ ;  /* 0x000000ffff007224 */ /* 0x000fe200078e00ff */
[----:B------:R-:W-:Y:S01]  /*170c0*/  CS2R R4, SRZ ;  /* 0x0000000000047805 */ /* 0x000fe2000001ff00 */
[----:B0-----:R-:W-:Y:S01]  /*170d0*/  IMAD.MOV.U32 R23, RZ, RZ, RZ ;  /* 0x000000ffff177224 */ /* 0x001fe200078e00ff */
[----:B------:R-:W-:Y:S01]  /*170e0*/  CS2R R6, SRZ ;  /* 0x0000000000067805 */ /* 0x000fe2000001ff00 */
[----:B-1----:R-:W-:-:S07]  /*170f0*/  IMAD.WIDE.U32 R8, R11, 0xc80, R8 ;  /* 0x00000c800b087825 */ /* 0x002fce00078e0008 */
.L_x_193:
[----:B------:R-:W-:-:S06]  /*17100*/  LEA R14, R23, UR40, 0x2 ;  /* 0x00000028170e7c11 */ /* 0x000fcc000f8e10ff */
[----:B------:R-:W5:Y:S01]  /*17110*/  LDL R14, [R14+0x4] ;  /* 0x000004000e0e7983 */ /* 0x000f620000100800 */
[----:B------:R-:W-:Y:S01]  /*17120*/  BSSY.RECONVERGENT B3, `(.L_x_191) ;  /* 0x00000b0000037945 */ /* 0x000fe20003800200 */
[----:B------:R-:W-:Y:S02]  /*17130*/  IMAD.SHL.U32 R15, R23, 0x20, RZ ;  /* 0x00000020170f7824 */ /* 0x000fe400078e00ff */
[----:B------:R-:W-:-:S07]  /*17140*/  IMAD.MOV.U32 R16, RZ, RZ, RZ ;  /* 0x000000ffff107224 */ /* 0x000fce00078e00ff */
.L_x_192:
        /* <DEDUP_REMOVED lines=20> */
[----:B------:R-:W4:Y:S01]  /*17290*/  @!P0 LDG.E R19, desc[UR36][R12.64+0xc] ;  /* 0x00000c240c138981 */ /* 0x000f22000c1e1900 */
[----:B------:R-:W-:-:S03]  /*172a0*/  @P2 LOP3.LUT R0, R0, R21, RZ, 0x3c, !PT ;  /* 0x0000001500002212 */ /* 0x000fc600078e3cff */
[----:B------:R-:W4:Y:S01]  /*172b0*/  @P1 LDG.E R21, desc[UR36][R12.64+0x18] ;  /* 0x000018240c151981 */ /* 0x000f22000c1e1900 */
[----:B------:R-:W-:-:S03]  /*172c0*/  @P1 LOP3.LUT R5, R5, R22, RZ, 0x3c, !PT ;  /* 0x0000001605051212 */ /* 0x000fc600078e3cff */
[----:B------:R-:W4:Y:S01]  /*172d0*/  @P2 LDG.E R22, desc[UR36][R12.64+0x30] ;  /* 0x000030240c162981 */ /* 0x000f22000c1e1900 */
[----:B--2---:R-:W-:-:S03]  /*172e0*/  @!P0 LOP3.LUT R6, R6, R17, RZ, 0x3c, !PT ;  /* 0x0000001106068212 */ /* 0x004fc600078e3cff */
[----:B------:R-:W2:Y:S01]  /*172f0*/  @P1 LDG.E R17, desc[UR36][R12.64+0x20] ;  /* 0x000020240c111981 */ /* 0x000ea2000c1e1900 */
[----:B---3--:R-:W-:-:S03]  /*17300*/  @!P0 LOP3.LUT R7, R7, R18, RZ, 0x3c, !PT ;  /* 0x0000001207078212 */ /* 0x008fc600078e3cff */
[----:B------:R-:W3:Y:S01]  /*17310*/  @P1 LDG.E R18, desc[UR36][R12.64+0x1c] ;  /* 0x00001c240c121981 */ /* 0x000ee2000c1e1900 */
[----:B----4-:R-:W-:-:S03]  /*17320*/  @!P0 LOP3.LUT R4, R4, R19, RZ, 0x3c, !PT ;  /* 0x0000001304048212 */ /* 0x010fc600078e3cff */
        /* <DEDUP_REMOVED lines=13> */
[----:B----4-:R-:W-:Y:S02]  /*17400*/  @P2 LOP3.LUT R6, R6, R19, RZ, 0x3c, !PT ;  /* 0x0000001306062212 */ /* 0x010fe400078e3cff */
[----:B------:R-:W-:Y:S01]  /*17410*/  @P2 LOP3.LUT R4, R4, R21, RZ, 0x3c, !PT ;  /* 0x0000001504042212 */ /* 0x000fe200078e3cff */
[----:B------:R-:W4:Y:S04]  /*17420*/  @P3 LDG.E R19, desc[UR36][R12.64+0x48] ;  /* 0x000048240c133981 */ /* 0x000f28000c1e1900 */
[----:B------:R-:W4:Y:S01]  /*17430*/  @P4 LDG.E R21, desc[UR36][R12.64+0x54] ;  /* 0x000054240c154981 */ /* 0x000f22000c1e1900 */
[----:B------:R-:W-:Y:S02]  /*17440*/  @P4 LOP3.LUT R0, R0, R27, RZ, 0x3c, !PT ;  /* 0x0000001b00004212 */ /* 0x000fe400078e3cff */
[----:B------:R-:W-:-:S02]  /*17450*/  @P3 LOP3.LUT R5, R5, R24, RZ, 0x3c, !PT ;  /* 0x0000001805053212 */ /* 0x000fc400078e3cff */
        /* <DEDUP_REMOVED lines=13> */
[----:B------:R-:W-:Y:S02]  /*17530*/  LOP3.LUT P0, RZ, R26, 0x80, RZ, 0xc0, !PT ;  /* 0x000000801aff7812 */ /* 0x000fe4000780c0ff */
[----:B------:R-:W-:Y:S02]  /*17540*/  @P4 LOP3.LUT R5, R5, R24, RZ, 0x3c, !PT ;  /* 0x0000001805054212 */ /* 0x000fe400078e3cff */
[----:B------:R-:W-:Y:S02]  /*17550*/  @P6 LOP3.LUT R0, R0, R25, RZ, 0x3c, !PT ;  /* 0x0000001900006212 */ /* 0x000fe400078e3cff */
[----:B------:R-:W4:Y:S07]  /*17560*/  @P6 LDG.E R25, desc[UR36][R12.64+0x7c] ;  /* 0x00007c240c196981 */ /* 0x000f2e000c1e1900 */
[----:B------:R-:W4:Y:S04]  /*17570*/  @P0 LDG.E R27, desc[UR36][R12.64+0x8c] ;  /* 0x00008c240c1b0981 */ /* 0x000f28000c1e1900 */
        /* <DEDUP_REMOVED lines=12> */
[----:B------:R-:W-:Y:S02]  /*17640*/  @P6 LOP3.LUT R6, R6, R25, RZ, 0x3c, !PT ;  /* 0x0000001906066212 */ /* 0x000fe400078e3cff */
[----:B------:R-:W-:Y:S02]  /*17650*/  @P0 LOP3.LUT R0, R0, R27, RZ, 0x3c, !PT ;  /* 0x0000001b00000212 */ /* 0x000fe400078e3cff */
[----:B--2---:R-:W-:Y:S02]  /*17660*/  @P6 LOP3.LUT R4, R4, R17, RZ, 0x3c, !PT ;  /* 0x0000001104046212 */ /* 0x004fe400078e3cff */
[----:B---3--:R-:W-:Y:S02]  /*17670*/  @P6 LOP3.LUT R7, R7, R18, RZ, 0x3c, !PT ;  /* 0x0000001207076212 */ /* 0x008fe400078e3cff */
[----:B------:R-:W-:Y:S02]  /*17680*/  @P6 LOP3.LUT R5, R5, R22, RZ, 0x3c, !PT ;  /* 0x0000001605056212 */ /* 0x000fe400078e3cff */
[----:B------:R-:W-:-:S02]  /*17690*/  @P0 LOP3.LUT R7, R7, R24, RZ, 0x3c, !PT ;  /* 0x0000001807070212 */ /* 0x000fc400078e3cff */
[----:B----4-:R-:W-:Y:S02]  /*176a0*/  @P0 LOP3.LUT R6, R6, R19, RZ, 0x3c, !PT ;  /* 0x0000001306060212 */ /* 0x010fe400078e3cff */
        /* <DEDUP_REMOVED lines=40> */
[----:B------:R-:W-:Y:S02]  /*17930*/  LOP3.LUT P0, RZ, R26, 0x8000, RZ, 0xc0, !PT ;  /* 0x000080001aff7812 */ /* 0x000fe4000780c0ff */
[----:B------:R-:W-:Y:S02]  /*17940*/  @P3 LOP3.LUT R5, R5, R28, RZ, 0x3c, !PT ;  /* 0x0000001c05053212 */ /* 0x000fe400078e3cff */
[----:B------:R-:W-:Y:S02]  /*17950*/  @P6 LOP3.LUT R0, R0, R27, RZ, 0x3c, !PT ;  /* 0x0000001b00006212 */ /* 0x000fe400078e3cff */
[----:B------:R-:W-:Y:S02]  /*17960*/  @P4 LOP3.LUT R5, R5, R24, RZ, 0x3c, !PT ;  /* 0x0000001805054212 */ /* 0x000fe400078e3cff */
[----:B------:R-:W4:Y:S05]  /*17970*/  @P5 LDG.E R24, desc[UR36][R12.64+0x114] ;  /* 0x000114240c185981 */ /* 0x000f2a000c1e1900 */
        /* <DEDUP_REMOVED lines=30> */
[----:B------:R-:W-:-:S05]  /*17b60*/  VIADD R16, R16, 0x10 ;  /* 0x0000001010107836 */ /* 0x000fca0000000000 */
[----:B------:R-:W-:Y:S02]  /*17b70*/  ISETP.NE.AND P1, PT, R16, 0x20, PT ;  /* 0x000000201000780c */ /* 0x000fe40003f25270 */
[----:B--2---:R-:W-:Y:S02]  /*17b80*/  @P5 LOP3.LUT R4, R4, R17, RZ, 0x3c, !PT ;  /* 0x0000001104045212 */ /* 0x004fe400078e3cff */
[----:B---3--:R-:W-:Y:S02]  /*17b90*/  @P6 LOP3.LUT R6, R6, R19, RZ, 0x3c, !PT ;  /* 0x0000001306066212 */ /* 0x008fe400078e3cff */
[----:B----4-:R-:W-:Y:S02]  /*17ba0*/  @P6 LOP3.LUT R7, R7, R18, RZ, 0x3c, !PT ;  /* 0x0000001207076212 */ /* 0x010fe400078e3cff */
[----:B------:R-:W-:Y:S02]  /*17bb0*/  @P6 LOP3.LUT R4, R4, R21, RZ, 0x3c, !PT ;  /* 0x0000001504046212 */ /* 0x000fe400078e3cff */
[----:B------:R-:W-:-:S02]  /*17bc0*/  @P6 LOP3.LUT R5, R5, R22, RZ, 0x3c, !PT ;  /* 0x0000001605056212 */ /* 0x000fc400078e3cff */
[----:B------:R-:W-:Y:S02]  /*17bd0*/  @P0 LOP3.LUT R7, R7, R24, RZ, 0x3c, !PT ;  /* 0x0000001807070212 */ /* 0x000fe400078e3cff */
[----:B------:R-:W-:Y:S02]  /*17be0*/  @P0 LOP3.LUT R6, R6, R25, RZ, 0x3c, !PT ;  /* 0x0000001906060212 */ /* 0x000fe400078e3cff */
[----:B------:R-:W-:Y:S02]  /*17bf0*/  @P0 LOP3.LUT R5, R5, R26, RZ, 0x3c, !PT ;  /* 0x0000001a05050212 */ /* 0x000fe400078e3cff */
[----:B------:R-:W-:Y:S01]  /*17c00*/  @P0 LOP3.LUT R4, R4, R27, RZ, 0x3c, !PT ;  /* 0x0000001b04040212 */ /* 0x000fe200078e3cff */
[----:B------:R-:W-:Y:S06]  /*17c10*/  @P1 BRA `(.L_x_192) ;  /* 0xfffffff4004c1947 */ /* 0x000fec000383ffff */
[----:B------:R-:W-:Y:S05]  /*17c20*/  BSYNC.RECONVERGENT B3 ;  /* 0x0000000000037941 */ /* 0x000fea0003800200 */
.L_x_191:
[----:B------:R-:W-:-:S05]  /*17c30*/  VIADD R23, R23, 0x1 ;  /* 0x0000000117177836 */ /* 0x000fca0000000000 */
[----:B------:R-:W-:-:S13]  /*17c40*/  ISETP.NE.AND P0, PT, R23, 0x5, PT ;  /* 0x000000051700780c */ /* 0x000fda0003f05270 */
[----:B------:R-:W-:Y:S05]  /*17c50*/  @P0 BRA `(.L_x_193) ;  /* 0xfffffff400280947 */ /* 0x000fea000383ffff */
[----:B------:R-:W-:Y:S05]  /*17c60*/  BSYNC.RECONVERGENT B2 ;  /* 0x0000000000027941 */ /* 0x000fea0003800200 */
.L_x_190:
[----:B------:R1:W-:Y:S01]  /*17c70*/  STL.64 [R1+0x8], R6 ;  /* 0x0000080601007387 */ /* 0x0003e20000100a00 */
[----:B------:R-:W-:-:S03]  /*17c80*/  ISETP.NE.U32.AND P0, PT, R20, 0x1, PT ;  /* 0x000000011400780c */ /* 0x000fc60003f05070 */
[----:B------:R1:W-:Y:S01]  /*17c90*/  STL.64 [R1+0x10], R4 ;  /* 0x0000100401007387 */ /* 0x0003e20000100a00 */
[----:B------:R-:W-:-:S03]  /*17ca0*/  ISETP.NE.AND.EX P0, PT, RZ, RZ, PT, P0 ;  /* 0x000000ffff00720c */ /* 0x000fc60003f05300 */
[----:B------:R1:W-:Y:S10]  /*17cb0*/  STL [R1+0x4], R0 ;  /* 0x0000040001007387 */ /* 0x0003f40000100800 */
[----:B-1----:R-:W-:Y:S05]  /*17cc0*/  @!P0 BRA `(.L_x_189) ;  /* 0x0000001800048947 */ /* 0x002fea0003800000 */
[----:B------:R-:W-:Y:S01]  /*17cd0*/  BSSY.RECONVERGENT B2, `(.L_x_194) ;  /* 0x00000bb000027945 */ /* 0x000fe20003800200 */
[----:B------:R-:W-:Y:S01]  /*17ce0*/  IMAD.MOV.U32 R0, RZ, RZ, RZ ;  /* 0x000000ffff007224 */ /* 0x000fe200078e00ff */
[----:B------:R-:W-:Y:S01]  /*17cf0*/  CS2R R4, SRZ ;  /* 0x0000000000047805 */ /* 0x000fe2000001ff00 */
[----:B------:R-:W-:Y:S01]  /*17d00*/  IMAD.MOV.U32 R25, RZ, RZ, RZ ;  /* 0x000000ffff197224 */ /* 0x000fe200078e00ff */
[----:B------:R-:W-:-:S07]  /*17d10*/  CS2R R6, SRZ ;  /* 0x0000000000067805 */ /* 0x000fce000001ff00 */
.L_x_197:
[----:B------:R-:W-:-:S06]  /*17d20*/  LEA R14, R25, UR40, 0x2 ;  /* 0x00000028190e7c11 */ /* 0x000fcc000f8e10ff */
[----:B------:R-:W5:Y:S01]  /*17d30*/  LDL R14, [R14+0x4] ;  /* 0x000004000e0e7983 */ /* 0x000f620000100800 */
[----:B------:R-:W-:Y:S01]  /*17d40*/  BSSY.RECONVERGENT B3, `(.L_x_195) ;  /* 0x00000b0000037945 */ /* 0x000fe20003800200 */
[----:B------:R-:W-:Y:S02]  /*17d50*/  IMAD.SHL.U32 R15, R25, 0x20, RZ ;  /* 0x00000020190f7824 */ /* 0x000fe400078e00ff */
[----:B------:R-:W-:-:S07]  /*17d60*/  IMAD.MOV.U32 R16, RZ, RZ, RZ ;  /* 0x000000ffff107224 */ /* 0x000fce00078e00ff */
.L_x_196:
        /* <DEDUP_REMOVED lines=174> */
.L_x_195:
[----:B------:R-:W-:-:S05]  /*18850*/  VIADD R25, R25, 0x1 ;  /* 0x0000000119197836 */ /* 0x000fca0000000000 */
[----:B------:R-:W-:-:S13]  /*18860*/  ISETP.NE.AND P0, PT, R25, 0x5, PT ;  /* 0x000000051900780c */ /* 0x000fda0003f05270 */
[----:B------:R-:W-:Y:S05]  /*18870*/  @P0 BRA `(.L_x_197) ;  /* 0xfffffff400280947 */ /* 0x000fea000383ffff */
[----:B------:R-:W-:Y:S05]  /*18880*/  BSYNC.RECONVERGENT B2 ;  /* 0x0000000000027941 */ /* 0x000fea0003800200 */
.L_x_194:
[----:B------:R1:W-:Y:S01]  /*18890*/  STL.64 [R1+0x8], R6 ;  /* 0x0000080601007387 */ /* 0x0003e20000100a00 */
[----:B------:R-:W-:-:S03]  /*188a0*/  ISETP.NE.U32.AND P0, PT, R20, 0x3, PT ;  /* 0x000000031400780c */ /* 0x000fc60003f05070 */
[----:B------:R1:W-:Y:S01]  /*188b0*/  STL.64 [R1+0x10], R4 ;  /* 0x0000100401007387 */ /* 0x0003e20000100a00 */
[----:B------:R-:W-:-:S03]  /*188c0*/  ISETP.NE.AND.EX P0, PT, RZ, RZ, PT, P0 ;  /* 0x000000ffff00720c */ /* 0x000fc60003f05300 */
[----:B------:R1:W-:Y:S10]  /*188d0*/  STL [R1+0x4], R0 ;  /* 0x0000040001007387 */ /* 0x0003f40000100800 */
[----:B-1----:R-:W-:Y:S05]  /*188e0*/  @P0 BRA `(.L_x_189) ;  /* 0x0000000800fc0947 */ /* 0x002fea0003800000 */
[----:B------:R-:W-:Y:S01]  /*188f0*/  BSSY.RECONVERGENT B2, `(.L_x_198) ;  /* 0x00000bb000027945 */ /* 0x000fe20003800200 */
[----:B------:R-:W-:Y:S01]  /*18900*/  IMAD.MOV.U32 R0, RZ, RZ, RZ ;  /* 0x000000ffff007224 */ /* 0x000fe200078e00ff */
[----:B------:R-:W-:Y:S01]  /*18910*/  CS2R R6, SRZ ;  /* 0x0000000000067805 */ /* 0x000fe2000001ff00 */
[----:B------:R-:W-:Y:S01]  /*18920*/  IMAD.MOV.U32 R24, RZ, RZ, RZ ;  /* 0x000000ffff187224 */ /* 0x000fe200078e00ff */
[----:B------:R-:W-:-:S07]  /*18930*/  CS2R R4, SRZ ;  /* 0x0000000000047805 */ /* 0x000fce000001ff00 */
.L_x_201:
[----:B------:R-:W-:-:S06]  /*18940*/  LEA R14, R24, UR40, 0x2 ;  /* 0x00000028180e7c11 */ /* 0x000fcc000f8e10ff */
[----:B------:R-:W5:Y:S01]  /*18950*/  LDL R14, [R14+0x4] ;  /* 0x000004000e0e7983 */ /* 0x000f620000100800 */
[----:B------:R-:W-:Y:S01]  /*18960*/  BSSY.RECONVERGENT B3, `(.L_x_199) ;  /* 0x00000b0000037945 */ /* 0x000fe20003800200 */
[----:B------:R-:W-:Y:S02]  /*18970*/  IMAD.SHL.U32 R15, R24, 0x20, RZ ;  /* 0x00000020180f7824 */ /* 0x000fe400078e00ff */
[----:B------:R-:W-:-:S07]  /*18980*/  IMAD.MOV.U32 R16, RZ, RZ, RZ ;  /* 0x000000ffff107224 */ /* 0x000fce00078e00ff */
.L_x_200:
        /* <DEDUP_REMOVED lines=20> */
[----:B----4-:R-:W-:-:S03]  /*18ad0*/  @!P0 LOP3.LUT R7, R7, R18, RZ, 0x3c, !PT ;  /* 0x0000001207078212 */ /* 0x010fc600078e3cff */
[----:B------:R-:W4:Y:S01]  /*18ae0*/  @!P0 LDG.E R18, desc[UR36][R12.64+0x8] ;  /* 0x000008240c128981 */ /* 0x000f22000c1e1900 */
        /* <DEDUP_REMOVED lines=39> */
[----:B------:R-:W-:-:S04]  /*18d60*/  @P5 LOP3.LUT R0, R0, R29, RZ, 0x3c, !PT ;  /* 0x0000001d00005212 */ /* 0x000fc800078e3cff */
[----:B------:R-:W-:-:S07]  /*18d70*/  @P6 LOP3.LUT R0, R0, R27, RZ, 0x3c, !PT ;  /* 0x0000001b00006212 */ /* 0x000fce00078e3cff */
        /* <DEDUP_REMOVED lines=16> */
[----:B------:R-:W-:Y:S02]  /*18e80*/  @P0 LOP3.LUT R0, R0, R27, RZ, 0x3c, !PT ;  /* 0x0000001b00000212 */ /* 0x000fe400078e3cff */
        /* <DEDUP_REMOVED lines=40> */
[----:B------:R-:W-:-:S03]  /*19110*/  LOP3.LUT P0, RZ, R25, 0x8000, RZ, 0xc0, !PT ;  /* 0x0000800019ff7812 */ /* 0x000fc6000780c0ff */
[----:B------:R-:W4:Y:S01]  /*19120*/  @P6 LDG.E R25, desc[UR36][R12.64+0x118] ;  /* 0x000118240c196981 */ /* 0x000f22000c1e1900 */
[----:B------:R-:W-:Y:S02]  /*19130*/  @P2 LOP3.LUT R7, R7, R26, RZ, 0x3c, !PT ;  /* 0x0000001a07072212 */ /* 0x000fe400078e3cff */
[----:B------:R-:W-:-:S07]  /*19140*/  @P1 LOP3.LUT R5, R5, R18, RZ, 0x3c, !PT ;  /* 0x0000001205051212 */ /* 0x000fce00078e3cff */
[----:B------:R-:W4:Y:S04]  /*19150*/  @P0 LDG.E R27, desc[UR36][R12.64+0x12c] ;  /* 0x00012c240c1b0981 */ /* 0x000f28000c1e1900 */
[----:B------:R-:W4:Y:S01]  /*19160*/  @P3 LDG.E R18, desc[UR36][R12.64+0xe4] ;  /* 0x0000e4240c123981 */ /* 0x000f22000c1e1900 */
[----:B------:R-:W-:Y:S02]  /*19170*/  @P3 LOP3.LUT R7, R7, R22, RZ, 0x3c, !PT ;  /* 0x0000001607073212 */ /* 0x000fe400078e3cff */
[----:B------:R-:W-:Y:S01]  /*19180*/  @P2 LOP3.LUT R5, R5, R20, RZ, 0x3c, !PT ;  /* 0x0000001405052212 */ /* 0x000fe200078e3cff */
[----:B------:R-:W4:Y:S04]  /*19190*/  @P5 LDG.E R22, desc[UR36][R12.64+0x114] ;  /* 0x000114240c165981 */ /* 0x000f28000c1e1900 */
[----:B------:R-:W4:Y:S01]  /*191a0*/  @P4 LDG.E R20, desc[UR36][R12.64+0xf8] ;  /* 0x0000f8240c144981 */ /* 0x000f22000c1e1900 */
[----:B--2---:R-:W-:-:S03]  /*191b0*/  @P1 LOP3.LUT R4, R4, R17, RZ, 0x3c, !PT ;  /* 0x0000001104041212 */ /* 0x004fc600078e3cff */
[----:B------:R-:W2:Y:S04]  /*191c0*/  @P0 LDG.E R26, desc[UR36][R12.64+0x134] ;  /* 0x000134240c1a0981 */ /* 0x000ea8000c1e1900 */
[----:B------:R-:W2:Y:S01]  /*191d0*/  @P3 LDG.E R17, desc[UR36][R12.64+0xe0] ;  /* 0x0000e0240c113981 */ /* 0x000ea2000c1e1900 */
[----:B---3--:R-:W-:Y:S02]  /*191e0*/  @P1 LOP3.LUT R6, R6, R19, RZ, 0x3c, !PT ;  /* 0x0000001306061212 */ /* 0x008fe400078e3cff */
[----:B----4-:R-:W-:Y:S01]  /*191f0*/  @P2 LOP3.LUT R4, R4, R21, RZ, 0x3c, !PT ;  /* 0x0000001504042212 */ /* 0x010fe200078e3cff */
[----:B------:R-:W3:Y:S01]  /*19200*/  @P3 LDG.E R19, desc[UR36][R12.64+0xe8] ;  /* 0x0000e8240c133981 */ /* 0x000ee2000c1e1900 */
[----:B------:R-:W-:-:S03]  /*19210*/  @P2 LOP3.LUT R6, R6, R23, RZ, 0x3c, !PT ;  /* 0x0000001706062212 */ /* 0x000fc600078e3cff */
[----:B------:R-:W4:Y:S01]  /*19220*/  @P4 LDG.E R21, desc[UR36][R12.64+0xf4] ;  /* 0x0000f4240c154981 */ /* 0x000f22000c1e1900 */
[----:B------:R-:W-:-:S03]  /*19230*/  @P6 LOP3.LUT R0, R0, R25, RZ, 0x3c, !PT ;  /* 0x0000001900006212 */ /* 0x000fc600078e3cff */
        /* <DEDUP_REMOVED lines=25> */
[----:B------:R-:W-:Y:S02]  /*193d0*/  @P0 LOP3.LUT R0, R0, R27, RZ, 0x3c, !PT ;  /* 0x0000001b00000212 */ /* 0x000fe400078e3cff */
[----:B------:R-:W-:-:S02]  /*193e0*/  @P0 LOP3.LUT R5, R5, R26, RZ, 0x3c, !PT ;  /* 0x0000001a05050212 */ /* 0x000fc400078e3cff */
[----:B------:R-:W-:Y:S02]  /*193f0*/  @P0 LOP3.LUT R7, R7, R28, RZ, 0x3c, !PT ;  /* 0x0000001c07070212 */ /* 0x000fe400078e3cff */
[----:B--2---:R-:W-:Y:S02]  /*19400*/  @P5 LOP3.LUT R6, R6, R17, RZ, 0x3c, !PT ;  /* 0x0000001106065212 */ /* 0x004fe400078e3cff */
[----:B---3--:R-:W-:Y:S02]  /*19410*/  @P6 LOP3.LUT R4, R4, R19, RZ, 0x3c, !PT ;  /* 0x0000001304046212 */ /* 0x008fe400078e3cff */
[----:B----4-:R-:W-:-:S04]  /*19420*/  @P6 LOP3.LUT R6, R6, R21, RZ, 0x3c, !PT ;  /* 0x0000001506066212 */ /* 0x010fc800078e3cff */
[----:B------:R-:W-:Y:S02]  /*19430*/  @P0 LOP3.LUT R6, R6, R25, RZ, 0x3c, !PT ;  /* 0x0000001906060212 */ /* 0x000fe400078e3cff */
[----:B------:R-:W-:Y:S01]  /*19440*/  @P0 LOP3.LUT R4, R4, R23, RZ, 0x3c, !PT ;  /* 0x0000001704040212 */ /* 0x000fe200078e3cff */
[----:B------:R-:W-:Y:S06]  /*19450*/  @P1 BRA `(.L_x_200) ;  /* 0xfffffff4004c1947 */ /* 0x000fec000383ffff */
[----:B------:R-:W-:Y:S05]  /*19460*/  BSYNC.RECONVERGENT B3 ;  /* 0x0000000000037941 */ /* 0x000fea0003800200 */
.L_x_199:
[----:B------:R-:W-:-:S05]  /*19470*/  VIADD R24, R24, 0x1 ;  /* 0x0000000118187836 */ /* 0x000fca0000000000 */
[----:B------:R-:W-:-:S13]  /*19480*/  ISETP.NE.AND P0, PT, R24, 0x5, PT ;  /* 0x000000051800780c */ /* 0x000fda0003f05270 */
[----:B------:R-:W-:Y:S05]  /*19490*/  @P0 BRA `(.L_x_201) ;  /* 0xfffffff400280947 */ /* 0x000fea000383ffff */
[----:B------:R-:W-:Y:S05]  /*194a0*/  BSYNC.RECONVERGENT B2 ;  /* 0x0000000000027941 */ /* 0x000fea0003800200 */
.L_x_198:
[----:B------:R1:W-:Y:S04]  /*194b0*/  STL.64 [R1+0x8], R4 ;  /* 0x0000080401007387 */ /* 0x0003e80000100a00 */
[----:B------:R1:W-:Y:S04]  /*194c0*/  STL.64 [R1+0x10], R6 ;  /* 0x0000100601007387 */ /* 0x0003e80000100a00 */
[----:B------:R1:W-:Y:S02]  /*194d0*/  STL [R1+0x4], R0 ;  /* 0x0000040001007387 */ /* 0x0003e40000100800 */
.L_x_189:
[----:B------:R-:W-:Y:S05]  /*194e0*/  BSYNC.RECONVERGENT B0 ;  /* 0x0000000000007941 */ /* 0x000fea0003800200 */
.L_x_188:
[----:B------:R-:W-:Y:S01]  /*194f0*/  ISETP.GT.U32.AND P0, PT, R3, 0x3, PT ;  /* 0x000000030300780c */ /* 0x000fe20003f04070 */
[----:B------:R-:W-:Y:S01]  /*19500*/  VIADD R11, R11, 0x1 ;  /* 0x000000010b0b7836 */ /* 0x000fe20000000000 */
[--C-:B------:R-:W-:Y:S02]  /*19510*/  SHF.R.U64 R3, R3, 0x2, R10.reuse ;  /* 0x0000000203037819 */ /* 0x100fe4000000120a */
[----:B------:R-:W-:Y:S02]  /*19520*/  ISETP.GT.U32.AND.EX P0, PT, R10, RZ, PT, P0 ;  /* 0x000000ff0a00720c */ /* 0x000fe40003f04100 */
[----:B------:R-:W-:-:S11]  /*19530*/  SHF.R.U32.HI R10, RZ, 0x2, R10 ;  /* 0x00000002ff0a7819 */ /* 0x000fd6000001160a */
[----:B------:R-:W-:Y:S05]  /*19540*/  @P0 BRA `(.L_x_202) ;  /* 0xffffffd800bc0947 */ /* 0x000fea000383ffff */
.L_x_187:
[----:B------:R-:W-:Y:S05]  /*19550*/  BSYNC.RECONVERGENT B1 ;  /* 0x0000000000017941 */ /* 0x000fea0003800200 */
.L_x_186:
        /* <DEDUP_REMOVED lines=17> */
.L_x_203:
[----:B------:R-:W-:Y:S05]  /*19670*/  EXIT ;  /* 0x000000000000794d */ /* 0x000fea0003800000 */
.L_x_99:
[----:B------:R-:W0:Y:S01]  /*19680*/  LDCU.64 UR4, c[0x0][0x3a8] ;  /* 0x00007500ff0477ac */ /* 0x000e220008000a00 */
[----:B------:R-:W0:Y:S02]  /*19690*/  LDCU.64 UR6, c[0x0][0x3b0] ;  /* 0x00007600ff0677ac */ /* 0x000e240008000a00 */
[----:B0-----:R-:W-:-:S04]  /*196a0*/  UISETP.GT.U32.AND UP0, UPT, UR4, UR6, UPT ;  /* 0x000000060400728c */ /* 0x001fc8000bf04070 */
[----:B------:R-:W-:-:S09]  /*196b0*/  UISETP.GT.U32.AND.EX UP0, UPT, UR5, UR7, UPT, UP0 ;  /* 0x000000070500728c */ /* 0x000fd2000bf04100 */
[----:B------:R-:W-:Y:S05]  /*196c0*/  BRA.U !UP0, `(.L_x_204) ;  /* 0x000000c508e87547 */ /* 0x000fea000b800000 */
        /* <DEDUP_REMOVED lines=26> */
.L_x_217:
        /* <DEDUP_REMOVED lines=11> */
.L_x_212:
[----:B------:R-:W-:-:S06]  /*19920*/  LEA R7, R20, UR40, 0x2 ;  /* 0x0000002814077c11 */ /* 0x000fcc000f8e10ff */
[----:B------:R-:W5:Y:S01]  /*19930*/  LDL R7, [R7+0x4] ;  /* 0x0000040007077983 */ /* 0x000f620000100800 */
[----:B------:R-:W-:Y:S01]  /*19940*/  IMAD.SHL.U32 R10, R20, 0x20, RZ ;  /* 0x00000020140a7824 */ /* 0x000fe200078e00ff */
[----:B------:R-:W-:-:S06]  /*19950*/  UMOV UR4, URZ ;  /* 0x000000ff00047c82 */ /* 0x000fcc0008000000 */
.L_x_211:
        /* <DEDUP_REMOVED lines=11> */
[----:B0-----:R-:W4:Y:S04]  /*19a10*/  @P2 LDG.E R26, desc[UR36][R8.64+0x38] ;  /* 0x00003824081a2981 */ /* 0x001f28000c1e1900 */
        /* <DEDUP_REMOVED lines=178> */
.L_x_214:
[----:B------:R-:W-:-:S06]  /*1a540*/  LEA R7, R21, UR40, 0x2 ;  /* 0x0000002815077c11 */ /* 0x000fcc000f8e10ff */
[----:B------:R-:W5:Y:S01]  /*1a550*/  LDL R7, [R7+0x4] ;  /* 0x0000040007077983 */ /* 0x000f620000100800 */
[----:B------:R-:W-:Y:S01]  /*1a560*/  IMAD.SHL.U32 R10, R21, 0x20, RZ ;  /* 0x00000020150a7824 */ /* 0x000fe200078e00ff */
[----:B------:R-:W-:-:S06]  /*1a570*/  UMOV UR4, URZ ;  /* 0x000000ff00047c82 */ /* 0x000fcc0008000000 */
.L_x_213:
        /* <DEDUP_REMOVED lines=190> */
.L_x_216:
[----:B------:R-:W-:-:S06]  /*1b160*/  LEA R7, R20, UR40, 0x2 ;  /* 0x0000002814077c11 */ /* 0x000fcc000f8e10ff */
[----:B------:R-:W5:Y:S01]  /*1b170*/  LDL R7, [R7+0x4] ;  /* 0x0000040007077983 */ /* 0x000f620000100800 */
[----:B------:R-:W-:Y:S01]  /*1b180*/  IMAD.SHL.U32 R10, R20, 0x20, RZ ;  /* 0x00000020140a7824 */ /* 0x000fe200078e00ff */
[----:B------:R-:W-:-:S06]  /*1b190*/  UMOV UR4, URZ ;  /* 0x000000ff00047c82 */ /* 0x000fcc0008000000 */
.L_x_215:
        /* <DEDUP_REMOVED lines=179> */
.L_x_210:
[----:B------:R-:W-:Y:S05]  /*1bcd0*/  BSYNC.RECONVERGENT B1 ;  /* 0x0000000000017941 */ /* 0x000fea0003800200 */
.L_x_209:
[----:B------:R-:W-:Y:S01]  /*1bce0*/  ISETP.GE.U32.AND P0, PT, R0, 0x4, PT ;  /* 0x000000040000780c */ /* 0x000fe20003f06070 */
[----:B------:R-:W-:Y:S01]  /*1bcf0*/  VIADD R6, R6, 0x1 ;  /* 0x0000000106067836 */ /* 0x000fe20000000000 */
[--C-:B------:R-:W-:Y:S02]  /*1bd00*/  SHF.R.U64 R0, R0, 0x2, R5.reuse ;  /* 0x0000000200007819 */ /* 0x100fe40000001205 */
[----:B------:R-:W-:Y:S02]  /*1bd10*/  ISETP.GE.U32.AND.EX P0, PT, R5, RZ, PT, P0 ;  /* 0x000000ff0500720c */ /* 0x000fe40003f06100 */
[----:B------:R-:W-:-:S11]  /*1bd20*/  SHF.R.U32.HI R5, RZ, 0x2, R5 ;  /* 0x00000002ff057819 */ /* 0x000fd60000011605 */
[----:B------:R-:W-:Y:S05]  /*1bd30*/  @P0 BRA `(.L_x_217) ;  /* 0xffffffd800cc0947 */ /* 0x000fea000383ffff */
.L_x_208:
[----:B------:R-:W-:Y:S05]  /*1bd40*/  BSYNC.RECONVERGENT B0 ;  /* 0x0000000000007941 */ /* 0x000fea0003800200 */
.L_x_207:
[----:B------:R-:W-:Y:S01]  /*1bd50*/  IMAD.MOV.U32 R0, RZ, RZ, RZ ;  /* 0x000000ffff007224 */ /* 0x000fe200078e00ff */
[----:B------:R-:W4:Y:S01]  /*1bd60*/  LDCU.64 UR6, c[0x0][0x398] ;  /* 0x00007300ff0677ac */ /* 0x000f220008000a00 */
[----:B------:R-:W-:-:S05]  /*1bd70*/  NOP ;  /* 0x0000000000007918 */ /* 0x000fca0000000000 */
.L_x_225:
[----:B----4-:R-:W-:-:S04]  /*1bd80*/  ULOP3.LUT UR8, UR6, 0x3, URZ, 0xc0, !UPT ;  /* 0x0000000306087892 */ /* 0x010fc8000f8ec0ff */
[----:B------:R-:W-:-:S04]  /*1bd90*/  UISETP.NE.U32.AND UP0, UPT, UR8, URZ, UPT ;  /* 0x000000ff0800728c */ /* 0x000fc8000bf05070 */
[----:B------:R-:W-:-:S09]  /*1bda0*/  UISETP.NE.AND.EX UP0, UPT, URZ, URZ, UPT, UP0 ;  /* 0x000000ffff00728c */ /* 0x000fd2000bf05300 */
[----:B0-----:R-:W-:Y:S05]  /*1bdb0*/  BRA.U !UP0, `(.L_x_218) ;  /* 0x0000002508147547 */ /* 0x001fea000b800000 */
[----:B------:R-:W4:Y:S01]  /*1bdc0*/  LDC.64 R2, c[0x4][0x10] ;  /* 0x01000400ff027b82 */ /* 0x000f220000000a00 */
[----:B------:R-:W-:Y:S01]  /*1bdd0*/  UMOV UR4, URZ ;  /* 0x000000ff00047c82 */ /* 0x000fe20008000000 */
[----:B------:R-:W-:Y:S01]  /*1bde0*/  UMOV UR5, URZ ;  /* 0x000000ff00057c82 */ /* 0x000fe20008000000 */
[----:B-123--:R-:W-:Y:S02]  /*1bdf0*/  IMAD.MOV.U32 R40, RZ, RZ, RZ ;  /* 0x000000ffff287224 */ /* 0x00efe400078e00ff */
[----:B------:R-:W-:Y:S02]  /*1be00*/  IMAD.MOV.U32 R14, RZ, RZ, RZ ;  /* 0x000000ffff0e7224 */ /* 0x000fe400078e00ff */
[----:B------:R-:W-:Y:S02]  /*1be10*/  IMAD.U32 R19, RZ, RZ, UR4 ;  /* 0x00000004ff137e24 */ /* 0x000fe4000f8e00ff */
[----:B------:R-:W-:Y:S02]  /*1be20*/  IMAD.U32 R18, RZ, RZ, UR5 ;  /* 0x00000005ff127e24 */ /* 0x000fe4000f8e00ff */
[----:B------:R-:W-:-:S02]  /*1be30*/  IMAD.U32 R17, RZ, RZ, UR4 ;  /* 0x00000004ff117e24 */ /* 0x000fc4000f8e00ff */
[----:B------:R-:W-:Y:S02]  /*1be40*/  IMAD.U32 R16, RZ, RZ, UR5 ;  /* 0x00000005ff107e24 */ /* 0x000fe4000f8e00ff */
[----:B----4-:R-:W-:-:S07]  /*1be50*/  IMAD.WIDE.U32 R2, R0, 0xc80, R2 ;  /* 0x00000c8000027825 */ /* 0x010fce00078e0002 */
.L_x_220:
[----:B------:R-:W-:-:S06]  /*1be60*/  LEA R5, R14, UR40, 0x2 ;  /* 0x000000280e057c11 */ /* 0x000fcc000f8e10ff */
[----:B------:R-:W5:Y:S01]  /*1be70*/  LDL R5, [R5+0x4] ;  /* 0x0000040005057983 */ /* 0x000f620000100800 */
[----:B------:R-:W-:Y:S02]  /*1be80*/  IMAD.SHL.U32 R8, R14, 0x20, RZ ;  /* 0x000000200e087824 */ /* 0x000fe400078e00ff */
[----:B------:R-:W-:-:S07]  /*1be90*/  IMAD.MOV.U32 R9, RZ, RZ, RZ ;  /* 0x000000ffff097224 */ /* 0x000fce00078e00ff */
.L_x_219:
[----:B-----5:R-:W-:Y:S01]  /*1bea0*/  SHF.R.U32.HI R20, RZ, R9, R5 ;  /* 0x00000009ff147219 */ /* 0x020fe20000011605 */
[----:B------:R-:W-:-:S03]  /*1beb0*/  IMAD.IADD R6, R8, 0x1, R9 ;  /* 0x0000000108067824 */ /* 0x000fc600078e0209 */
[----:B------:R-:W-:-:S04]  /*1bec0*/  LOP3.LUT R7, R20, 0x1, RZ, 0xc0, !PT ;  /* 0x0000000114077812 */ /* 0x000fc800078ec0ff */
[----:B------:R-:W-:Y:S01]  /*1bed0*/  ISETP.NE.U32.AND P0, PT, R7, 0x1, PT ;  /* 0x000000010700780c */ /* 0x000fe20003f05070 */
[----:B------:R-:W-:-:S03]  /*1bee0*/  IMAD R7, R6, 0x5, RZ ;  /* 0x0000000506077824 */ /* 0x000fc600078e02ff */
[----:B------:R-:W-:Y:S01]  /*1bef0*/  R2P PR, R20, 0x7e ;  /* 0x0000007e14007804 */ /* 0x000fe20000000000 */
[----:B------:R-:W-:-:S08]  /*1bf00*/  IMAD.WIDE.U32 R6, R7, 0x4, R2 ;  /* 0x0000000407067825 */ /* 0x000fd000078e0002 */
[----:B0-----:R-:W2:Y:S04]  /*1bf10*/  @!P0 LDG.E R26, desc[UR36][R6.64+0x10] ;  /* 0x00001024061a8981 */ /* 0x001ea8000c1e1900 */
        /* <DEDUP_REMOVED lines=182> */
.L_x_222:
[----:B------:R-:W-:-:S06]  /*1ca80*/  LEA R5, R14, UR40, 0x2 ;  /* 0x000000280e057c11 */ /* 0x000fcc000f8e10ff */
[----:B------:R-:W5:Y:S01]  /*1ca90*/  LDL R5, [R5+0x4] ;  /* 0x0000040005057983 */ /* 0x000f620000100800 */
[----:B------:R-:W-:Y:S02]  /*1caa0*/  IMAD.SHL.U32 R8, R14, 0x20, RZ ;  /* 0x000000200e087824 */ /* 0x000fe400078e00ff */
[----:B------:R-:W-:-:S07]  /*1cab0*/  IMAD.MOV.U32 R9, RZ, RZ, RZ ;  /* 0x000000ffff097224 */ /* 0x000fce00078e00ff */
.L_x_221:
        /* <DEDUP_REMOVED lines=190> */
.L_x_224:
[----:B------:R-:W-:-:S06]  /*1d6a0*/  LEA R5, R14, UR40, 0x2 ;  /* 0x000000280e057c11 */ /* 0x000fcc000f8e10ff */
[----:B------:R-:W5:Y:S01]  /*1d6b0*/  LDL R5, [R5+0x4] ;  /* 0x0000040005057983 */ /* 0x000f620000100800 */
[----:B------:R-:W-:Y:S02]  /*1d6c0*/  IMAD.SHL.U32 R8, R14, 0x20, RZ ;  /* 0x000000200e087824 */ /* 0x000fe400078e00ff */
[----:B------:R-:W-:-:S07]  /*1d6d0*/  IMAD.MOV.U32 R9, RZ, RZ, RZ ;  /* 0x000000ffff097224 */ /* 0x000fce00078e00ff */
.L_x_223:
        /* <DEDUP_REMOVED lines=179> */
.L_x_218:
[----:B------:R-:W-:Y:S01]  /*1e210*/  UISETP.GE.U32.AND UP0, UPT, UR6, 0x4, UPT ;  /* 0x000000040600788c */ /* 0x000fe2000bf06070 */
[----:B------:R-:W-:Y:S01]  /*1e220*/  VIADD R0, R0, 0x1 ;  /* 0x0000000100007836 */ /* 0x000fe20000000000 */
[----:B------:R-:W-:Y:S02]  /*1e230*/  USHF.R.U64 UR4, UR6, 0x2, UR7 ;  /* 0x0000000206047899 */ /* 0x000fe40008001207 */
[----:B------:R-:W-:Y:S02]  /*1e240*/  UISETP.GE.U32.AND.EX UP0, UPT, UR7, URZ, UPT, UP0 ;  /* 0x000000ff0700728c */ /* 0x000fe4000bf06100 */
[----:B------:R-:W-:-:S03]  /*1e250*/  USHF.R.U32.HI UR5, URZ, 0x2, UR7 ;  /* 0x00000002ff057899 */ /* 0x000fc60008011607 */
[----:B------:R-:W-:-:S04]  /*1e260*/  UMOV UR6, UR4 ;  /* 0x0000000400067c82 */ /* 0x000fc80008000000 */
[----:B------:R-:W-:Y:S01]  /*1e270*/  UMOV UR7, UR5 ;  /* 0x0000000500077c82 */ /* 0x000fe20008000000 */
[----:B------:R-:W-:Y:S05]  /*1e280*/  BRA.U UP0, `(.L_x_225) ;  /* 0xffffffd900bc7547 */ /* 0x000fea000b83ffff */
[----:B------:R-:W5:Y:S01]  /*1e290*/  LDC.64 R2, c[0x0][0x3a0] ;  /* 0x0000e800ff027b82 */ /* 0x000f620000000a00 */
[----:B------:R-:W-:Y:S01]  /*1e2a0*/  MOV R8, 0x0 ;  /* 0x0000000000087802 */ /* 0x000fe20000000f00 */
[----:B------:R-:W-:Y:S01]  /*1e2b0*/  STL.64 [R1+0x18], RZ ;  /* 0x000018ff01007387 */ /* 0x000fe20000100a00 */
[----:B------:R-:W1:Y:S01]  /*1e2c0*/  LDCU.64 UR4, c[0x4][0x180] ;  /* 0x01003000ff0477ac */ /* 0x000e620008000a00 */
[----:B------:R-:W-:Y:S02]  /*1e2d0*/  IMAD.U32 R28, RZ, RZ, UR38 ;  /* 0x00000026ff1c7e24 */ /* 0x000fe4000f8e00ff */
[----:B------:R-:W-:Y:S01]  /*1e2e0*/  STL [R1+0x20], RZ ;  /* 0x000020ff01007387 */ /* 0x000fe20000100800 */
[----:B------:R-:W-:Y:S01]  /*1e2f0*/  VIADD R4, R4, UR42 ;  /* 0x0000002a04047c36 */ /* 0x000fe20008000000 */
[----:B------:R-:W2:Y:S01]  /*1e300*/  LDC.64 R6, c[0x0][0x3a8] ;  /* 0x0000ea00ff067b82 */ /* 0x000ea20000000a00 */
[----:B------:R-:W-:Y:S01]  /*1e310*/  IADD3 R28, P0, PT, R28, 0x30, RZ ;  /* 0x000000301c1c7810 */ /* 0x000fe20007f1e0ff */
[----:B------:R-:W-:-:S02]  /*1e320*/  IMAD.MOV.U32 R5, RZ, RZ, RZ ;  /* 0x000000ffff057224 */ /* 0x000fc400078e00ff */
[----:B0-----:R-:W-:-:S03]  /*1e330*/  IMAD.MOV.U32 R26, RZ, RZ, 0x587c5 ;  /* 0x000587c5ff1a7424 */ /* 0x001fc600078e00ff */
[----:B------:R1:W-:Y:S01]  /*1e340*/  STL.64 [R1+0x30], R4 ;  /* 0x0000300401007387 */ /* 0x0003e20000100a00 */
[----:B------:R-:W0:Y:S08]  /*1e350*/  LDC R11, c[0x0][0x398] ;  /* 0x0000e600ff0b7b82 */ /* 0x000e300000000800 */
[----:B------:R-:W3:Y:S01]  /*1e360*/  LDC.64 R8, c[0x4][R8] ;  /* 0x0100000008087b82 */ /* 0x000ee20000000a00 */
[----:B-----5:R5:W-:Y:S01]  /*1e370*/  STL.64 [R1+0x38], R2 ;  /* 0x0000380201007387 */ /* 0x020be20000100a00 */
[----:B-1----:R-:W-:-:S02]  /*1e380*/  IMAD.U32 R4, RZ, RZ, UR4 ;  /* 0x00000004ff047e24 */ /* 0x002fc4000f8e00ff */
[----:B------:R-:W-:Y:S01]  /*1e390*/  IMAD.U32 R5, RZ, RZ, UR5 ;  /* 0x00000005ff057e24 */ /* 0x000fe2000f8e00ff */
[----:B--2---:R1:W-:Y:S01]  /*1e3a0*/  STL.64 [R1+0x40], R6 ;  /* 0x0000400601007387 */ /* 0x0043e20000100a00 */
[----:B-----5:R-:W-:Y:S02]  /*1e3b0*/  IMAD.X R2, RZ, RZ, UR39, P0 ;  /* 0x00000027ff027e24 */ /* 0x020fe400080e06ff */
[----:B0-----:R-:W-:Y:S02]  /*1e3c0*/  IMAD R26, R11, R26, UR44 ;  /* 0x0000002c0b1a7e24 */ /* 0x001fe4000f8e021a */
[----:B-1----:R-:W-:Y:S02]  /*1e3d0*/  IMAD.MOV.U32 R6, RZ, RZ, R28 ;  /* 0x000000ffff067224 */ /* 0x002fe400078e001c */
[----:B------:R-:W-:-:S07]  /*1e3e0*/  IMAD.MOV.U32 R7, RZ, RZ, R2 ;  /* 0x000000ffff077224 */ /* 0x000fce00078e0002 */
[----:B------:R-:W-:-:S07]  /*1e3f0*/  LEPC R20, `(.L_x_226) ;  /* 0x000000001014794e */ /* 0x000fce0000000000 */
[----:B---34-:R-:W-:Y:S05]  /*1e400*/  CALL.ABS.NOINC R8 ;  /* 0x0000000008007343 */ /* 0x018fea0003c00000 */
.L_x_226:
[----:B------:R-:W0:Y:S01]  /*1e410*/  LDCU UR5, c[0x0][0x3b0] ;  /* 0x00007600ff0577ac */ /* 0x000e220008000800 */
[----:B------:R-:W-:Y:S02]  /*1e420*/  IMAD.MOV.U32 R39, RZ, RZ, R26 ;  /* 0x000000ffff277224 */ /* 0x000fe400078e001a */
[----:B------:R-:W-:Y:S01]  /*1e430*/  IMAD.MOV.U32 R38, RZ, RZ, R19 ;  /* 0x000000ffff267224 */ /* 0x000fe200078e0013 */
[----:B------:R-:W1:Y:S01]  /*1e440*/  LDCU UR4, c[0x0][0x3a8] ;  /* 0x00007500ff0477ac */ /* 0x000e620008000800 */
[----:B------:R-:W-:Y:S02]  /*1e450*/  IMAD.MOV.U32 R37, RZ, RZ, R18 ;  /* 0x000000ffff257224 */ /* 0x000fe400078e0012 */
[----:B------:R-:W-:Y:S01]  /*1e460*/  IMAD.MOV.U32 R36, RZ, RZ, R17 ;  /* 0x000000ffff247224 */ /* 0x000fe200078e0011 */
[----:B------:R-:W2:Y:S01]  /*1e470*/  LDCU.64 UR6, c[0x0][0x3b0] ;  /* 0x00007600ff0677ac */ /* 0x000ea20008000a00 */
[----:B------:R-:W-:Y:S02]  /*1e480*/  IMAD.MOV.U32 R34, RZ, RZ, R16 ;  /* 0x000000ffff227224 */ /* 0x000fe400078e0010 */
[----:B0-----:R-:W-:-:S05]  /*1e490*/  IMAD.U32 R0, RZ, RZ, UR5 ;  /* 0x00000005ff007e24 */ /* 0x001fca000f8e00ff */
[----:B-1----:R-:W-:Y:S01]  /*1e4a0*/  IADD3 R33, PT, PT, -R0, UR4, RZ ;  /* 0x0000000400217c10 */ /* 0x002fe2000fffe1ff */
[----:B--2---:R-:W-:-:S03]  /*1e4b0*/  IMAD.U32 R32, RZ, RZ, UR6 ;  /* 0x00000006ff207e24 */ /* 0x004fc6000f8e00ff */
[----:B------:R-:W-:Y:S01]  /*1e4c0*/  LOP3.LUT R33, R33, 0x3, RZ, 0xc0, !PT ;  /* 0x0000000321217812 */ /* 0x000fe200078ec0ff */
[----:B------:R-:W-:-:S03]  /*1e4d0*/  IMAD.U32 R31, RZ, RZ, UR7 ;  /* 0x00000007ff1f7e24 */ /* 0x000fc6000f8e00ff */
        /* <DEDUP_REMOVED lines=30> */
.L_x_229:
        /* <DEDUP_REMOVED lines=12> */
.L_x_228:
[----:B------:R-:W0:Y:S01]  /*1e780*/  LDCU.64 UR4, c[0x0][0x3b0] ;  /* 0x00007600ff0477ac */ /* 0x000e220008000a00 */
[----:B------:R-:W-:Y:S01]  /*1e790*/  ISETP.NE.U32.AND P0, PT, R33, 0x1, PT ;  /* 0x000000012100780c */ /* 0x000fe20003f05070 */
[----:B------:R-:W-:Y:S02]  /*1e7a0*/  IMAD.MOV.U32 R38, RZ, RZ, R35 ;  /* 0x000000ffff267224 */ /* 0x000fe400078e0023 */
[----:B------:R-:W-:Y:S01]  /*1e7b0*/  IMAD.MOV.U32 R37, RZ, RZ, R19 ;  /* 0x000000ffff257224 */ /* 0x000fe200078e0013 */
[----:B------:R-:W-:Y:S01]  /*1e7c0*/  ISETP.NE.AND.EX P0, PT, RZ, RZ, PT, P0 ;  /* 0x000000ffff00720c */ /* 0x000fe20003f05300 */
[----:B------:R-:W-:Y:S02]  /*1e7d0*/  IMAD.MOV.U32 R36, RZ, RZ, R18 ;  /* 0x000000ffff247224 */ /* 0x000fe400078e0012 */
[----:B------:R-:W-:Y:S02]  /*1e7e0*/  IMAD.MOV.U32 R34, RZ, RZ, R17 ;  /* 0x000000ffff227224 */ /* 0x000fe400078e0011 */
[----:B------:R-:W-:-:S02]  /*1e7f0*/  IMAD.MOV.U32 R40, RZ, RZ, R16 ;  /* 0x000000ffff287224 */ /* 0x000fc400078e0010 */
[----:B0-----:R-:W-:-:S05]  /*1e800*/  IMAD.U32 R0, RZ, RZ, UR4 ;  /* 0x00000004ff007e24 */ /* 0x001fca000f8e00ff */
[----:B------:R-:W-:-:S05]  /*1e810*/  IADD3 R32, P1, PT, R0, 0x1, RZ ;  /* 0x0000000100207810 */ /* 0x000fca0007f3e0ff */
[----:B------:R-:W-:Y:S01]  /*1e820*/  IMAD.X R31, RZ, RZ, UR5, P1 ;  /* 0x00000005ff1f7e24 */ /* 0x000fe200088e06ff */
[----:B------:R-:W-:Y:S07]  /*1e830*/  @!P0 BRA `(.L_x_227) ;  /* 0x0000000400808947 */ /* 0x000fee0003800000 */
        /* <DEDUP_REMOVED lines=26> */
.L_x_231:
        /* <DEDUP_REMOVED lines=12> */
.L_x_230:
        /* <DEDUP_REMOVED lines=39> */
.L_x_233:
        /* <DEDUP_REMOVED lines=11> */
.L_x_232:
[----:B------:R-:W0:Y:S01]  /*1edc0*/  LDCU.64 UR4, c[0x0][0x3b0] ;  /* 0x00007600ff0477ac */ /* 0x000e220008000a00 */
[----:B------:R-:W-:Y:S02]  /*1edd0*/  IMAD.MOV.U32 R34, RZ, RZ, R19 ;  /* 0x000000ffff227224 */ /* 0x000fe400078e0013 */
[----:B------:R-:W-:Y:S02]  /*1ede0*/  IMAD.MOV.U32 R40, RZ, RZ, R18 ;  /* 0x000000ffff287224 */ /* 0x000fe400078e0012 */
[----:B------:R-:W-:Y:S02]  /*1edf0*/  IMAD.MOV.U32 R37, RZ, RZ, R16 ;  /* 0x000000ffff257224 */ /* 0x000fe400078e0010 */
[----:B------:R-:W-:Y:S02]  /*1ee00*/  IMAD.MOV.U32 R36, RZ, RZ, R35 ;  /* 0x000000ffff247224 */ /* 0x000fe400078e0023 */
[----:B0-----:R-:W-:-:S05]  /*1ee10*/  IMAD.U32 R0, RZ, RZ, UR4 ;  /* 0x00000004ff007e24 */ /* 0x001fca000f8e00ff */
[----:B------:R-:W-:-:S05]  /*1ee20*/  IADD3 R32, P0, PT, R0, 0x3, RZ ;  /* 0x0000000300207810 */ /* 0x000fca0007f1e0ff */
[----:B------:R-:W-:-:S08]  /*1ee30*/  IMAD.X R31, RZ, RZ, UR5, P0 ;  /* 0x00000005ff1f7e24 */ /* 0x000fd000080e06ff */
.L_x_227:
[----:B------:R-:W0:Y:S01]  /*1ee40*/  LDC.64 R4, c[0x0][0x3a8] ;  /* 0x0000ea00ff047b82 */ /* 0x000e220000000a00 */
[----:B------:R-:W1:Y:S01]  /*1ee50*/  LDCU UR4, c[0x0][0x3b4] ;  /* 0x00007680ff0477ac */ /* 0x000e620008000800 */
[----:B------:R-:W-:Y:S01]  /*1ee60*/  LOP3.LUT R3, RZ, R0, RZ, 0x33, !PT ;  /* 0x00000000ff037212 */ /* 0x000fe200078e33ff */
[----:B-1----:R-:W-:-:S03]  /*1ee70*/  ULOP3.LUT UR4, URZ, UR4, URZ, 0x33, !UPT ;  /* 0x00000004ff047292 */ /* 0x002fc6000f8e33ff */
[----:B0-----:R-:W-:-:S04]  /*1ee80*/  IADD3 R3, P1, PT, R3, R4, RZ ;  /* 0x0000000403037210 */ /* 0x001fc80007f3e0ff */
[----:B------:R-:W-:Y:S02]  /*1ee90*/  ISETP.GE.U32.AND P0, PT, R3, 0x3, PT ;  /* 0x000000030300780c */ /* 0x000fe40003f06070 */
[----:B------:R-:W-:-:S04]  /*1eea0*/  IADD3.X R5, PT, PT, R5, UR4, RZ, P1, !PT ;  /* 0x0000000405057c10 */ /* 0x000fc80008ffe4ff */
[----:B------:R-:W-:-:S13]  /*1eeb0*/  ISETP.GE.U32.AND.EX P0, PT, R5, RZ, PT, P0 ;  /* 0x000000ff0500720c */ /* 0x000fda0003f06100 */
[----:B------:R-:W-:Y:S05]  /*1eec0*/  @!P0 BRA `(.L_x_206) ;  /* 0x0000000800e88947 */ /* 0x000fea0003800000 */
[C---:B------:R-:W-:Y:S01]  /*1eed0*/  LOP3.LUT R17, R32.reuse, 0x3, RZ, 0xc0, !PT ;  /* 0x0000000320117812 */ /* 0x040fe200078ec0ff */
[----:B------:R-:W-:Y:S01]  /*1eee0*/  IMAD.MOV R2, RZ, RZ, -R32 ;  /* 0x000000ffff027224 */ /* 0x000fe200078e0a20 */
[----:B------:R-:W-:-:S07]  /*1eef0*/  IADD3 R16, PT, PT, -R32, 0x2, RZ ;  /* 0x0000000220107810 */ /* 0x000fce0007ffe1ff */
.L_x_246:
        /* <DEDUP_REMOVED lines=35> */
.L_x_236:
        /* <DEDUP_REMOVED lines=10> */
.L_x_235:
[----:B------:R-:W-:Y:S05]  /*1f1d0*/  BSYNC.RECONVERGENT B6 ;  /* 0x0000000000067941 */ /* 0x000fea0003800200 */
.L_x_234:
        /* <DEDUP_REMOVED lines=32> */
.L_x_239:
        /* <DEDUP_REMOVED lines=10> */
.L_x_238:
[----:B------:R-:W-:Y:S05]  /*1f480*/  BSYNC.RECONVERGENT B6 ;  /* 0x0000000000067941 */ /* 0x000fea0003800200 */
.L_x_237:
        /* <DEDUP_REMOVED lines=33> */
.L_x_242:
        /* <DEDUP_REMOVED lines=10> */
.L_x_241:
[----:B------:R-:W-:Y:S05]  /*1f740*/  BSYNC.RECONVERGENT B6 ;  /* 0x0000000000067941 */ /* 0x000fea0003800200 */
.L_x_240:
        /* <DEDUP_REMOVED lines=33> */
.L_x_245:
        /* <DEDUP_REMOVED lines=10> */
.L_x_244:
[----:B------:R-:W-:Y:S05]  /*1fa00*/  BSYNC.RECONVERGENT B6 ;  /* 0x0000000000067941 */ /* 0x000fea0003800200 */
.L_x_243:
[----:B------:R-:W0:Y:S01]  /*1fa10*/  LDCU.64 UR4, c[0x0][0x3a8] ;  /* 0x00007500ff0477ac */ /* 0x000e220008000a00 */
[----:B------:R-:W-:-:S05]  /*1fa20*/  IADD3 R32, P0, PT, R32, 0x4, RZ ;  /* 0x0000000420207810 */ /* 0x000fca0007f1e0ff */
[----:B------:R-:W-:Y:S01]  /*1fa30*/  IMAD.X R31, RZ, RZ, R31, P0 ;  /* 0x000000ffff1f7224 */ /* 0x000fe200000e061f */
[----:B0-----:R-:W-:-:S04]  /*1fa40*/  ISETP.GE.U32.AND P0, PT, R32, UR4, PT ;  /* 0x0000000420007c0c */ /* 0x001fc8000bf06070 */
[----:B------:R-:W-:-:S13]  /*1fa50*/  ISETP.GE.U32.AND.EX P0, PT, R31, UR5, PT, P0 ;  /* 0x000000051f007c0c */ /* 0x000fda000bf06100 */
[----:B------:R-:W-:Y:S05]  /*1fa60*/  @!P0 BRA `(.L_x_246) ;  /* 0xfffffff400248947 */ /* 0x000fea000383ffff */
.L_x_206:
[----:B------:R-:W-:Y:S05]  /*1fa70*/  BSYNC.RECONVERGENT B7 ;  /* 0x0000000000077941 */ /* 0x000fea0003800200 */
.L_x_205:
[----:B------:R-:W0:Y:S01]  /*1fa80*/  S2R R8, SR_TID.X ;  /* 0x0000000000087919 */ /* 0x000e220000002100 */
[----:B------:R-:W-:Y:S02]  /*1fa90*/  IMAD.U32 R0, RZ, RZ, UR43 ;  /* 0x0000002bff007e24 */ /* 0x000fe4000f8e00ff */
[----:B0-----:R-:W-:-:S05]  /*1faa0*/  VIADD R8, R8, 0x100 ;  /* 0x0000010008087836 */ /* 0x001fca0000000000 */
[----:B------:R-:W-:-:S04]  /*1fab0*/  ISETP.LT.U32.AND P0, PT, R8, UR41, PT ;  /* 0x0000002908007c0c */ /* 0x000fc8000bf01070 */
[----:B------:R-:W-:-:S13]  /*1fac0*/  ISETP.GT.AND.EX P0, PT, R0, RZ, PT, P0 ;  /* 0x000000ff0000720c */ /* 0x000fda0003f04300 */
[----:B------:R-:W-:Y:S05]  /*1fad0*/  @!P0 EXIT ;  /* 0x000000000000894d */ /* 0x000fea0003800000 */
[----:B------:R-:W0:Y:S01]  /*1fae0*/  LDC.64 R2, c[0x0][0x390] ;  /* 0x0000e400ff027b82 */ /* 0x000e220000000a00 */
[----:B------:R1:W-:Y:S01]  /*1faf0*/  STL.64 [R1+0x8], R24 ;  /* 0x0000081801007387 */ /* 0x0003e20000100a00 */
[----:B------:R-:W-:Y:S01]  /*1fb00*/  VIADD R8, R8, UR42 ;  /* 0x0000002a08087c36 */ /* 0x000fe20008000000 */
        /* <DEDUP_REMOVED lines=12> */
.L_x_263:
        /* <DEDUP_REMOVED lines=16> */
.L_x_254:
[----:B------:R-:W-:-:S06]  /*1fcd0*/  LEA R9, R16, UR40, 0x2 ;  /* 0x0000002810097c11 */ /* 0x000fcc000f8e10ff */
[----:B------:R-:W5:Y:S01]  /*1fce0*/  LDL R9, [R9+0x4] ;  /* 0x0000040009097983 */ /* 0x000f620000100800 */
[----:B------:R-:W-:Y:S01]  /*1fcf0*/  BSSY.RECONVERGENT B3, `(.L_x_252) ;  /* 0x00000b0000037945 */ /* 0x000fe20003800200 */
[----:B------:R-:W-:Y:S02]  /*1fd00*/  IMAD.SHL.U32 R10, R16, 0x20, RZ ;  /* 0x00000020100a7824 */ /* 0x000fe400078e00ff */
[----:B------:R-:W-:-:S07]  /*1fd10*/  IMAD.MOV.U32 R11, RZ, RZ, RZ ;  /* 0x000000ffff0b7224 */ /* 0x000fce00078e00ff */
.L_x_253:
        /* <DEDUP_REMOVED lines=174> */
.L_x_252:
[----:B------:R-:W-:-:S05]  /*20800*/  VIADD R16, R16, 0x1 ;  /* 0x0000000110107836 */ /* 0x000fca0000000000 */
[----:B------:R-:W-:-:S13]  /*20810*/  ISETP.NE.AND P0, PT, R16, 0x5, PT ;  /* 0x000000051000780c */ /* 0x000fda0003f05270 */
[----:B------:R-:W-:Y:S05]  /*20820*/  @P0 BRA `(.L_x_254) ;  /* 0xfffffff400280947 */ /* 0x000fea000383ffff */
[----:B------:R-:W-:Y:S05]  /*20830*/  BSYNC.RECONVERGENT B2 ;  /* 0x0000000000027941 */ /* 0x000fea0003800200 */
.L_x_251:
        /* <DEDUP_REMOVED lines=15> */
.L_x_258:
[----:B------:R-:W-:-:S06]  /*20930*/  LEA R9, R16, UR40, 0x2 ;  /* 0x0000002810097c11 */ /* 0x000fcc000f8e10ff */
[----:B------:R-:W5:Y:S01]  /*20940*/  LDL R9, [R9+0x4] ;  /* 0x0000040009097983 */ /* 0x000f620000100800 */
[----:B------:R-:W-:Y:S01]  /*20950*/  BSSY.RECONVERGENT B3, `(.L_x_256) ;  /* 0x00000b0000037945 */ /* 0x000fe20003800200 */
[----:B------:R-:W-:Y:S02]  /*20960*/  IMAD.SHL.U32 R10, R16, 0x20, RZ ;  /* 0x00000020100a7824 */ /* 0x000fe400078e00ff */
[----:B------:R-:W-:-:S07]  /*20970*/  IMAD.MOV.U32 R11, RZ, RZ, RZ ;  /* 0x000000ffff0b7224 */ /* 0x000fce00078e00ff */
.L_x_257:
        /* <DEDUP_REMOVED lines=174> */
.L_x_256:
[----:B------:R-:W-:-:S05]  /*21460*/  VIADD R16, R16, 0x1 ;  /* 0x0000000110107836 */ /* 0x000fca0000000000 */
[----:B------:R-:W-:-:S13]  /*21470*/  ISETP.NE.AND P0, PT, R16, 0x5, PT ;  /* 0x000000051000780c */ /* 0x000fda0003f05270 */
[----:B------:R-:W-:Y:S05]  /*21480*/  @P0 BRA `(.L_x_258) ;  /* 0xfffffff400280947 */ /* 0x000fea000383ffff */
[----:B------:R-:W-:Y:S05]  /*21490*/  BSYNC.RECONVERGENT B2 ;  /* 0x0000000000027941 */ /* 0x000fea0003800200 */
.L_x_255:
        /* <DEDUP_REMOVED lines=15> */
.L_x_262:
[----:B------:R-:W-:-:S06]  /*21590*/  LEA R9, R17, UR40, 0x2 ;  /* 0x0000002811097c11 */ /* 0x000fcc000f8e10ff */
[----:B------:R-:W5:Y:S01]  /*215a0*/  LDL R9, [R9+0x4] ;  /* 0x0000040009097983 */ /* 0x000f620000100800 */
[----:B------:R-:W-:Y:S01]  /*215b0*/  BSSY.RECONVERGENT B3, `(.L_x_260) ;  /* 0x00000b0000037945 */ /* 0x000fe20003800200 */
[----:B------:R-:W-:Y:S02]  /*215c0*/  IMAD.SHL.U32 R10, R17, 0x20, RZ ;  /* 0x00000020110a7824 */ /* 0x000fe400078e00ff */
[----:B------:R-:W-:-:S07]  /*215d0*/  IMAD.MOV.U32 R11, RZ, RZ, RZ ;  /* 0x000000ffff0b7224 */ /* 0x000fce00078e00ff */
.L_x_261:
        /* <DEDUP_REMOVED lines=174> */
.L_x_260:
[----:B------:R-:W-:-:S05]  /*220c0*/  VIADD R17, R17, 0x1 ;  /* 0x0000000111117836 */ /* 0x000fca0000000000 */
[----:B------:R-:W-:-:S13]  /*220d0*/  ISETP.NE.AND P0, PT, R17, 0x5, PT ;  /* 0x000000051100780c */ /* 0x000fda0003f05270 */
[----:B------:R-:W-:Y:S05]  /*220e0*/  @P0 BRA `(.L_x_262) ;  /* 0xfffffff400280947 */ /* 0x000fea000383ffff */
[----:B------:R-:W-:Y:S05]  /*220f0*/  BSYNC.RECONVERGENT B2 ;  /* 0x0000000000027941 */ /* 0x000fea0003800200 */
.L_x_259:
[----:B------:R3:W-:Y:S04]  /*22100*/  STL [R1+0x4], R27 ;  /* 0x0000041b01007387 */ /* 0x0007e80000100800 */
[----:B------:R3:W-:Y:S04]  /*22110*/  STL.64 [R1+0x8], R24 ;  /* 0x0000081801007387 */ /* 0x0007e80000100a00 */
[----:B------:R3:W-:Y:S02]  /*22120*/  STL.64 [R1+0x10], R22 ;  /* 0x0000101601007387 */ /* 0x0007e40000100a00 */
.L_x_250:
[----:B------:R-:W-:Y:S05]  /*22130*/  BSYNC.RECONVERGENT B0 ;  /* 0x0000000000007941 */ /* 0x000fea0003800200 */
.L_x_249:
[----:B------:R-:W-:Y:S01]  /*22140*/  ISETP.GT.U32.AND P0, PT, R0, 0x3, PT ;  /* 0x000000030000780c */ /* 0x000fe20003f04070 */
[----:B------:R-:W-:Y:S01]  /*22150*/  VIADD R4, R4, 0x1 ;  /* 0x0000000104047836 */ /* 0x000fe20000000000 */
[--C-:B------:R-:W-:Y:S02]  /*22160*/  SHF.R.U64 R0, R0, 0x2, R5.reuse ;  /* 0x0000000200007819 */ /* 0x100fe40000001205 */
[----:B------:R-:W-:Y:S02]  /*22170*/  ISETP.GT.U32.AND.EX P0, PT, R5, RZ, PT, P0 ;  /* 0x000000ff0500720c */ /* 0x000fe40003f04100 */
[----:B------:R-:W-:-:S11]  /*22180*/  SHF.R.U32.HI R5, RZ, 0x2, R5 ;  /* 0x00000002ff057819 */ /* 0x000fd60000011605 */
[----:B------:R-:W-:Y:S05]  /*22190*/  @P0 BRA `(.L_x_263) ;  /* 0xffffffd8008c0947 */ /* 0x000fea000383ffff */
.L_x_248:
[----:B------:R-:W-:Y:S05]  /*221a0*/  BSYNC.RECONVERGENT B1 ;  /* 0x0000000000017941 */ /* 0x000fea0003800200 */
.L_x_247:
[----:B------:R-:W-:Y:S01]  /*221b0*/  BSSY.RECONVERGENT B1, `(.L_x_264) ;  /* 0x000025f000017945 */ /* 0x000fe20003800200 */
[----:B------:R-:W-:-:S07]  /*221c0*/  IMAD.MOV.U32 R0, RZ, RZ, RZ ;  /* 0x000000ffff007224 */ /* 0x000fce00078e00ff */
.L_x_279:
        /* <DEDUP_REMOVED lines=16> */
.L_x_270:
[----:B------:R-:W-:-:S06]  /*222d0*/  LEA R6, R15, UR40, 0x2 ;  /* 0x000000280f067c11 */ /* 0x000fcc000f8e10ff */
[----:B------:R-:W5:Y:S01]  /*222e0*/  LDL R6, [R6+0x4] ;  /* 0x0000040006067983 */ /* 0x000f620000100800 */
[----:B------:R-:W-:Y:S01]  /*222f0*/  BSSY.RECONVERGENT B3, `(.L_x_268) ;  /* 0x00000b0000037945 */ /* 0x000fe20003800200 */
[----:B------:R-:W-:Y:S02]  /*22300*/  IMAD.SHL.U32 R7, R15, 0x20, RZ ;  /* 0x000000200f077824 */ /* 0x000fe400078e00ff */
[----:B------:R-:W-:-:S07]  /*22310*/  IMAD.MOV.U32 R9, RZ, RZ, RZ ;  /* 0x000000ffff097224 */ /* 0x000fce00078e00ff */
.L_x_269:
        /* <DEDUP_REMOVED lines=174> */
.L_x_268:
[----:B------:R-:W-:-:S05]  /*22e00*/  VIADD R15, R15, 0x1 ;  /* 0x000000010f0f7836 */ /* 0x000fca0000000000 */
[----:B------:R-:W-:-:S13]  /*22e10*/  ISETP.NE.AND P0, PT, R15, 0x5, PT ;  /* 0x000000050f00780c */ /* 0x000fda0003f05270 */
[----:B------:R-:W-:Y:S05]  /*22e20*/  @P0 BRA `(.L_x_270) ;  /* 0xfffffff400280947 */ /* 0x000fea000383ffff */
[----:B------:R-:W-:Y:S05]  /*22e30*/  BSYNC.RECONVERGENT B2 ;  /* 0x0000000000027941 */ /* 0x000fea0003800200 */
.L_x_267:
        /* <DEDUP_REMOVED lines=15> */
.L_x_274:
[----:B------:R-:W-:-:S06]  /*22f30*/  LEA R6, R15, UR40, 0x2 ;  /* 0x000000280f067c11 */ /* 0x000fcc000f8e10ff */
[----:B------:R-:W5:Y:S01]  /*22f40*/  LDL R6, [R6+0x4] ;  /* 0x0000040006067983 */ /* 0x000f620000100800 */
[----:B------:R-:W-:Y:S01]  /*22f50*/  BSSY.RECONVERGENT B3, `(.L_x_272) ;  /* 0x00000b0000037945 */ /* 0x000fe20003800200 */
[----:B------:R-:W-:Y:S02]  /*22f60*/  IMAD.SHL.U32 R7, R15, 0x20, RZ ;  /* 0x000000200f077824 */ /* 0x000fe400078e00ff */
[----:B------:R-:W-:-:S07]  /*22f70*/  IMAD.MOV.U32 R9, RZ, RZ, RZ ;  /* 0x000000ffff097224 */ /* 0x000fce00078e00ff */
.L_x_273:
        /* <DEDUP_REMOVED lines=174> */
.L_x_272:
[----:B------:R-:W-:-:S05]  /*23a60*/  VIADD R15, R15, 0x1 ;  /* 0x000000010f0f7836 */ /* 0x000fca0000000000 */
[----:B------:R-:W-:-:S13]  /*23a70*/  ISETP.NE.AND P0, PT, R15, 0x5, PT ;  /* 0x000000050f00780c */ /* 0x000fda0003f05270 */
[----:B------:R-:W-:Y:S05]  /*23a80*/  @P0 BRA `(.L_x_274) ;  /* 0xfffffff400280947 */ /* 0x000fea000383ffff */
[----:B------:R-:W-:Y:S05]  /*23a90*/  BSYNC.RECONVERGENT B2 ;  /* 0x0000000000027941 */ /* 0x000fea0003800200 */
.L_x_271:
        /* <DEDUP_REMOVED lines=15> */
.L_x_278:
[----:B------:R-:W-:-:S06]  /*23b90*/  LEA R6, R16, UR40, 0x2 ;  /* 0x0000002810067c11 */ /* 0x000fcc000f8e10ff */
[----:B------:R-:W5:Y:S01]  /*23ba0*/  LDL R6, [R6+0x4] ;  /* 0x0000040006067983 */ /* 0x000f620000100800 */
[----:B------:R-:W-:Y:S01]  /*23bb0*/  BSSY.RECONVERGENT B3, `(.L_x_276) ;  /* 0x00000b0000037945 */ /* 0x000fe20003800200 */
[----:B------:R-:W-:Y:S02]  /*23bc0*/  IMAD.SHL.U32 R7, R16, 0x20, RZ ;  /* 0x0000002010077824 */ /* 0x000fe400078e00ff */
[----:B------:R-:W-:-:S07]  /*23bd0*/  IMAD.MOV.U32 R9, RZ, RZ, RZ ;  /* 0x000000ffff097224 */ /* 0x000fce00078e00ff */
.L_x_277:
        /* <DEDUP_REMOVED lines=174> */
.L_x_276:
[----:B------:R-:W-:-:S05]  /*246c0*/  VIADD R16, R16, 0x1 ;  /* 0x0000000110107836 */ /* 0x000fca0000000000 */
[----:B------:R-:W-:-:S13]  /*246d0*/  ISETP.NE.AND P0, PT, R16, 0x5, PT ;  /* 0x000000051000780c */ /* 0x000fda0003f05270 */
[----:B------:R-:W-:Y:S05]  /*246e0*/  @P0 BRA `(.L_x_278) ;  /* 0xfffffff400280947 */ /* 0x000fea000383ffff */
[----:B------:R-:W-:Y:S05]  /*246f0*/  BSYNC.RECONVERGENT B2 ;  /* 0x0000000000027941 */ /* 0x000fea0003800200 */
.L_x_275:
[----:B------:R0:W-:Y:S04]  /*24700*/  STL [R1+0x4], R27 ;  /* 0x0000041b01007387 */ /* 0x0001e80000100800 */
[----:B------:R0:W-:Y:S04]  /*24710*/  STL.64 [R1+0x8], R24 ;  /* 0x0000081801007387 */ /* 0x0001e80000100a00 */
[----:B------:R0:W-:Y:S02]  /*24720*/  STL.64 [R1+0x10], R22 ;  /* 0x0000101601007387 */ /* 0x0001e40000100a00 */
.L_x_266:
[----:B------:R-:W-:Y:S05]  /*24730*/  BSYNC.RECONVERGENT B0 ;  /* 0x0000000000007941 */ /* 0x000fea0003800200 */
.L_x_265:
[----:B------:R-:W-:Y:S01]  /*24740*/  ISETP.GT.U32.AND P0, PT, R30, 0x3, PT ;  /* 0x000000031e00780c */ /* 0x000fe20003f04070 */
[----:B------:R-:W-:Y:S01]  /*24750*/  VIADD R0, R0, 0x1 ;  /* 0x0000000100007836 */ /* 0x000fe20000000000 */
[--C-:B------:R-:W-:Y:S02]  /*24760*/  SHF.R.U64 R30, R30, 0x2, R29.reuse ;  /* 0x000000021e1e7819 */ /* 0x100fe4000000121d */
[----:B------:R-:W-:Y:S02]  /*24770*/  ISETP.GT.U32.AND.EX P0, PT, R29, RZ, PT, P0 ;  /* 0x000000ff1d00720c */ /* 0x000fe40003f04100 */
[----:B------:R-:W-:-:S11]  /*24780*/  SHF.R.U32.HI R29, RZ, 0x2, R29 ;  /* 0x00000002ff1d7819 */ /* 0x000fd6000001161d */
[----:B------:R-:W-:Y:S05]  /*24790*/  @P0 BRA `(.L_x_279) ;  /* 0xffffffd8008c0947 */ /* 0x000fea000383ffff */
[----:B------:R-:W-:Y:S05]  /*247a0*/  BSYNC.RECONVERGENT B1 ;  /* 0x0000000000017941 */ /* 0x000fea0003800200 */
.L_x_264:
[----:B------:R-:W5:Y:S01]  /*247b0*/  LDC.64 R10, c[0x0][0x3a0] ;  /* 0x0000e800ff0a7b82 */ /* 0x000f620000000a00 */
[----:B------:R-:W-:Y:S01]  /*247c0*/  IMAD.MOV.U32 R9, RZ, RZ, RZ ;  /* 0x000000ffff097224 */ /* 0x000fe200078e00ff */
[----:B------:R-:W-:Y:S01]  /*247d0*/  MOV R31, 0x0 ;  /* 0x00000000001f7802 */ /* 0x000fe20000000f00 */
[----:B------:R-:W0:Y:S01]  /*247e0*/  LDCU.64 UR4, c[0x4][0x180] ;  /* 0x01003000ff0477ac */ /* 0x000e220008000a00 */
[----:B------:R-:W-:Y:S02]  /*247f0*/  IMAD.U32 R16, RZ, RZ, UR38 ;  /* 0x00000026ff107e24 */ /* 0x000fe4000f8e00ff */
[----:B------:R0:W-:Y:S02]  /*24800*/  STL.64 [R1+0x30], R8 ;  /* 0x0000300801007387 */ /* 0x0001e40000100a00 */
[----:B------:R-:W1:Y:S01]  /*24810*/  LDC.64 R12, c[0x0][0x3a8] ;  /* 0x0000ea00ff0c7b82 */ /* 0x000e620000000a00 */
[----:B------:R-:W-:-:S05]  /*24820*/  IADD3 R16, P0, PT, R16, 0x30, RZ ;  /* 0x0000003010107810 */ /* 0x000fca0007f1e0ff */
[----:B------:R-:W-:Y:S02]  /*24830*/  IMAD.X R2, RZ, RZ, UR39, P0 ;  /* 0x00000027ff027e24 */ /* 0x000fe400080e06ff */
[----:B------:R-:W2:Y:S01]  /*24840*/  LDC R29, c[0x0][0x398] ;  /* 0x0000e600ff1d7b82 */ /* 0x000ea20000000800 */
[----:B------:R-:W-:Y:S02]  /*24850*/  IMAD.MOV.U32 R6, RZ, RZ, R16 ;  /* 0x000000ffff067224 */ /* 0x000fe400078e0010 */
[----:B------:R-:W-:Y:S02]  /*24860*/  IMAD.MOV.U32 R7, RZ, RZ, R2 ;  /* 0x000000ffff077224 */ /* 0x000fe400078e0002 */
[----:B0-----:R-:W-:Y:S02]  /*24870*/  IMAD.U32 R4, RZ, RZ, UR4 ;  /* 0x00000004ff047e24 */ /* 0x001fe4000f8e00ff */
[----:B------:R-:W-:Y:S01]  /*24880*/  IMAD.U32 R5, RZ, RZ, UR5 ;  /* 0x00000005ff057e24 */ /* 0x000fe2000f8e00ff */
[----:B-----5:R0:W-:Y:S01]  /*24890*/  STL.64 [R1+0x38], R10 ;  /* 0x0000380a01007387 */ /* 0x0201e20000100a00 */
[----:B------:R0:W0:Y:S03]  /*248a0*/  LDC.64 R14, c[0x4][R31] ;  /* 0x010000001f0e7b82 */ /* 0x0000260000000a00 */
[----:B-1----:R1:W-:Y:S01]  /*248b0*/  STL.64 [R1+0x40], R12 ;  /* 0x0000400c01007387 */ /* 0x0023e20000100a00 */
[----:B--2---:R-:W-:-:S07]  /*248c0*/  IMAD R29, R29, 0x587c5, R26 ;  /* 0x000587c51d1d7824 */ /* 0x004fce00078e021a */
[----:B------:R-:W-:-:S07]  /*248d0*/  LEPC R20, `(.L_x_280) ;  /* 0x000000001014794e */ /* 0x000fce0000000000 */
[----:B01-34-:R-:W-:Y:S05]  /*248e0*/  CALL.ABS.NOINC R14 ;  /* 0x000000000e007343 */ /* 0x01bfea0003c00000 */
.L_x_280:
        /* <DEDUP_REMOVED lines=42> */
.L_x_283:
        /* <DEDUP_REMOVED lines=12> */
.L_x_282:
        /* <DEDUP_REMOVED lines=38> */
.L_x_285:
        /* <DEDUP_REMOVED lines=11> */
.L_x_284:
        /* <DEDUP_REMOVED lines=38> */
.L_x_287:
        /* <DEDUP_REMOVED lines=11> */
.L_x_286:
        /* <DEDUP_REMOVED lines=8> */
.L_x_281:
        /* <DEDUP_REMOVED lines=8> */
[----:B------:R-:W-:Y:S05]  /*25370*/  @!P0 EXIT ;  /* 0x000000000000894d */ /* 0x000fea0003800000 */
[C---:B------:R-:W-:Y:S01]  /*25380*/  LOP3.LUT R24, R19.reuse, 0x3, RZ, 0xc0, !PT ;  /* 0x0000000313187812 */ /* 0x040fe200078ec0ff */
[----:B------:R-:W-:Y:S01]  /*25390*/  IMAD.MOV R22, RZ, RZ, -R19 ;  /* 0x000000ffff167224 */ /* 0x000fe200078e0a13 */
[----:B------:R-:W-:-:S07]  /*253a0*/  IADD3 R23, PT, PT, -R19, 0x2, RZ ;  /* 0x0000000213177810 */ /* 0x000fce0007ffe1ff */
.L_x_300:
[----:B------:R-:W0:Y:S01]  /*253b0*/  LDCU.64 UR4, c[0x0][0x3a0] ;  /* 0x00007400ff0477ac */ /* 0x000e220008000a00 */
[----:B------:R-:W-:Y:S01]  /*253c0*/  SHF.R.U32.HI R0, RZ, 0x2, R27 ;  /* 0x00000002ff007819 */ /* 0x000fe2000001161b */
[----:B------:R-:W-:Y:S01]  /*253d0*/  IMAD.MOV.U32 R25, RZ, RZ, R26 ;  /* 0x000000ffff197224 */ /* 0x000fe200078e001a */
[----:B------:R-:W-:Y:S01]  /*253e0*/  BSSY.RECONVERGENT B6, `(.L_x_288) ;  /* 0x0000027000067945 */ /* 0x000fe20003800200 */
[----:B------:R-:W-:Y:S01]  /*253f0*/  IMAD.MOV.U32 R26, RZ, RZ, R28 ;  /* 0x000000ffff1a7224 */ /* 0x000fe200078e001c */
[----:B------:R-:W-:Y:S01]  /*25400*/  LOP3.LUT R3, R0, R27, RZ, 0x3c, !PT ;  /* 0x0000001b00037212 */ /* 0x000fe200078e3cff */
[----:B------:R-:W-:Y:S02]  /*25410*/  IMAD.SHL.U32 R0, R32, 0x10, RZ ;  /* 0x0000001020007824 */ /* 0x000fe400078e00ff */
        /* <DEDUP_REMOVED lines=26> */
.L_x_290:
        /* <DEDUP_REMOVED lines=9> */
.L_x_289:
[----:B------:R-:W-:Y:S05]  /*25650*/  BSYNC.RECONVERGENT B6 ;  /* 0x0000000000067941 */ /* 0x000fea0003800200 */
.L_x_288:
        /* <DEDUP_REMOVED lines=30> */
.L_x_293:
        /* <DEDUP_REMOVED lines=9> */
.L_x_292:
[----:B------:R-:W-:Y:S05]  /*258d0*/  BSYNC.RECONVERGENT B6 ;  /* 0x0000000000067941 */ /* 0x000fea0003800200 */
.L_x_291:
        /* <DEDUP_REMOVED lines=31> */
.L_x_296:
        /* <DEDUP_REMOVED lines=9> */
.L_x_295:
[----:B------:R-:W-:Y:S05]  /*25b60*/  BSYNC.RECONVERGENT B6 ;  /* 0x0000000000067941 */ /* 0x000fea0003800200 */
.L_x_294:
        /* <DEDUP_REMOVED lines=31> */
.L_x_299:
        /* <DEDUP_REMOVED lines=9> */
.L_x_298:
[----:B------:R-:W-:Y:S05]  /*25df0*/  BSYNC.RECONVERGENT B6 ;  /* 0x0000000000067941 */ /* 0x000fea0003800200 */
.L_x_297:
[----:B------:R-:W0:Y:S01]  /*25e00*/  LDCU.64 UR4, c[0x0][0x3a8] ;  /* 0x00007500ff0477ac */ /* 0x000e220008000a00 */
[----:B------:R-:W-:-:S05]  /*25e10*/  IADD3 R19, P0, PT, R19, 0x4, RZ ;  /* 0x0000000413137810 */ /* 0x000fca0007f1e0ff */
[----:B------:R-:W-:Y:S01]  /*25e20*/  IMAD.X R18, RZ, RZ, R18, P0 ;  /* 0x000000ffff127224 */ /* 0x000fe200000e0612 */
[----:B0-----:R-:W-:-:S04]  /*25e30*/  ISETP.GE.U32.AND P0, PT, R19, UR4, PT ;  /* 0x0000000413007c0c */ /* 0x001fc8000bf06070 */
[----:B------:R-:W-:-:S13]  /*25e40*/  ISETP.GE.U32.AND.EX P0, PT, R18, UR5, PT, P0 ;  /* 0x0000000512007c0c */ /* 0x000fda000bf06100 */
[----:B------:R-:W-:Y:S05]  /*25e50*/  @!P0 BRA `(.L_x_300) ;  /* 0xfffffff400548947 */ /* 0x000fea000383ffff */
[----:B------:R-:W-:Y:S05]  /*25e60*/  EXIT ;  /* 0x000000000000794d */ /* 0x000fea0003800000 */
.L_x_204:
[----:B------:R-:W0:Y:S01]  /*25e70*/  S2R R16, SR_TID.X ;  /* 0x0000000000107919 */ /* 0x000e220000002100 */
[----:B------:R-:W-:Y:S01]  /*25e80*/  IMAD.U32 R0, RZ, RZ, UR43 ;  /* 0x0000002bff007e24 */ /* 0x000fe2000f8e00ff */
[----:B------:R-:W-:Y:S01]  /*25e90*/  BSSY.RECONVERGENT B6, `(.L_x_301) ;  /* 0x00004b4000067945 */ /* 0x000fe20003800200 */
[----:B0-----:R-:W-:-:S04]  /*25ea0*/  ISETP.LT.U32.AND P0, PT, R16, UR41, PT ;  /* 0x0000002910007c0c */ /* 0x001fc8000bf01070 */
[----:B------:R-:W-:-:S13]  /*25eb0*/  ISETP.GT.AND.EX P0, PT, R0, RZ, PT, P0 ;  /* 0x000000ff0000720c */ /* 0x000fda0003f04300 */
[----:B------:R-:W-:Y:S05]  /*25ec0*/  @!P0 BRA `(.L_x_302) ;  /* 0x0000004800c08947 */ /* 0x000fea0003800000 */
        /* <DEDUP_REMOVED lines=13> */
[----:B------:R-:W-:Y:S02]  /*25fa0*/  IMAD.MOV.U32 R8, RZ, RZ, R0 ;  /* 0x000000ffff087224 */ /* 0x000fe400078e0000 */
[----:B------:R-:W-:Y:S02]  /*25fb0*/  IMAD.MOV.U32 R9, RZ, RZ, RZ ;  /* 0x000000ffff097224 */ /* 0x000fe400078e00ff */
[----:B------:R-:W-:-:S07]  /*25fc0*/  IMAD.MOV.U32 R10, RZ, RZ, RZ ;  /* 0x000000ffff0a7224 */ /* 0x000fce00078e00ff */
.L_x_313:
[----:B------:R-:W-:Y:S01]  /*25fd0*/  LOP3.LUT R15, R8, 0x3, RZ, 0xc0, !PT ;  /* 0x00000003080f7812 */ /* 0x000fe200078ec0ff */
[----:B------:R-:W-:Y:S03]  /*25fe0*/  BSSY.RECONVERGENT B1, `(.L_x_305) ;  /* 0x000023d000017945 */ /* 0x000fe60003800200 */
[----:B------:R-:W-:-:S04]  /*25ff0*/  ISETP.NE.U32.AND P0, PT, R15, RZ, PT ;  /* 0x000000ff0f00720c */ /* 0x000fc80003f05070 */
[----:B------:R-:W-:-:S13]  /*26000*/  ISETP.NE.AND.EX P0, PT, RZ, RZ, PT, P0 ;  /* 0x000000ffff00720c */ /* 0x000fda0003f05300 */
[----:B0-----:R-:W-:Y:S05]  /*26010*/  @!P0 BRA `(.L_x_306) ;  /* 0x0000002000e48947 */ /* 0x001fea0003800000 */
[----:B------:R-:W0:Y:S01]  /*26020*/  LDC.64 R6, c[0x4][0x8] ;  /* 0x01000200ff067b82 */ /* 0x000e220000000a00 */
[----:B------:R-:W-:Y:S01]  /*26030*/  IMAD.MOV.U32 R0, RZ, RZ, RZ ;  /* 0x000000ffff007224 */ /* 0x000fe200078e00ff */
[----:B------:R-:W-:Y:S01]  /*26040*/  CS2R R2, SRZ ;  /* 0x0000000000027805 */ /* 0x000fe2000001ff00 */
[----:B------:R-:W-:Y:S01]  /*26050*/  IMAD.MOV.U32 R20, RZ, RZ, RZ ;  /* 0x000000ffff147224 */ /* 0x000fe200078e00ff */
[----:B------:R-:W-:Y:S01]  /*26060*/  CS2R R4, SRZ ;  /* 0x0000000000047805 */ /* 0x000fe2000001ff00 */
[----:B0-----:R-:W-:-:S07]  /*26070*/  IMAD.WIDE.U32 R6, R10, 0xc80, R6 ;  /* 0x00000c800a067825 */ /* 0x001fce00078e0006 */
.L_x_308:
[----:B------:R-:W-:-:S06]  /*26080*/  LEA R11, R20, UR40, 0x2 ;  /* 0x00000028140b7c11 */ /* 0x000fcc000f8e10ff */
[----:B------:R-:W5:Y:S01]  /*26090*/  LDL R11, [R11+0x4] ;  /* 0x000004000b0b7983 */ /* 0x000f620000100800 */
[----:B------:R-:W-:Y:S01]  /*260a0*/  IMAD.SHL.U32 R14, R20, 0x20, RZ ;  /* 0x00000020140e7824 */ /* 0x000fe200078e00ff */
[----:B------:R-:W-:-:S06]  /*260b0*/  UMOV UR4, URZ ;  /* 0x000000ff00047c82 */ /* 0x000fcc0008000000 */
.L_x_307:
        /* <DEDUP_REMOVED lines=11> */
[----:B-1----:R-:W4:Y:S04]  /*26170*/  @P1 LDG.E R26, desc[UR36][R12.64+0x24] ;  /* 0x000024240c1a1981 */ /* 0x002f28000c1e1900 */
        /* <DEDUP_REMOVED lines=169> */
[----:B0-----:R-:W-:Y:S05]  /*26c10*/  @!P0 BRA `(.L_x_306) ;  /* 0x0000001400e48947 */ /* 0x001fea0003800000 */
[----:B------:R-:W-:Y:S01]  /*26c20*/  IMAD.MOV.U32 R0, RZ, RZ, RZ ;  /* 0x000000ffff007224 */ /* 0x000fe200078e00ff */
[----:B------:R-:W-:Y:S01]  /*26c30*/  CS2R R2, SRZ ;  /* 0x0000000000027805 */ /* 0x000fe2000001ff00 */
[----:B------:R-:W-:Y:S01]  /*26c40*/  IMAD.MOV.U32 R26, RZ, RZ, RZ ;  /* 0x000000ffff1a7224 */ /* 0x000fe200078e00ff */
[----:B------:R-:W-:-:S07]  /*26c50*/  CS2R R4, SRZ ;  /* 0x0000000000047805 */ /* 0x000fce000001ff00 */
.L_x_310:
[----:B------:R-:W-:-:S06]  /*26c60*/  LEA R11, R26, UR40, 0x2 ;  /* 0x000000281a0b7c11 */ /* 0x000fcc000f8e10ff */
[----:B------:R-:W5:Y:S01]  /*26c70*/  LDL R11, [R11+0x4] ;  /* 0x000004000b0b7983 */ /* 0x000f620000100800 */
[----:B------:R-:W-:Y:S01]  /*26c80*/  IMAD.SHL.U32 R14, R26, 0x20, RZ ;  /* 0x000000201a0e7824 */ /* 0x000fe200078e00ff */
[----:B------:R-:W-:-:S06]  /*26c90*/  UMOV UR4, URZ ;  /* 0x000000ff00047c82 */ /* 0x000fcc0008000000 */
.L_x_309:
        /* <DEDUP_REMOVED lines=181> */
[----:B0-----:R-:W-:Y:S05]  /*277f0*/  @P0 BRA `(.L_x_306) ;  /* 0x0000000800ec0947 */ /* 0x001fea0003800000 */
[----:B------:R-:W-:Y:S01]  /*27800*/  IMAD.MOV.U32 R0, RZ, RZ, RZ ;  /* 0x000000ffff007224 */ /* 0x000fe200078e00ff */
[----:B------:R-:W-:Y:S01]  /*27810*/  CS2R R2, SRZ ;  /* 0x0000000000027805 */ /* 0x000fe2000001ff00 */
[----:B------:R-:W-:Y:S01]  /*27820*/  IMAD.MOV.U32 R21, RZ, RZ, RZ ;  /* 0x000000ffff157224 */ /* 0x000fe200078e00ff */
[----:B------:R-:W-:-:S07]  /*27830*/  CS2R R4, SRZ ;  /* 0x0000000000047805 */ /* 0x000fce000001ff00 */
.L_x_312:
[----:B------:R-:W-:-:S06]  /*27840*/  LEA R11, R21, UR40, 0x2 ;  /* 0x00000028150b7c11 */ /* 0x000fcc000f8e10ff */
[----:B------:R-:W5:Y:S01]  /*27850*/  LDL R11, [R11+0x4] ;  /* 0x000004000b0b7983 */ /* 0x000f620000100800 */
[----:B------:R-:W-:Y:S01]  /*27860*/  IMAD.SHL.U32 R14, R21, 0x20, RZ ;  /* 0x00000020150e7824 */ /* 0x000fe200078e00ff */
[----:B------:R-:W-:-:S06]  /*27870*/  UMOV UR4, URZ ;  /* 0x000000ff00047c82 */ /* 0x000fcc0008000000 */
.L_x_311:
        /* <DEDUP_REMOVED lines=179> */
.L_x_306:
[----:B------:R-:W-:Y:S05]  /*283b0*/  BSYNC.RECONVERGENT B1 ;  /* 0x0000000000017941 */ /* 0x000fea0003800200 */
.L_x_305:
[----:B------:R-:W-:Y:S01]  /*283c0*/  ISETP.GE.U32.AND P0, PT, R8, 0x4, PT ;  /* 0x000000040800780c */ /* 0x000fe20003f06070 */
[----:B------:R-:W-:Y:S01]  /*283d0*/  VIADD R10, R10, 0x1 ;  /* 0x000000010a0a7836 */ /* 0x000fe20000000000 */
[--C-:B------:R-:W-:Y:S02]  /*283e0*/  SHF.R.U64 R8, R8, 0x2, R9.reuse ;  /* 0x0000000208087819 */ /* 0x100fe40000001209 */
[----:B------:R-:W-:Y:S02]  /*283f0*/  ISETP.GE.U32.AND.EX P0, PT, R9, RZ, PT, P0 ;  /* 0x000000ff0900720c */ /* 0x000fe40003f06100 */
[----:B------:R-:W-:-:S11]  /*28400*/  SHF.R.U32.HI R9, RZ, 0x2, R9 ;  /* 0x00000002ff097819 */ /* 0x000fd60000011609 */
[----:B------:R-:W-:Y:S05]  /*28410*/  @P0 BRA `(.L_x_313) ;  /* 0xffffffd800ec0947 */ /* 0x000fea000383ffff */
.L_x_304:
[----:B------:R-:W-:Y:S05]  /*28420*/  BSYNC.RECONVERGENT B0 ;  /* 0x0000000000007941 */ /* 0x000fea0003800200 */
.L_x_303:
[----:B------:R-:W-:Y:S01]  /*28430*/  IMAD.MOV.U32 R8, RZ, RZ, RZ ;  /* 0x000000ffff087224 */ /* 0x000fe200078e00ff */
[----:B------:R-:W2:Y:S01]  /*28440*/  LDCU.64 UR6, c[0x0][0x398] ;  /* 0x00007300ff0677ac */ /* 0x000ea20008000a00 */
[----:B------:R-:W-:-:S05]  /*28450*/  NOP ;  /* 0x0000000000007918 */ /* 0x000fca0000000000 */
.L_x_321:
[----:B--2---:R-:W-:-:S04]  /*28460*/  ULOP3.LUT UR5, UR6, 0x3, URZ, 0xc0, !UPT ;  /* 0x0000000306057892 */ /* 0x004fc8000f8ec0ff */
[----:B------:R-:W-:-:S04]  /*28470*/  UISETP.NE.U32.AND UP0, UPT, UR5, URZ, UPT ;  /* 0x000000ff0500728c */ /* 0x000fc8000bf05070 */
[----:B------:R-:W-:-:S09]  /*28480*/  UISETP.NE.AND.EX UP0, UPT, URZ, URZ, UPT, UP0 ;  /* 0x000000ffff00728c */ /* 0x000fd2000bf05300 */
[----:B---34-:R-:W-:Y:S05]  /*28490*/  BRA.U !UP0, `(.L_x_314) ;  /* 0x0000002108e47547 */ /* 0x018fea000b800000 */
[----:B------:R-:W2:Y:S01]  /*284a0*/  LDC.64 R6, c[0x4][0x10] ;  /* 0x01000400ff067b82 */ /* 0x000ea20000000a00 */
[----:B0-----:R-:W-:Y:S01]  /*284b0*/  IMAD.MOV.U32 R0, RZ, RZ, RZ ;  /* 0x000000ffff007224 */ /* 0x001fe200078e00ff */
[----:B------:R-:W-:Y:S01]  /*284c0*/  CS2R R2, SRZ ;  /* 0x0000000000027805 */ /* 0x000fe2000001ff00 */
[----:B------:R-:W-:Y:S01]  /*284d0*/  IMAD.MOV.U32 R19, RZ, RZ, RZ ;  /* 0x000000ffff137224 */ /* 0x000fe200078e00ff */
[----:B------:R-:W-:Y:S01]  /*284e0*/  CS2R R4, SRZ ;  /* 0x0000000000047805 */ /* 0x000fe2000001ff00 */
[----:B--2---:R-:W-:-:S07]  /*284f0*/  IMAD.WIDE.U32 R6, R8, 0xc80, R6 ;  /* 0x00000c8008067825 */ /* 0x004fce00078e0006 */
.L_x_316:
[----:B------:R-:W-:-:S06]  /*28500*/  LEA R9, R19, UR40, 0x2 ;  /* 0x0000002813097c11 */ /* 0x000fcc000f8e10ff */
[----:B------:R-:W5:Y:S01]  /*28510*/  LDL R9, [R9+0x4] ;  /* 0x0000040009097983 */ /* 0x000f620000100800 */
[----:B------:R-:W-:Y:S01]  /*28520*/  IMAD.SHL.U32 R12, R19, 0x20, RZ ;  /* 0x00000020130c7824 */ /* 0x000fe200078e00ff */
[----:B------:R-:W-:-:S06]  /*28530*/  UMOV UR4, URZ ;  /* 0x000000ff00047c82 */ /* 0x000fcc0008000000 */
.L_x_315:
        /* <DEDUP_REMOVED lines=9> */
[----:B-1----:R-:W4:Y:S04]  /*285d0*/  @P2 LDG.E R26, desc[UR36][R10.64+0x38] ;  /* 0x000038240a1a2981 */ /* 0x002f28000c1e1900 */
        /* <DEDUP_REMOVED lines=166> */
[----:B------:R2:W-:Y:S01]  /*29040*/  STL.64 [R1+0x8], R4 ;  /* 0x0000080401007387 */ /* 0x0005e20000100a00 */
[----:B------:R-:W-:-:S03]  /*29050*/  UISETP.NE.U32.AND UP0, UPT, UR5, 0x1, UPT ;  /* 0x000000010500788c */ /* 0x000fc6000bf05070 */
[----:B------:R2:W-:Y:S01]  /*29060*/  STL.64 [R1+0x10], R2 ;  /* 0x0000100201007387 */ /* 0x0005e20000100a00 */
[----:B------:R-:W-:-:S03]  /*29070*/  UISETP.NE.AND.EX UP0, UPT, URZ, URZ, UPT, UP0 ;  /* 0x000000ffff00728c */ /* 0x000fc6000bf05300 */
[----:B------:R2:W-:Y:S06]  /*29080*/  STL [R1+0x4], R0 ;  /* 0x0000040001007387 */ /* 0x0005ec0000100800 */
[----:B------:R-:W-:Y:S05]  /*29090*/  BRA.U !UP0, `(.L_x_314) ;  /* 0x0000001508e47547 */ /* 0x000fea000b800000 */
[----:B--2---:R-:W-:Y:S01]  /*290a0*/  IMAD.MOV.U32 R0, RZ, RZ, RZ ;  /* 0x000000ffff007224 */ /* 0x004fe200078e00ff */
[----:B------:R-:W-:Y:S01]  /*290b0*/  CS2R R2, SRZ ;  /* 0x0000000000027805 */ /* 0x000fe2000001ff00 */
[----:B------:R-:W-:Y:S01]  /*290c0*/  IMAD.MOV.U32 R19, RZ, RZ, RZ ;  /* 0x000000ffff137224 */ /* 0x000fe200078e00ff */
[----:B------:R-:W-:-:S07]  /*290d0*/  CS2R R4, SRZ ;  /* 0x0000000000047805 */ /* 0x000fce000001ff00 */
.L_x_318:
[----:B------:R-:W-:-:S06]  /*290e0*/  LEA R9, R19, UR40, 0x2 ;  /* 0x0000002813097c11 */ /* 0x000fcc000f8e10ff */
[----:B------:R-:W5:Y:S01]  /*290f0*/  LDL R9, [R9+0x4] ;  /* 0x0000040009097983 */ /* 0x000f620000100800 */
[----:B------:R-:W-:Y:S01]  /*29100*/  IMAD.SHL.U32 R12, R19, 0x20, RZ ;  /* 0x00000020130c7824 */ /* 0x000fe200078e00ff */
[----:B------:R-:W-:-:S06]  /*29110*/  UMOV UR4, URZ ;  /* 0x000000ff00047c82 */ /* 0x000fcc0008000000 */
.L_x_317:
        /* <DEDUP_REMOVED lines=181> */
[----:B------:R-:W-:Y:S05]  /*29c70*/  BRA.U UP0, `(.L_x_314) ;  /* 0x0000000900ec7547 */ /* 0x000fea000b800000 */
[----:B---3--:R-:W-:Y:S01]  /*29c80*/  IMAD.MOV.U32 R0, RZ, RZ, RZ ;  /* 0x000000ffff007224 */ /* 0x008fe200078e00ff */
[----:B------:R-:W-:Y:S01]  /*29c90*/  CS2R R2, SRZ ;  /* 0x0000000000027805 */ /* 0x000fe2000001ff00 */
[----:B------:R-:W-:Y:S01]  /*29ca0*/  IMAD.MOV.U32 R19, RZ, RZ, RZ ;  /* 0x000000ffff137224 */ /* 0x000fe200078e00ff */
[----:B------:R-:W-:-:S07]  /*29cb0*/  CS2R R4, SRZ ;  /* 0x0000000000047805 */ /* 0x000fce000001ff00 */
.L_x_320:
[----:B------:R-:W-:-:S06]  /*29cc0*/  LEA R9, R19, UR40, 0x2 ;  /* 0x0000002813097c11 */ /* 0x000fcc000f8e10ff */
[----:B------:R-:W5:Y:S01]  /*29cd0*/  LDL R9, [R9+0x4] ;  /* 0x0000040009097983 */ /* 0x000f620000100800 */
[----:B------:R-:W-:Y:S01]  /*29ce0*/  IMAD.SHL.U32 R12, R19, 0x20, RZ ;  /* 0x00000020130c7824 */ /* 0x000fe200078e00ff */
[----:B------:R-:W-:-:S06]  /*29cf0*/  UMOV UR4, URZ ;  /* 0x000000ff00047c82 */ /* 0x000fcc0008000000 */
.L_x_319:
        /* <DEDUP_REMOVED lines=176> */
[----:B------:R4:W-:Y:S04]  /*2a800*/  STL.64 [R1+0x8], R4 ;  /* 0x0000080401007387 */ /* 0x0009e80000100a00 */
[----:B------:R4:W-:Y:S04]  /*2a810*/  STL.64 [R1+0x10], R2 ;  /* 0x0000100201007387 */ /* 0x0009e80000100a00 */
[----:B------:R4:W-:Y:S02]  /*2a820*/  STL [R1+0x4], R0 ;  /* 0x0000040001007387 */ /* 0x0009e40000100800 */
.L_x_314:
        /* <DEDUP_REMOVED lines=8> */
[----:B0-234-:R-:W0:Y:S01]  /*2a8b0*/  LDC.64 R2, c[0x0][0x3a0] ;  /* 0x0000e800ff027b82 */ /* 0x01de220000000a00 */
[----:B------:R-:W-:Y:S01]  /*2a8c0*/  VIADD R12, R16, UR42 ;  /* 0x0000002a100c7c36 */ /* 0x000fe20008000000 */
[----:B------:R-:W-:Y:S01]  /*2a8d0*/  MOV R0, 0x0 ;  /* 0x0000000000007802 */ /* 0x000fe20000000f00 */
[----:B------:R-:W-:Y:S01]  /*2a8e0*/  IMAD.MOV.U32 R13, RZ, RZ, RZ ;  /* 0x000000ffff0d7224 */ /* 0x000fe200078e00ff */
[----:B------:R-:W2:Y:S04]  /*2a8f0*/  LDCU.64 UR6, c[0x4][0x180] ;  /* 0x01003000ff0677ac */ /* 0x000ea80008000a00 */
[----:B------:R-:W3:Y:S01]  /*2a900*/  LDC.64 R8, c[0x0][0x3a8] ;  /* 0x0000ea00ff087b82 */ /* 0x000ee20000000a00 */
[----:B------:R4:W-:Y:S01]  /*2a910*/  STL.64 [R1+0x30], R12 ;  /* 0x0000300c01007387 */ /* 0x0009e20000100a00 */
[----:B------:R-:W-:-:S04]  /*2a920*/  UIADD3 UR4, UP0, UPT, UR38, 0x30, URZ ;  /* 0x0000003026047890 */ /* 0x000fc8000ff1e0ff */
[----:B------:R-:W-:Y:S02]  /*2a930*/  UIADD3.X UR5, UPT, UPT, URZ, UR39, URZ, UP0, !UPT ;  /* 0x00000027ff057290 */ /* 0x000fe400087fe4ff */
[----:B------:R4:W1:Y:S01]  /*2a940*/  LDC.64 R10, c[0x4][R0] ;  /* 0x01000000000a7b82 */ /* 0x0008620000000a00 */
[----:B------:R-:W-:-:S03]  /*2a950*/  IMAD.U32 R6, RZ, RZ, UR4 ;  /* 0x00000004ff067e24 */ /* 0x000fc6000f8e00ff */
[----:B------:R-:W-:Y:S02]  /*2a960*/  IMAD.U32 R7, RZ, RZ, UR5 ;  /* 0x00000005ff077e24 */ /* 0x000fe4000f8e00ff */
[----:B--2---:R-:W-:Y:S01]  /*2a970*/  IMAD.U32 R4, RZ, RZ, UR6 ;  /* 0x00000006ff047e24 */ /* 0x004fe2000f8e00ff */
[----:B0-----:R4:W-:Y:S01]  /*2a980*/  STL.64 [R1+0x38], R2 ;  /* 0x0000380201007387 */ /* 0x0019e20000100a00 */
[----:B------:R-:W-:-:S03]  /*2a990*/  IMAD.U32 R5, RZ, RZ, UR7 ;  /* 0x00000007ff057e24 */ /* 0x000fc6000f8e00ff */
[----:B---3--:R4:W-:Y:S04]  /*2a9a0*/  STL.64 [R1+0x40], R8 ;  /* 0x0000400801007387 */ /* 0x0089e80000100a00 */
[----:B------:R-:W-:-:S07]  /*2a9b0*/  LEPC R20, `(.L_x_302) ;  /* 0x000000001014794e */ /* 0x000fce0000000000 */
[----:B-1--4-:R-:W-:Y:S05]  /*2a9c0*/  CALL.ABS.NOINC R10 ;  /* 0x000000000a007343 */ /* 0x012fea0003c00000 */
.L_x_302:
[----:B------:R-:W-:Y:S05]  /*2a9d0*/  BSYNC.RECONVERGENT B6 ;  /* 0x0000000000067941 */ /* 0x000fea0003800200 */
.L_x_301:
[----:B------:R-:W-:Y:S02]  /*2a9e0*/  VIADD R2, R16, 0x100 ;  /* 0x0000010010027836 */ /* 0x000fe40000000000 */
[----:B------:R-:W-:-:S03]  /*2a9f0*/  IMAD.U32 R0, RZ, RZ, UR43 ;  /* 0x0000002bff007e24 */ /* 0x000fc6000f8e00ff */
        /* <DEDUP_REMOVED lines=19> */
.L_x_338:
[----:B------:R-:W-:Y:S01]  /*2ab30*/  LOP3.LUT R20, R11, 0x3, RZ, 0xc0, !PT ;  /* 0x000000030b147812 */ /* 0x000fe200078ec0ff */
[----:B------:R-:W-:Y:S03]  /*2ab40*/  BSSY.RECONVERGENT B0, `(.L_x_324) ;  /* 0x0000249000007945 */ /* 0x000fe60003800200 */
[----:B------:R-:W-:-:S04]  /*2ab50*/  ISETP.NE.U32.AND P0, PT, R20, RZ, PT ;  /* 0x000000ff1400720c */ /* 0x000fc80003f05070 */
[----:B------:R-:W-:-:S13]  /*2ab60*/  ISETP.NE.AND.EX P0, PT, RZ, RZ, PT, P0 ;  /* 0x000000ffff00720c */ /* 0x000fda0003f05300 */
[----:B0-----:R-:W-:Y:S05]  /*2ab70*/  @!P0 BRA `(.L_x_325) ;  /* 0x0000002400148947 */ /* 0x001fea0003800000 */
[----:B------:R-:W0:Y:S01]  /*2ab80*/  LDC.64 R8, c[0x4][0x8] ;  /* 0x01000200ff087b82 */ /* 0x000e220000000a00 */
[----:B------:R-:W-:Y:S01]  /*2ab90*/  BSSY.RECONVERGENT B2, `(.L_x_326) ;  /* 0x00000bc000027945 */ /* 0x000fe20003800200 */
[----:B------:R-:W-:Y:S01]  /*2aba0*/  IMAD.MOV.U32 R0, RZ, RZ, RZ ;  /* 0x000000ffff007224 */ /* 0x000fe200078e00ff */
[----:B------:R-:W-:Y:S01]  /*2abb0*/  CS2R R4, SRZ ;  /* 0x0000000000047805 */ /* 0x000fe2000001ff00 */
[----:B-1----:R-:W-:Y:S01]  /*2abc0*/  IMAD.MOV.U32 R24, RZ, RZ, RZ ;  /* 0x000000ffff187224 */ /* 0x002fe200078e00ff */
[----:B------:R-:W-:Y:S01]  /*2abd0*/  CS2R R6, SRZ ;  /* 0x0000000000067805 */ /* 0x000fe2000001ff00 */
[----:B0-----:R-:W-:-:S07]  /*2abe0*/  IMAD.WIDE.U32 R8, R3, 0xc80, R8 ;  /* 0x00000c8003087825 */ /* 0x001fce00078e0008 */
.L_x_329:
[----:B------:R-:W-:-:S06]  /*2abf0*/  LEA R14, R24, UR40, 0x2 ;  /* 0x00000028180e7c11 */ /* 0x000fcc000f8e10ff */
[----:B------:R-:W5:Y:S01]  /*2ac00*/  LDL R14, [R14+0x4] ;  /* 0x000004000e0e7983 */ /* 0x000f620000100800 */
[----:B------:R-:W-:Y:S01]  /*2ac10*/  BSSY.RECONVERGENT B3, `(.L_x_327) ;  /* 0x00000b0000037945 */ /* 0x000fe20003800200 */
[----:B------:R-:W-:Y:S02]  /*2ac20*/  IMAD.SHL.U32 R15, R24, 0x20, RZ ;  /* 0x00000020180f7824 */ /* 0x000fe400078e00ff */
[----:B------:R-:W-:-:S07]  /*2ac30*/  IMAD.MOV.U32 R16, RZ, RZ, RZ ;  /* 0x000000ffff107224 */ /* 0x000fce00078e00ff */
.L_x_328:
        /* <DEDUP_REMOVED lines=9> */
[----:B------:R-:W4:Y:S04]  /*2acd0*/  @!P0 LDG.E R19, desc[UR36][R12.64+0x4] ;  /* 0x000004240c138981 */ /* 0x000f28000c1e1900 */
[----:B------:R-:W4:Y:S04]  /*2ace0*/  @!P0 LDG.E R21, desc[UR36][R12.64+0xc] ;  /* 0x00000c240c158981 */ /* 0x000f28000c1e1900 */
[----:B------:R-:W4:Y:S04]  /*2acf0*/  @P1 LDG.E R22, desc[UR36][R12.64+0x1c] ;  /* 0x00001c240c161981 */ /* 0x000f28000c1e1900 */
[----:B------:R-:W4:Y:S01]  /*2ad00*/  @P1 LDG.E R23, desc[UR36][R12.64+0x14] ;  /* 0x000014240c171981 */ /* 0x000f22000c1e1900 */
[----:B--2---:R-:W-:-:S03]  /*2ad10*/  @!P0 LOP3.LUT R7, R7, R18, RZ, 0x3c, !PT ;  /* 0x0000001207078212 */ /* 0x004fc600078e3cff */
[----:B------:R-:W2:Y:S01]  /*2ad20*/  @!P0 LDG.E R18, desc[UR36][R12.64+0x10] ;  /* 0x000010240c128981 */ /* 0x000ea2000c1e1900 */
[----:B---3--:R-:W-:-:S03]  /*2ad30*/  @!P0 LOP3.LUT R0, R0, R17, RZ, 0x3c, !PT ;  /* 0x0000001100008212 */ /* 0x008fc600078e3cff */
[----:B------:R-:W3:Y:S01]  /*2ad40*/  @P1 LDG.E R17, desc[UR36][R12.64+0x18] ;  /* 0x000018240c111981 */ /* 0x000ee2000c1e1900 */
[----:B----4-:R-:W-:-:S03]  /*2ad50*/  @!P0 LOP3.LUT R6, R6, R19, RZ, 0x3c, !PT ;  /* 0x0000001306068212 */ /* 0x010fc600078e3cff */
[----:B------:R-:W4:Y:S01]  /*2ad60*/  @P1 LDG.E R19, desc[UR36][R12.64+0x20] ;  /* 0x000020240c131981 */ /* 0x000f22000c1e1900 */
[----:B------:R-:W-:-:S03]  /*2ad70*/  @!P0 LOP3.LUT R4, R4, R21, RZ, 0x3c, !PT ;  /* 0x0000001504048212 */ /* 0x000fc600078e3cff */
[----:B------:R-:W4:Y:S01]  /*2ad80*/  @P2 LDG.E R21, desc[UR36][R12.64+0x28] ;  /* 0x000028240c152981 */ /* 0x000f22000c1e1900 */
[----:B------:R-:W-:-:S03]  /*2ad90*/  @P1 LOP3.LUT R7, R7, R22, RZ, 0x3c, !PT ;  /* 0x0000001607071212 */ /* 0x000fc600078e3cff */
[----:B------:R-:W4:Y:S01]  /*2ada0*/  @P2 LDG.E R22, desc[UR36][R12.64+0x30] ;  /* 0x000030240c162981 */ /* 0x000f22000c1e1900 */
[----:B--2---:R-:W-:-:S03]  /*2adb0*/  @!P0 LOP3.LUT R5, R5, R18, RZ, 0x3c, !PT ;  /* 0x0000001205058212 */ /* 0x004fc600078e3cff */
[----:B------:R-:W2:Y:S01]  /*2adc0*/  @P1 LDG.E R18, desc[UR36][R12.64+0x24] ;  /* 0x000024240c121981 */ /* 0x000ea2000c1e1900 */
[----:B---3--:R-:W-:-:S03]  /*2add0*/  @P1 LOP3.LUT R6, R6, R17, RZ, 0x3c, !PT ;  /* 0x0000001106061212 */ /* 0x008fc600078e3cff */
[----:B------:R-:W3:Y:S01]  /*2ade0*/  @P2 LDG.E R17, desc[UR36][R12.64+0x2c] ;  /* 0x00002c240c112981 */ /* 0x000ee2000c1e1900 */
[----:B----4-:R-:W-:-:S03]  /*2adf0*/  @P1 LOP3.LUT R4, R4, R19, RZ, 0x3c, !PT ;  /* 0x0000001304041212 */ /* 0x010fc600078e3cff */
[----:B------:R-:W4:Y:S01]  /*2ae00*/  @P2 LDG.E R19, desc[UR36][R12.64+0x34] ;  /* 0x000034240c132981 */ /* 0x000f22000c1e1900 */
[----:B------:R-:W-:-:S04]  /*2ae10*/  @P1 LOP3.LUT R0, R0, R23, RZ, 0x3c, !PT ;  /* 0x0000001700001212 */ /* 0x000fc800078e3cff */
        /* <DEDUP_REMOVED lines=42> */
[----:B------:R-:W-:-:S09]  /*2b0c0*/  @P6 LOP3.LUT R7, R7, R22, RZ, 0x3c, !PT ;  /* 0x0000001607076212 */ /* 0x000fd200078e3cff */
        /* <DEDUP_REMOVED lines=11> */
[----:B--2---:R-:W-:Y:S02]  /*2b180*/  @P6 LOP3.LUT R5, R5, R18, RZ, 0x3c, !PT ;  /* 0x0000001205056212 */ /* 0x004fe400078e3cff */
[----:B---3--:R-:W-:Y:S02]  /*2b190*/  @P0 LOP3.LUT R6, R6, R17, RZ, 0x3c, !PT ;  /* 0x0000001106060212 */ /* 0x008fe400078e3cff */
[----:B------:R-:W-:Y:S02]  /*2b1a0*/  @P0 LOP3.LUT R5, R5, R26, RZ, 0x3c, !PT ;  /* 0x0000001a05050212 */ /* 0x000fe400078e3cff */
[----:B----4-:R-:W-:-:S02]  /*2b1b0*/  @P0 LOP3.LUT R4, R4, R19, RZ, 0x3c, !PT ;  /* 0x0000001304040212 */ /* 0x010fc400078e3cff */
        /* <DEDUP_REMOVED lines=35> */
[----:B------:R-:W3:Y:S01]  /*2b3f0*/  @P5 LDG.E R21, desc[UR36][R12.64+0x104] ;  /* 0x000104240c155981 */ /* 0x000ee2000c1e1900 */
[----:B------:R-:W-:Y:S02]  /*2b400*/  @P2 LOP3.LUT R7, R7, R18, RZ, 0x3c, !PT ;  /* 0x0000001207072212 */ /* 0x000fe400078e3cff */
[----:B------:R-:W-:Y:S01]  /*2b410*/  @P4 LOP3.LUT R0, R0, R23, RZ, 0x3c, !PT ;  /* 0x0000001700004212 */ /* 0x000fe200078e3cff */
[----:B------:R-:W3:Y:S01]  /*2b420*/  @P4 LDG.E R18, desc[UR36][R12.64+0xf8] ;  /* 0x0000f8240c124981 */ /* 0x000ee2000c1e1900 */
[----:B--2---:R-:W-:-:S03]  /*2b430*/  @P2 LOP3.LUT R4, R4, R17, RZ, 0x3c, !PT ;  /* 0x0000001104042212 */ /* 0x004fc600078e3cff */
[----:B------:R-:W2:Y:S04]  /*2b440*/  @P6 LDG.E R23, desc[UR36][R12.64+0x118] ;  /* 0x000118240c176981 */ /* 0x000ea8000c1e1900 */
[----:B------:R-:W2:Y:S01]  /*2b450*/  @P3 LDG.E R17, desc[UR36][R12.64+0xe8] ;  /* 0x0000e8240c113981 */ /* 0x000ea2000c1e1900 */
[----:B----4-:R-:W-:-:S03]  /*2b460*/  @P3 LOP3.LUT R7, R7, R22, RZ, 0x3c, !PT ;  /* 0x0000001607073212 */ /* 0x010fc600078e3cff */
[----:B------:R-:W4:Y:S01]  /*2b470*/  @P4 LDG.E R22, desc[UR36][R12.64+0x100] ;  /* 0x000100240c164981 */ /* 0x000f22000c1e1900 */
[----:B---3--:R-:W-:Y:S02]  /*2b480*/  @P3 LOP3.LUT R6, R6, R19, RZ, 0x3c, !PT ;  /* 0x0000001306063212 */ /* 0x008fe400078e3cff */
[----:B------:R-:W-:Y:S01]  /*2b490*/  @P5 LOP3.LUT R0, R0, R21, RZ, 0x3c, !PT ;  /* 0x0000001500005212 */ /* 0x000fe200078e3cff */
[----:B------:R-:W3:Y:S04]  /*2b4a0*/  @P4 LDG.E R19, desc[UR36][R12.64+0xf4] ;  /* 0x0000f4240c134981 */ /* 0x000ee8000c1e1900 */
[----:B------:R-:W3:Y:S01]  /*2b4b0*/  @P4 LDG.E R21, desc[UR36][R12.64+0xfc] ;  /* 0x0000fc240c154981 */ /* 0x000ee2000c1e1900 */
[----:B------:R-:W-:Y:S02]  /*2b4c0*/  @P3 LOP3.LUT R5, R5, R26, RZ, 0x3c, !PT ;  /* 0x0000001a05053212 */ /* 0x000fe400078e3cff */
[----:B------:R-:W-:-:S02]  /*2b4d0*/  @P4 LOP3.LUT R7, R7, R18, RZ, 0x3c, !PT ;  /* 0x0000001207074212 */ /* 0x000fc400078e3cff */
        /* <DEDUP_REMOVED lines=9> */
[----:B------:R-:W-:Y:S02]  /*2b570*/  LOP3.LUT P0, RZ, R25, 0x8000, RZ, 0xc0, !PT ;  /* 0x0000800019ff7812 */ /* 0x000fe4000780c0ff */
[----:B------:R-:W-:Y:S02]  /*2b580*/  @P5 LOP3.LUT R7, R7, R18, RZ, 0x3c, !PT ;  /* 0x0000001207075212 */ /* 0x000fe400078e3cff */
[----:B------:R-:W3:Y:S01]  /*2b590*/  @P6 LDG.E R18, desc[UR36][R12.64+0x120] ;  /* 0x000120240c126981 */ /* 0x000ee2000c1e1900 */
[----:B------:R-:W-:-:S08]  /*2b5a0*/  @P6 LOP3.LUT R0, R0, R23, RZ, 0x3c, !PT ;  /* 0x0000001700006212 */ /* 0x000fd000078e3cff */
[----:B------:R-:W3:Y:S04]  /*2b5b0*/  @P0 LDG.E R23, desc[UR36][R12.64+0x12c] ;  /* 0x00012c240c170981 */ /* 0x000ee8000c1e1900 */
[----:B------:R-:W3:Y:S04]  /*2b5c0*/  @P0 LDG.E R26, desc[UR36][R12.64+0x134] ;  /* 0x000134240c1a0981 */ /* 0x000ee8000c1e1900 */
        /* <DEDUP_REMOVED lines=9> */
[----:B------:R-:W-:-:S05]  /*2b660*/  VIADD R16, R16, 0x10 ;  /* 0x0000001010107836 */ /* 0x000fca0000000000 */
[----:B------:R-:W-:Y:S02]  /*2b670*/  ISETP.NE.AND P1, PT, R16, 0x20, PT ;  /* 0x000000201000780c */ /* 0x000fe40003f25270 */
[----:B------:R-:W-:Y:S02]  /*2b680*/  @P6 LOP3.LUT R7, R7, R18, RZ, 0x3c, !PT ;  /* 0x0000001207076212 */ /* 0x000fe400078e3cff */
[----:B------:R-:W-:Y:S02]  /*2b690*/  @P0 LOP3.LUT R0, R0, R23, RZ, 0x3c, !PT ;  /* 0x0000001700000212 */ /* 0x000fe400078e3cff */
[----:B------:R-:W-:Y:S02]  /*2b6a0*/  @P0 LOP3.LUT R7, R7, R26, RZ, 0x3c, !PT ;  /* 0x0000001a07070212 */ /* 0x000fe400078e3cff */
[----:B--2---:R-:W-:Y:S02]  /*2b6b0*/  @P6 LOP3.LUT R4, R4, R17, RZ, 0x3c, !PT ;  /* 0x0000001104046212 */ /* 0x004fe400078e3cff */
[----:B----4-:R-:W-:-:S02]  /*2b6c0*/  @P6 LOP3.LUT R5, R5, R22, RZ, 0x3c, !PT ;  /* 0x0000001605056212 */ /* 0x010fc400078e3cff */
[----:B---3--:R-:W-:Y:S02]  /*2b6d0*/  @P0 LOP3.LUT R6, R6, R19, RZ, 0x3c, !PT ;  /* 0x0000001306060212 */ /* 0x008fe400078e3cff */
[----:B------:R-:W-:Y:S02]  /*2b6e0*/  @P0 LOP3.LUT R5, R5, R28, RZ, 0x3c, !PT ;  /* 0x0000001c05050212 */ /* 0x000fe400078e3cff */
[----:B------:R-:W-:Y:S01]  /*2b6f0*/  @P0 LOP3.LUT R4, R4, R21, RZ, 0x3c, !PT ;  /* 0x0000001504040212 */ /* 0x000fe200078e3cff */
[----:B------:R-:W-:Y:S06]  /*2b700*/  @P1 BRA `(.L_x_328) ;  /* 0xfffffff4004c1947 */ /* 0x000fec000383ffff */
[----:B------:R-:W-:Y:S05]  /*2b710*/  BSYNC.RECONVERGENT B3 ;  /* 0x0000000000037941 */ /* 0x000fea0003800200 */
.L_x_327:
[----:B------:R-:W-:-:S05]  /*2b720*/  VIADD R24, R24, 0x1 ;  /* 0x0000000118187836 */ /* 0x000fca0000000000 */
[----:B------:R-:W-:-:S13]  /*2b730*/  ISETP.NE.AND P0, PT, R24, 0x5, PT ;  /* 0x000000051800780c */ /* 0x000fda0003f05270 */
[----:B------:R-:W-:Y:S05]  /*2b740*/  @P0 BRA `(.L_x_329) ;  /* 0xfffffff400280947 */ /* 0x000fea000383ffff */
[----:B------:R-:W-:Y:S05]  /*2b750*/  BSYNC.RECONVERGENT B2 ;  /* 0x0000000000027941 */ /* 0x000fea0003800200 */
.L_x_326:
[----:B------:R0:W-:Y:S01]  /*2b760*/  STL.64 [R1+0x8], R6 ;  /* 0x0000080601007387 */ /* 0x0001e20000100a00 */
[----:B------:R-:W-:-:S03]  /*2b770*/  ISETP.NE.U32.AND P0, PT, R20, 0x1, PT ;  /* 0x000000011400780c */ /* 0x000fc60003f05070 */
[----:B------:R0:W-:Y:S01]  /*2b780*/  STL.64 [R1+0x10], R4 ;  /* 0x0000100401007387 */ /* 0x0001e20000100a00 */
[----:B------:R-:W-:-:S03]  /*2b790*/  ISETP.NE.AND.EX P0, PT, RZ, RZ, PT, P0 ;  /* 0x000000ffff00720c */ /* 0x000fc60003f05300 */
[----:B------:R0:W-:Y:S10]  /*2b7a0*/  STL [R1+0x4], R0 ;  /* 0x0000040001007387 */ /* 0x0001f40000100800 */
[----:B0-----:R-:W-:Y:S05]  /*2b7b0*/  @!P0 BRA `(.L_x_325) ;  /* 0x0000001800048947 */ /* 0x001fea0003800000 */
[----:B------:R-:W-:Y:S01]  /*2b7c0*/  BSSY.RECONVERGENT B2, `(.L_x_330) ;  /* 0x00000bb000027945 */ /* 0x000fe20003800200 */
[----:B------:R-:W-:Y:S01]  /*2b7d0*/  IMAD.MOV.U32 R0, RZ, RZ, RZ ;  /* 0x000000ffff007224 */ /* 0x000fe200078e00ff */
[----:B------:R-:W-:Y:S01]  /*2b7e0*/  CS2R R4, SRZ ;  /* 0x0000000000047805 */ /* 0x000fe2000001ff00 */
[----:B------:R-:W-:Y:S01]  /*2b7f0*/  IMAD.MOV.U32 R24, RZ, RZ, RZ ;  /* 0x000000ffff187224 */ /* 0x000fe200078e00ff */
[----:B------:R-:W-:-:S07]  /*2b800*/  CS2R R6, SRZ ;  /* 0x0000000000067805 */ /* 0x000fce000001ff00 */
.L_x_333:
[----:B------:R-:W-:-:S06]  /*2b810*/  LEA R14, R24, UR40, 0x2 ;  /* 0x00000028180e7c11 */ /* 0x000fcc000f8e10ff */
[----:B------:R-:W5:Y:S01]  /*2b820*/  LDL R14, [R14+0x4] ;  /* 0x000004000e0e7983 */ /* 0x000f620000100800 */
[----:B------:R-:W-:Y:S01]  /*2b830*/  BSSY.RECONVERGENT B3, `(.L_x_331) ;  /* 0x00000b0000037945 */ /* 0x000fe20003800200 */
[----:B------:R-:W-:Y:S02]  /*2b840*/  IMAD.SHL.U32 R15, R24, 0x20, RZ ;  /* 0x00000020180f7824 */ /* 0x000fe400078e00ff */
[----:B------:R-:W-:-:S07]  /*2b850*/  IMAD.MOV.U32 R16, RZ, RZ, RZ ;  /* 0x000000ffff107224 */ /* 0x000fce00078e00ff */
.L_x_332:
        /* <DEDUP_REMOVED lines=174> */
.L_x_331:
[----:B------:R-:W-:-:S05]  /*2c340*/  VIADD R24, R24, 0x1 ;  /* 0x0000000118187836 */ /* 0x000fca0000000000 */
[----:B------:R-:W-:-:S13]  /*2c350*/  ISETP.NE.AND P0, PT, R24, 0x5, PT ;  /* 0x000000051800780c */ /* 0x000fda0003f05270 */
[----:B------:R-:W-:Y:S05]  /*2c360*/  @P0 BRA `(.L_x_333) ;  /* 0xfffffff400280947 */ /* 0x000fea000383ffff */
[----:B------:R-:W-:Y:S05]  /*2c370*/  BSYNC.RECONVERGENT B2 ;  /* 0x0000000000027941 */ /* 0x000fea0003800200 */
.L_x_330:
[----:B------:R0:W-:Y:S01]  /*2c380*/  STL.64 [R1+0x8], R6 ;  /* 0x0000080601007387 */ /* 0x0001e20000100a00 */
[----:B------:R-:W-:-:S03]  /*2c390*/  ISETP.NE.U32.AND P0, PT, R20, 0x3, PT ;  /* 0x000000031400780c */ /* 0x000fc60003f05070 */
[----:B------:R0:W-:Y:S01]  /*2c3a0*/  STL.64 [R1+0x10], R4 ;  /* 0x0000100401007387 */ /* 0x0001e20000100a00 */
[----:B------:R-:W-:-:S03]  /*2c3b0*/  ISETP.NE.AND.EX P0, PT, RZ, RZ, PT, P0 ;  /* 0x000000ffff00720c */ /* 0x000fc60003f05300 */
[----:B------:R0:W-:Y:S10]  /*2c3c0*/  STL [R1+0x4], R0 ;  /* 0x0000040001007387 */ /* 0x0001f40000100800 */
[----:B0-----:R-:W-:Y:S05]  /*2c3d0*/  @P0 BRA `(.L_x_325) ;  /* 0x0000000800fc0947 */ /* 0x001fea0003800000 */
[----:B------:R-:W-:Y:S01]  /*2c3e0*/  BSSY.RECONVERGENT B2, `(.L_x_334) ;  /* 0x00000bb000027945 */ /* 0x000fe20003800200 */
[----:B------:R-:W-:Y:S01]  /*2c3f0*/  IMAD.MOV.U32 R0, RZ, RZ, RZ ;  /* 0x000000ffff007224 */ /* 0x000fe200078e00ff */
[----:B------:R-:W-:Y:S01]  /*2c400*/  CS2R R4, SRZ ;  /* 0x0000000000047805 */ /* 0x000fe2000001ff00 */
[----:B------:R-:W-:Y:S01]  /*2c410*/  IMAD.MOV.U32 R24, RZ, RZ, RZ ;  /* 0x000000ffff187224 */ /* 0x000fe200078e00ff */
[----:B------:R-:W-:-:S07]  /*2c420*/  CS2R R6, SRZ ;  /* 0x0000000000067805 */ /* 0x000fce000001ff00 */
.L_x_337:
[----:B------:R-:W-:-:S06]  /*2c430*/  LEA R14, R24, UR40, 0x2 ;  /* 0x00000028180e7c11 */ /* 0x000fcc000f8e10ff */
[----:B------:R-:W5:Y:S01]  /*2c440*/  LDL R14, [R14+0x4] ;  /* 0x000004000e0e7983 */ /* 0x000f620000100800 */
[----:B------:R-:W-:Y:S01]  /*2c450*/  BSSY.RECONVERGENT B3, `(.L_x_335) ;  /* 0x00000b0000037945 */ /* 0x000fe20003800200 */
[----:B------:R-:W-:Y:S02]  /*2c460*/  IMAD.SHL.U32 R15, R24, 0x20, RZ ;  /* 0x00000020180f7824 */ /* 0x000fe400078e00ff */
[----:B------:R-:W-:-:S07]  /*2c470*/  IMAD.MOV.U32 R16, RZ, RZ, RZ ;  /* 0x000000ffff107224 */ /* 0x000fce00078e00ff */
.L_x_336:
        /* <DEDUP_REMOVED lines=12> */
[----:B------:R-:W4:Y:S04]  /*2c540*/  @!P0 LDG.E R20, desc[UR36][R12.64+0x10] ;  /* 0x000010240c148981 */ /* 0x000f28000c1e1900 */
[----:B------:R-:W4:Y:S01]  /*2c550*/  @P1 LDG.E R22, desc[UR36][R12.64+0x24] ;  /* 0x000024240c161981 */ /* 0x000f22000c1e1900 */
[----:B--2---:R-:W-:-:S03]  /*2c560*/  @!P0 LOP3.LUT R0, R0, R17, RZ, 0x3c, !PT ;  /* 0x0000001100008212 */ /* 0x004fc600078e3cff */
[----:B------:R-:W2:Y:S01]  /*2c570*/  @!P0 LDG.E R17, desc[UR36][R12.64+0xc] ;  /* 0x00000c240c118981 */ /* 0x000ea2000c1e1900 */
[----:B---3--:R-:W-:-:S03]  /*2c580*/  @P1 LOP3.LUT R0, R0, R21, RZ, 0x3c, !PT ;  /* 0x0000001500001212 */ /* 0x008fc600078e3cff */
[----:B------:R-:W3:Y:S01]  /*2c590*/  @P3 LDG.E R21, desc[UR36][R12.64+0x3c] ;  /* 0x00003c240c153981 */ /* 0x000ee2000c1e1900 */
[----:B----4-:R-:W-:-:S03]  /*2c5a0*/  @!P0 LOP3.LUT R6, R6, R19, RZ, 0x3c, !PT ;  /* 0x0000001306068212 */ /* 0x010fc600078e3cff */
        /* <DEDUP_REMOVED lines=27> */
[----:B------:R-:W4:Y:S04]  /*2c760*/  @P6 LDG.E R22, desc[UR36][R12.64+0x80] ;  /* 0x000080240c166981 */ /* 0x000f28000c1e1900 */
        /* <DEDUP_REMOVED lines=38> */
[----:B--2---:R-:W-:-:S04]  /*2c9d0*/  @P6 LOP3.LUT R4, R4, R17, RZ, 0x3c, !PT ;  /* 0x0000001104046212 */ /* 0x004fc800078e3cff */
        /* <DEDUP_REMOVED lines=44> */
[----:B------:R-:W-:Y:S02]  /*2cca0*/  LOP3.LUT P0, RZ, R25, 0x8000, RZ, 0xc0, !PT ;  /* 0x0000800019ff7812 */ /* 0x000fe4000780c0ff */
[----:B------:R-:W-:Y:S01]  /*2ccb0*/  @P3 LOP3.LUT R5, R5, R22, RZ, 0x3c, !PT ;  /* 0x0000001605053212 */ /* 0x000fe200078e3cff */
[----:B------:R-:W4:Y:S01]  /*2ccc0*/  @P6 LDG.E R25, desc[UR36][R12.64+0x118] ;  /* 0x000118240c196981 */ /* 0x000f22000c1e1900 */
[----:B------:R-:W-:-:S03]  /*2ccd0*/  @P3 LOP3.LUT R7, R7, R18, RZ, 0x3c, !PT ;  /* 0x0000001207073212 */ /* 0x000fc600078e3cff */
        /* <DEDUP_REMOVED lines=30> */
[----:B------:R-:W-:-:S04]  /*2cec0*/  @P6 LOP3.LUT R7, R7, R18, RZ, 0x3c, !PT ;  /* 0x0000001207076212 */ /* 0x000fc800078e3cff */
[----:B------:R-:W-:Y:S02]  /*2ced0*/  @P0 LOP3.LUT R7, R7, R22, RZ, 0x3c, !PT ;  /* 0x0000001607070212 */ /* 0x000fe400078e3cff */
[----:B--2---:R-:W-:Y:S02]  /*2cee0*/  @P6 LOP3.LUT R6, R6, R17, RZ, 0x3c, !PT ;  /* 0x0000001106066212 */ /* 0x004fe400078e3cff */
[----:B---3--:R-:W-:Y:S02]  /*2cef0*/  @P6 LOP3.LUT R4, R4, R19, RZ, 0x3c, !PT ;  /* 0x0000001304046212 */ /* 0x008fe400078e3cff */
[----:B----4-:R-:W-:-:S04]  /*2cf00*/  @P6 LOP3.LUT R5, R5, R20, RZ, 0x3c, !PT ;  /* 0x0000001405056212 */ /* 0x010fc800078e3cff */
[----:B------:R-:W-:Y:S02]  /*2cf10*/  @P0 LOP3.LUT R5, R5, R26, RZ, 0x3c, !PT ;  /* 0x0000001a05050212 */ /* 0x000fe400078e3cff */
[----:B------:R-:W-:Y:S02]  /*2cf20*/  @P0 LOP3.LUT R4, R4, R23, RZ, 0x3c, !PT ;  /* 0x0000001704040212 */ /* 0x000fe400078e3cff */
[----:B------:R-:W-:Y:S01]  /*2cf30*/  @P0 LOP3.LUT R6, R6, R21, RZ, 0x3c, !PT ;  /* 0x0000001506060212 */ /* 0x000fe200078e3cff */
[----:B------:R-:W-:Y:S06]  /*2cf40*/  @P1 BRA `(.L_x_336) ;  /* 0xfffffff4004c1947 */ /* 0x000fec000383ffff */
[----:B------:R-:W-:Y:S05]  /*2cf50*/  BSYNC.RECONVERGENT B3 ;  /* 0x0000000000037941 */ /* 0x000fea0003800200 */
.L_x_335:
[----:B------:R-:W-:-:S05]  /*2cf60*/  VIADD R24, R24, 0x1 ;  /* 0x0000000118187836 */ /* 0x000fca0000000000 */
[----:B------:R-:W-:-:S13]  /*2cf70*/  ISETP.NE.AND P0, PT, R24, 0x5, PT ;  /* 0x000000051800780c */ /* 0x000fda0003f05270 */
[----:B------:R-:W-:Y:S05]  /*2cf80*/  @P0 BRA `(.L_x_337) ;  /* 0xfffffff400280947 */ /* 0x000fea000383ffff */
[----:B------:R-:W-:Y:S05]  /*2cf90*/  BSYNC.RECONVERGENT B2 ;  /* 0x0000000000027941 */ /* 0x000fea0003800200 */
.L_x_334:
[----:B------:R0:W-:Y:S04]  /*2cfa0*/  STL.64 [R1+0x8], R6 ;  /* 0x0000080601007387 */ /* 0x0001e80000100a00 */
[----:B------:R0:W-:Y:S04]  /*2cfb0*/  STL.64 [R1+0x10], R4 ;  /* 0x0000100401007387 */ /* 0x0001e80000100a00 */
[----:B------:R0:W-:Y:S02]  /*2cfc0*/  STL [R1+0x4], R0 ;  /* 0x0000040001007387 */ /* 0x0001e40000100800 */
.L_x_325:
[----:B------:R-:W-:Y:S05]  /*2cfd0*/  BSYNC.RECONVERGENT B0 ;  /* 0x0000000000007941 */ /* 0x000fea0003800200 */
.L_x_324:
[----:B------:R-:W-:Y:S01]  /*2cfe0*/  ISETP.GT.U32.AND P0, PT, R11, 0x3, PT ;  /* 0x000000030b00780c */ /* 0x000fe20003f04070 */
[----:B------:R-:W-:Y:S01]  /*2cff0*/  VIADD R3, R3, 0x1 ;  /* 0x0000000103037836 */ /* 0x000fe20000000000 */
[--C-:B------:R-:W-:Y:S02]  /*2d000*/  SHF.R.U64 R11, R11, 0x2, R10.reuse ;  /* 0x000000020b0b7819 */ /* 0x100fe4000000120a */
[----:B------:R-:W-:Y:S02]  /*2d010*/  ISETP.GT.U32.AND.EX P0, PT, R10, RZ, PT, P0 ;  /* 0x000000ff0a00720c */ /* 0x000fe40003f04100 */
[----:B------:R-:W-:-:S11]  /*2d020*/  SHF.R.U32.HI R10, RZ, 0x2, R10 ;  /* 0x00000002ff0a7819 */ /* 0x000fd6000001160a */
[----:B------:R-:W-:Y:S05]  /*2d030*/  @P0 BRA `(.L_x_338) ;  /* 0xffffffd800bc0947 */ /* 0x000fea000383ffff */
.L_x_323:
[----:B------:R-:W-:Y:S05]  /*2d040*/  BSYNC.RECONVERGENT B1 ;  /* 0x0000000000017941 */ /* 0x000fea0003800200 */
.L_x_322:
[----:B------:R-:W-:Y:S01]  /*2d050*/  BSSY.RECONVERGENT B1, `(.L_x_339) ;  /* 0x0000253000017945 */ /* 0x000fe20003800200 */
[----:B------:R-:W-:-:S07]  /*2d060*/  IMAD.MOV.U32 R3, RZ, RZ, RZ ;  /* 0x000000ffff037224 */ /* 0x000fce00078e00ff */
.L_x_354:
[----:B------:R-:W-:Y:S01]  /*2d070*/  LOP3.LUT R18, R30, 0x3, RZ, 0xc0, !PT ;  /* 0x000000031e127812 */ /* 0x000fe200078ec0ff */
[----:B------:R-:W-:Y:S03]  /*2d080*/  BSSY.RECONVERGENT B0, `(.L_x_340) ;  /* 0x0000249000007945 */ /* 0x000fe60003800200 */
[----:B------:R-:W-:-:S04]  /*2d090*/  ISETP.NE.U32.AND P0, PT, R18, RZ, PT ;  /* 0x000000ff1200720c */ /* 0x000fc80003f05070 */
[----:B------:R-:W-:-:S13]  /*2d0a0*/  ISETP.NE.AND.EX P0, PT, RZ, RZ, PT, P0 ;  /* 0x000000ffff00720c */ /* 0x000fda0003f05300 */
[----:B--2---:R-:W-:Y:S05]  /*2d0b0*/  @!P0 BRA `(.L_x_341) ;  /* 0x0000002400148947 */ /* 0x004fea0003800000 */
[----:B------:R-:W2:Y:S01]  /*2d0c0*/  LDC.64 R8, c[0x4][0x10] ;  /* 0x01000400ff087b82 */ /* 0x000ea20000000a00 */
[----:B------:R-:W-:Y:S01]  /*2d0d0*/  BSSY.RECONVERGENT B2, `(.L_x_342) ;  /* 0x00000bc000027945 */ /* 0x000fe20003800200 */
[----:B0-----:R-:W-:Y:S01]  /*2d0e0*/  IMAD.MOV.U32 R0, RZ, RZ, RZ ;  /* 0x000000ffff007224 */ /* 0x001fe200078e00ff */
[----:B------:R-:W-:Y:S01]  /*2d0f0*/  CS2R R4, SRZ ;  /* 0x0000000000047805 */ /* 0x000fe2000001ff00 */
[----:B------:R-:W-:Y:S01]  /*2d100*/  IMAD.MOV.U32 R21, RZ, RZ, RZ ;  /* 0x000000ffff157224 */ /* 0x000fe200078e00ff */
[----:B------:R-:W-:Y:S01]  /*2d110*/  CS2R R6, SRZ ;  /* 0x0000000000067805 */ /* 0x000fe2000001ff00 */
[----:B--2---:R-:W-:-:S07]  /*2d120*/  IMAD.WIDE.U32 R8, R3, 0xc80, R8 ;  /* 0x00000c8003087825 */ /* 0x004fce00078e0008 */
.L_x_345:
[----:B------:R-:W-:-:S06]  /*2d130*/  LEA R12, R21, UR40, 0x2 ;  /* 0x00000028150c7c11 */ /* 0x000fcc000f8e10ff */
[----:B------:R-:W5:Y:S01]  /*2d140*/  LDL R12, [R12+0x4] ;  /* 0x000004000c0c7983 */ /* 0x000f620000100800 */
[----:B------:R-:W-:Y:S01]  /*2d150*/  BSSY.RECONVERGENT B3, `(.L_x_343) ;  /* 0x00000b0000037945 */ /* 0x000fe20003800200 */
[----:B------:R-:W-:Y:S02]  /*2d160*/  IMAD.SHL.U32 R13, R21, 0x20, RZ ;  /* 0x00000020150d7824 */ /* 0x000fe400078e00ff */
[----:B------:R-:W-:-:S07]  /*2d170*/  IMAD.MOV.U32 R14, RZ, RZ, RZ ;  /* 0x000000ffff0e7224 */ /* 0x000fce00078e00ff */
.L_x_344:
[----:B-1---5:R-:W-:Y:S01]  /*2d180*/  SHF.R.U32.HI R24, RZ, R14, R12 ;  /* 0x0000000eff187219 */ /* 0x022fe2000001160c */
        /* <DEDUP_REMOVED lines=173> */
.L_x_343:
[----:B------:R-:W-:-:S05]  /*2dc60*/  VIADD R21, R21, 0x1 ;  /* 0x0000000115157836 */ /* 0x000fca0000000000 */
[----:B------:R-:W-:-:S13]  /*2dc70*/  ISETP.NE.AND P0, PT, R21, 0x5, PT ;  /* 0x000000051500780c */ /* 0x000fda0003f05270 */
[----:B------:R-:W-:Y:S05]  /*2dc80*/  @P0 BRA `(.L_x_345) ;  /* 0xfffffff400280947 */ /* 0x000fea000383ffff */
[----:B------:R-:W-:Y:S05]  /*2dc90*/  BSYNC.RECONVERGENT B2 ;  /* 0x0000000000027941 */ /* 0x000fea0003800200 */
.L_x_342:
[----:B------:R2:W-:Y:S01]  /*2dca0*/  STL.64 [R1+0x8], R6 ;  /* 0x0000080601007387 */ /* 0x0005e20000100a00 */
[----:B------:R-:W-:-:S03]  /*2dcb0*/  ISETP.NE.U32.AND P0, PT, R18, 0x1, PT ;  /* 0x000000011200780c */ /* 0x000fc60003f05070 */
[----:B------:R2:W-:Y:S01]  /*2dcc0*/  STL.64 [R1+0x10], R4 ;  /* 0x0000100401007387 */ /* 0x0005e20000100a00 */
[----:B------:R-:W-:-:S03]  /*2dcd0*/  ISETP.NE.AND.EX P0, PT, RZ, RZ, PT, P0 ;  /* 0x000000ffff00720c */ /* 0x000fc60003f05300 */
[----:B------:R2:W-:Y:S10]  /*2dce0*/  STL [R1+0x4], R0 ;  /* 0x0000040001007387 */ /* 0x0005f40000100800 */
[----:B--2---:R-:W-:Y:S05]  /*2dcf0*/  @!P0 BRA `(.L_x_341) ;  /* 0x0000001800048947 */ /* 0x004fea0003800000 */
[----:B------:R-:W-:Y:S01]  /*2dd00*/  BSSY.RECONVERGENT B2, `(.L_x_346) ;  /* 0x00000bb000027945 */ /* 0x000fe20003800200 */
[----:B------:R-:W-:Y:S01]  /*2dd10*/  IMAD.MOV.U32 R0, RZ, RZ, RZ ;  /* 0x000000ffff007224 */ /* 0x000fe200078e00ff */
[----:B------:R-:W-:Y:S01]  /*2dd20*/  CS2R R4, SRZ ;  /* 0x0000000000047805 */ /* 0x000fe2000001ff00 */
[----:B------:R-:W-:Y:S01]  /*2dd30*/  IMAD.MOV.U32 R23, RZ, RZ, RZ ;  /* 0x000000ffff177224 */ /* 0x000fe200078e00ff */
[----:B------:R-:W-:-:S07]  /*2dd40*/  CS2R R6, SRZ ;  /* 0x0000000000067805 */ /* 0x000fce000001ff00 */
.L_x_349:
[----:B------:R-:W-:-:S06]  /*2dd50*/  LEA R12, R23, UR40, 0x2 ;  /* 0x00000028170c7c11 */ /* 0x000fcc000f8e10ff */
[----:B------:R-:W5:Y:S01]  /*2dd60*/  LDL R12, [R12+0x4] ;  /* 0x000004000c0c7983 */ /* 0x000f620000100800 */
[----:B------:R-:W-:Y:S01]  /*2dd70*/  BSSY.RECONVERGENT B3, `(.L_x_347) ;  /* 0x00000b0000037945 */ /* 0x000fe20003800200 */
[----:B------:R-:W-:Y:S02]  /*2dd80*/  IMAD.SHL.U32 R13, R23, 0x20, RZ ;  /* 0x00000020170d7824 */ /* 0x000fe400078e00ff */
[----:B------:R-:W-:-:S07]  /*2dd90*/  IMAD.MOV.U32 R14, RZ, RZ, RZ ;  /* 0x000000ffff0e7224 */ /* 0x000fce00078e00ff */
.L_x_348:
        /* <DEDUP_REMOVED lines=174> */
.L_x_347:
[----:B------:R-:W-:-:S05]  /*2e880*/  VIADD R23, R23, 0x1 ;  /* 0x0000000117177836 */ /* 0x000fca0000000000 */
[----:B------:R-:W-:-:S13]  /*2e890*/  ISETP.NE.AND P0, PT, R23, 0x5, PT ;  /* 0x000000051700780c */ /* 0x000fda0003f05270 */
[----:B------:R-:W-:Y:S05]  /*2e8a0*/  @P0 BRA `(.L_x_349) ;  /* 0xfffffff400280947 */ /* 0x000fea000383ffff */
[----:B------:R-:W-:Y:S05]  /*2e8b0*/  BSYNC.RECONVERGENT B2 ;  /* 0x0000000000027941 */ /* 0x000fea0003800200 */
.L_x_346:
[----:B------:R2:W-:Y:S01]  /*2e8c0*/  STL.64 [R1+0x8], R6 ;  /* 0x0000080601007387 */ /* 0x0005e20000100a00 */
[----:B------:R-:W-:-:S03]  /*2e8d0*/  ISETP.NE.U32.AND P0, PT, R18, 0x3, PT ;  /* 0x000000031200780c */ /* 0x000fc60003f05070 */
[----:B------:R2:W-:Y:S01]  /*2e8e0*/  STL.64 [R1+0x10], R4 ;  /* 0x0000100401007387 */ /* 0x0005e20000100a00 */
[----:B------:R-:W-:-:S03]  /*2e8f0*/  ISETP.NE.AND.EX P0, PT, RZ, RZ, PT, P0 ;  /* 0x000000ffff00720c */ /* 0x000fc60003f05300 */
[----:B------:R2:W-:Y:S10]  /*2e900*/  STL [R1+0x4], R0 ;  /* 0x0000040001007387 */ /* 0x0005f40000100800 */
[----:B--2---:R-:W-:Y:S05]  /*2e910*/  @P0 BRA `(.L_x_341) ;  /* 0x0000000800fc0947 */ /* 0x004fea0003800000 */
[----:B------:R-:W-:Y:S01]  /*2e920*/  BSSY.RECONVERGENT B2, `(.L_x_350) ;  /* 0x00000bb000027945 */ /* 0x000fe20003800200 */
[----:B------:R-:W-:Y:S01]  /*2e930*/  IMAD.MOV.U32 R0, RZ, RZ, RZ ;  /* 0x000000ffff007224 */ /* 0x000fe200078e00ff */
[----:B------:R-:W-:Y:S01]  /*2e940*/  CS2R R6, SRZ ;  /* 0x0000000000067805 */ /* 0x000fe2000001ff00 */
[----:B------:R-:W-:Y:S01]  /*2e950*/  IMAD.MOV.U32 R22, RZ, RZ, RZ ;  /* 0x000000ffff167224 */ /* 0x000fe200078e00ff */
[----:B------:R-:W-:-:S07]  /*2e960*/  CS2R R4, SRZ ;  /* 0x0000000000047805 */ /* 0x000fce000001ff00 */
.L_x_353:
[----:B------:R-:W-:-:S06]  /*2e970*/  LEA R12, R22, UR40, 0x2 ;  /* 0x00000028160c7c11 */ /* 0x000fcc000f8e10ff */
[----:B------:R-:W5:Y:S01]  /*2e980*/  LDL R12, [R12+0x4] ;  /* 0x000004000c0c7983 */ /* 0x000f620000100800 */
[----:B------:R-:W-:Y:S01]  /*2e990*/  BSSY.RECONVERGENT B3, `(.L_x_351) ;  /* 0x00000b0000037945 */ /* 0x000fe20003800200 */
[----:B------:R-:W-:Y:S02]  /*2e9a0*/  IMAD.SHL.U32 R13, R22, 0x20, RZ ;  /* 0x00000020160d7824 */ /* 0x000fe400078e00ff */
[----:B------:R-:W-:-:S07]  /*2e9b0*/  IMAD.MOV.U32 R14, RZ, RZ, RZ ;  /* 0x000000ffff0e7224 */ /* 0x000fce00078e00ff */
.L_x_352:
        /* <DEDUP_REMOVED lines=174> */
.L_x_351:
[----:B------:R-:W-:-:S05]  /*2f4a0*/  VIADD R22, R22, 0x1 ;  /* 0x0000000116167836 */ /* 0x000fca0000000000 */
[----:B------:R-:W-:-:S13]  /*2f4b0*/  ISETP.NE.AND P0, PT, R22, 0x5, PT ;  /* 0x000000051600780c */ /* 0x000fda0003f05270 */
[----:B------:R-:W-:Y:S05]  /*2f4c0*/  @P0 BRA `(.L_x_353) ;  /* 0xfffffff400280947 */ /* 0x000fea000383ffff */
[----:B------:R-:W-:Y:S05]  /*2f4d0*/  BSYNC.RECONVERGENT B2 ;  /* 0x0000000000027941 */ /* 0x000fea0003800200 */
.L_x_350:
[----:B------:R2:W-:Y:S04]  /*2f4e0*/  STL.64 [R1+0x8], R4 ;  /* 0x0000080401007387 */ /* 0x0005e80000100a00 */
[----:B------:R2:W-:Y:S04]  /*2f4f0*/  STL.64 [R1+0x10], R6 ;  /* 0x0000100601007387 */ /* 0x0005e80000100a00 */
[----:B------:R2:W-:Y:S02]  /*2f500*/  STL [R1+0x4], R0 ;  /* 0x0000040001007387 */ /* 0x0005e40000100800 */
.L_x_341:
[----:B------:R-:W-:Y:S05]  /*2f510*/  BSYNC.RECONVERGENT B0 ;  /* 0x0000000000007941 */ /* 0x000fea0003800200 */
.L_x_340:
[C---:B------:R-:W-:Y:S01]  /*2f520*/  ISETP.GT.U32.AND P0, PT, R30.reuse, 0x3, PT ;  /* 0x000000031e00780c */ /* 0x040fe20003f04070 */
[----:B------:R-:W-:Y:S01]  /*2f530*/  VIADD R3, R3, 0x1 ;  /* 0x0000000103037836 */ /* 0x000fe20000000000 */
[--C-:B------:R-:W-:Y:S02]  /*2f540*/  SHF.R.U64 R30, R30, 0x2, R29.reuse ;  /* 0x000000021e1e7819 */ /* 0x100fe4000000121d */
[----:B------:R-:W-:Y:S02]  /*2f550*/  ISETP.GT.U32.AND.EX P0, PT, R29, RZ, PT, P0 ;  /* 0x000000ff1d00720c */ /* 0x000fe40003f04100 */
[----:B------:R-:W-:-:S11]  /*2f560*/  SHF.R.U32.HI R29, RZ, 0x2, R29 ;  /* 0x00000002ff1d7819 */ /* 0x000fd6000001161d */
[----:B------:R-:W-:Y:S05]  /*2f570*/  @P0 BRA `(.L_x_354) ;  /* 0xffffffd800bc0947 */ /* 0x000fea000383ffff */
[----:B------:R-:W-:Y:S05]  /*2f580*/  BSYNC.RECONVERGENT B1 ;  /* 0x0000000000017941 */ /* 0x000fea0003800200 */
.L_x_339:
[----:B------:R-:W3:Y:S01]  /*2f590*/  LDC.64 R8, c[0x0][0x3a0] ;  /* 0x0000e800ff087b82 */ /* 0x000ee20000000a00 */
[----:B------:R-:W-:Y:S01]  /*2f5a0*/  IMAD.MOV.U32 R3, RZ, RZ, RZ ;  /* 0x000000ffff037224 */ /* 0x000fe200078e00ff */
[----:B0-2---:R-:W-:Y:S01]  /*2f5b0*/  MOV R0, 0x0 ;  /* 0x0000000000007802 */ /* 0x005fe20000000f00 */
[----:B------:R-:W0:Y:S03]  /*2f5c0*/  LDCU.64 UR6, c[0x4][0x180] ;  /* 0x01003000ff0677ac */ /* 0x000e260008000a00 */
[----:B------:R2:W-:Y:S01]  /*2f5d0*/  STL.64 [R1+0x30], R2 ;  /* 0x0000300201007387 */ /* 0x0005e20000100a00 */
[----:B------:R-:W-:Y:S01]  /*2f5e0*/  UIADD3 UR4, UP0, UPT, UR38, 0x30, URZ ;  /* 0x0000003026047890 */ /* 0x000fe2000ff1e0ff */
[----:B------:R-:W4:Y:S03]  /*2f5f0*/  LDC.64 R10, c[0x0][0x3a8] ;  /* 0x0000ea00ff0a7b82 */ /* 0x000f260000000a00 */
[----:B------:R-:W-:-:S02]  /*2f600*/  UIADD3.X UR5, UPT, UPT, URZ, UR39, URZ, UP0, !UPT ;  /* 0x00000027ff057290 */ /* 0x000fc400087fe4ff */
[----:B------:R-:W-:-:S03]  /*2f610*/  IMAD.U32 R6, RZ, RZ, UR4 ;  /* 0x00000004ff067e24 */ /* 0x000fc6000f8e00ff */
[----:B------:R2:W1:Y:S01]  /*2f620*/  LDC.64 R12, c[0x4][R0] ;  /* 0x01000000000c7b82 */ /* 0x0004620000000a00 */
[----:B------:R-:W-:Y:S02]  /*2f630*/  IMAD.U32 R7, RZ, RZ, UR5 ;  /* 0x00000005ff077e24 */ /* 0x000fe4000f8e00ff */
[----:B0-----:R-:W-:Y:S02]  /*2f640*/  IMAD.U32 R4, RZ, RZ, UR6 ;  /* 0x00000006ff047e24 */ /* 0x001fe4000f8e00ff */
[----:B------:R-:W-:Y:S01]  /*2f650*/  IMAD.U32 R5, RZ, RZ, UR7 ;  /* 0x00000007ff057e24 */ /* 0x000fe2000f8e00ff */
[----:B---3--:R2:W-:Y:S04]  /*2f660*/  STL.64 [R1+0x38], R8 ;  /* 0x0000380801007387 */ /* 0x0085e80000100a00 */
[----:B----4-:R2:W-:Y:S02]  /*2f670*/  STL.64 [R1+0x40], R10 ;  /* 0x0000400a01007387 */ /* 0x0105e40000100a00 */
[----:B------:R-:W-:-:S07]  /*2f680*/  LEPC R20, `(.L_x_355) ;  /* 0x000000001014794e */ /* 0x000fce0000000000 */
[----:B-12---:R-:W-:Y:S05]  /*2f690*/  CALL.ABS.NOINC R12 ;  /* 0x000000000c007343 */ /* 0x006fea0003c00000 */
.L_x_355:
[----:B------:R-:W-:Y:S05]  /*2f6a0*/  EXIT ;  /* 0x000000000000794d */ /* 0x000fea0003800000 */
.L_x_356:
[----:B------:R-:W-:-:S00]  /*2f6b0*/  BRA `(.L_x_356) ;  /* 0xfffffffc00fc7947 */ /* 0x000fc0000383ffff */
[----:B------:R-:W-:-:S00]  /*2f6c0*/  NOP ;  /* 0x0000000000007918 */ /* 0x000fc00000000000 */
        /* <DEDUP_REMOVED lines=11> */
.L_x_358:


//--------------------- .text._ZN3cub18CUB_300001_SM_10006detail11EmptyKernelIvEEvv --------------------------
	.section	.text._ZN3cub18CUB_300001_SM_10006detail11EmptyKernelIvEEvv,"ax",@progbits
	.align	128
        .global         _ZN3cub18CUB_300001_SM_10006detail11EmptyKernelIvEEvv
        .type           _ZN3cub18CUB_300001_SM_10006detail11EmptyKernelIvEEvv,@function
        .size           _ZN3cub18CUB_300001_SM_10006detail11EmptyKernelIvEEvv,(.L_x_359 - _ZN3cub18CUB_300001_SM_10006detail11EmptyKernelIvEEvv)
        .other          _ZN3cub18CUB_300001_SM_10006detail11EmptyKernelIvEEvv,@"STO_CUDA_ENTRY STV_DEFAULT"
_ZN3cub18CUB_300001_SM_10006detail11EmptyKernelIvEEvv:
.text._ZN3cub18CUB_300001_SM_10006detail11EmptyKernelIvEEvv:
[----:B------:R-:W-:Y:S01]  /*0000*/  LDC R1, c[0x0][0x37c] ;  /* 0x0000df00ff017b82 */ /* 0x000fe20000000800 */
[----:B------:R-:W-:Y:S05]  /*0010*/  EXIT ;  /* 0x000000000000794d */ /* 0x000fea0003800000 */
.L_x_357:
        /* <DEDUP_REMOVED lines=14> */
.L_x_359:


//--------------------- .nv.global.init           --------------------------
	.section	.nv.global.init,"aw",@progbits
	.align	4
.nv.global.init:
	.type		mrg32k3aM1SubSeq,@object
	.size		mrg32k3aM1SubSeq,(mrg32k3aM2SubSeq - mrg32k3aM1SubSeq)
mrg32k3aM1SubSeq:
        /*0000*/ 	.byte	0x0b, 0xcc, 0xee, 0x04, 0x73, 0x29, 0x8b, 0x6f, 0xf6, 0x53, 0x03, 0xf6, 0x23, 0xf6, 0xea, 0xda
        /* <DEDUP_REMOVED lines=125> */
	.type		mrg32k3aM2SubSeq,@object
	.size		mrg32k3aM2SubSeq,(mrg32k3aM1 - mrg32k3aM2SubSeq)
mrg32k3aM2SubSeq:
        /* <DEDUP_REMOVED lines=126> */
	.type		mrg32k3aM1,@object
	.size		mrg32k3aM1,(mrg32k3aM1Seq - mrg32k3aM1)
mrg32k3aM1:
        /* <DEDUP_REMOVED lines=144> */
	.type		mrg32k3aM1Seq,@object
	.size		mrg32k3aM1Seq,(mrg32k3aM2 - mrg32k3aM1Seq)
mrg32k3aM1Seq:
        /* <DEDUP_REMOVED lines=144> */
	.type		mrg32k3aM2,@object
	.size		mrg32k3aM2,(mrg32k3aM2Seq - mrg32k3aM2)
mrg32k3aM2:
        /* <DEDUP_REMOVED lines=144> */
	.type		mrg32k3aM2Seq,@object
	.size		mrg32k3aM2Seq,(precalc_xorwow_matrix - mrg32k3aM2Seq)
mrg32k3aM2Seq:
        /* <DEDUP_REMOVED lines=144> */
	.type		precalc_xorwow_matrix,@object
	.size		precalc_xorwow_matrix,(precalc_xorwow_offset_matrix - precalc_xorwow_matrix)
precalc_xorwow_matrix:
        /* <DEDUP_REMOVED lines=6400> */
	.type		precalc_xorwow_offset_matrix,@object
	.size		precalc_xorwow_offset_matrix,($str$2 - precalc_xorwow_offset_matrix)
precalc_xorwow_offset_matrix:
        /* <DEDUP_REMOVED lines=6400> */
	.type		$str$2,@object
	.size		$str$2,($str$1 - $str$2)
$str$2:
        /*353c0*/ 	.byte	0x0a, 0x00
	.type		$str$1,@object
	.size		$str$1,($str - $str$1)
$str$1:
        /*353c2*/ 	.byte	0x20, 0x25, 0x6c, 0x66, 0x20, 0x00
	.type		$str,@object
	.size		$str,(.L_48 - $str)
$str:
        /*353c8*/ 	.byte	0x20, 0x69, 0x64, 0x3a, 0x25, 0x34, 0x75, 0x20, 0x74, 0x68, 0x72, 0x65, 0x61, 0x64, 0x5f, 0x6f
        /*353d8*/ 	.byte	0x66, 0x66, 0x73, 0x65, 0x74, 0x3a, 0x25, 0x75, 0x20, 0x73, 0x65, 0x71, 0x30, 0x3a, 0x25, 0x6c
        /*353e8*/ 	.byte	0x6c, 0x75, 0x20, 0x73, 0x65, 0x71, 0x31, 0x3a, 0x25, 0x6c, 0x6c, 0x75, 0x20, 0x0a, 0x00
.L_48:


//--------------------- .nv.shared.reserved.0     --------------------------
	.section	.nv.shared.reserved.0,"aw",@nobits
	.weak		__nv_reservedSMEM_offset_0_alias
	.size		__nv_reservedSMEM_offset_0_alias, 0, 64
	.other		__nv_reservedSMEM_offset_0_alias,@"STO_CUDA_RESERVED_SHARED STV_DEFAULT"
__nv_reservedSMEM_offset_0_alias:
	.zero		0
	.zero		64


//--------------------- .nv.global                --------------------------
	.section	.nv.global,"aw",@nobits
.nv.global:
	.type		_ZN30_INTERNAL_15e80b7d_4_k_cu_main6thrust24THRUST_300001_SM_1000_NS12placeholders2_6E,@object
	.size		_ZN30_INTERNAL_15e80b7d_4_k_cu_main6thrust24THRUST_300001_SM_1000_NS12placeholders2_6E,(_ZN30_INTERNAL_15e80b7d_4_k_cu_main4cuda3std3__45__cpo6cbeginE - _ZN30_INTERNAL_15e80b7d_4_k_cu_main6thrust24THRUST_300001_SM_1000_NS12placeholders2_6E)
_ZN30_INTERNAL_15e80b7d_4_k_cu_main6thrust24THRUST_300001_SM_1000_NS12placeholders2_6E:
	.zero		1
	.type		_ZN30_INTERNAL_15e80b7d_4_k_cu_main4cuda3std3__45__cpo6cbeginE,@object
	.size		_ZN30_INTERNAL_15e80b7d_4_k_cu_main4cuda3std3__45__cpo6cbeginE,(_ZN30_INTERNAL_15e80b7d_4_k_cu_main4cuda3std6ranges3__45__cpo4cendE - _ZN30_INTERNAL_15e80b7d_4_k_cu_main4cuda3std3__45__cpo6cbeginE)
_ZN30_INTERNAL_15e80b7d_4_k_cu_main4cuda3std3__45__cpo6cbeginE:
	.zero		1
	.type		_ZN30_INTERNAL_15e80b7d_4_k_cu_main4cuda3std6ranges3__45__cpo4cendE,@object
	.size		_ZN30_INTERNAL_15e80b7d_4_k_cu_main4cuda3std6ranges3__45__cpo4cendE,(_ZN30_INTERNAL_15e80b7d_4_k_cu_main4cuda3std3__48in_placeE - _ZN30_INTERNAL_15e80b7d_4_k_cu_main4cuda3std6ranges3__45__cpo4cendE)
_ZN30_INTERNAL_15e80b7d_4_k_cu_main4cuda3std6ranges3__45__cpo4cendE:
	.zero		1
	.type		_ZN30_INTERNAL_15e80b7d_4_k_cu_main4cuda3std3__48in_placeE,@object
	.size		_ZN30_INTERNAL_15e80b7d_4_k_cu_main4cuda3std3__48in_placeE,(_ZN30_INTERNAL_15e80b7d_4_k_cu_main4cuda3std6ranges3__45__cpo5ssizeE - _ZN30_INTERNAL_15e80b7d_4_k_cu_main4cuda3std3__48in_placeE)
_ZN30_INTERNAL_15e80b7d_4_k_cu_main4cuda3std3__48in_placeE:
	.zero		1
	.type		_ZN30_INTERNAL_15e80b7d_4_k_cu_main4cuda3std6ranges3__45__cpo5ssizeE,@object
	.size		_ZN30_INTERNAL_15e80b7d_4_k_cu_main4cuda3std6ranges3__45__cpo5ssizeE,(_ZN30_INTERNAL_15e80b7d_4_k_cu_main6thrust24THRUST_300001_SM_1000_NS12placeholders3_10E - _ZN30_INTERNAL_15e80b7d_4_k_cu_main4cuda3std6ranges3__45__cpo5ssizeE)
_ZN30_INTERNAL_15e80b7d_4_k_cu_main4cuda3std6ranges3__45__cpo5ssizeE:
	.zero		1
	.type		_ZN30_INTERNAL_15e80b7d_4_k_cu_main6thrust24THRUST_300001_SM_1000_NS12placeholders3_10E,@object
	.size		_ZN30_INTERNAL_15e80b7d_4_k_cu_main6thrust24THRUST_300001_SM_1000_NS12placeholders3_10E,(_ZN30_INTERNAL_15e80b7d_4_k_cu_main4cuda3std3__45__cpo7crbeginE - _ZN30_INTERNAL_15e80b7d_4_k_cu_main6thrust24THRUST_300001_SM_1000_NS12placeholders3_10E)
_ZN30_INTERNAL_15e80b7d_4_k_cu_main6thrust24THRUST_300001_SM_1000_NS12placeholders3_10E:
	.zero		1
	.type		_ZN30_INTERNAL_15e80b7d_4_k_cu_main4cuda3std3__45__cpo7crbeginE,@object
	.size		_ZN30_INTERNAL_15e80b7d_4_k_cu_main4cuda3std3__45__cpo7crbeginE,(_ZN30_INTERNAL_15e80b7d_4_k_cu_main4cuda3std6ranges3__45__cpo4prevE - _ZN30_INTERNAL_15e80b7d_4_k_cu_main4cuda3std3__45__cpo7crbeginE)
_ZN30_INTERNAL_15e80b7d_4_k_cu_main4cuda3std3__45__cpo7crbeginE:
	.zero		1
	.type		_ZN30_INTERNAL_15e80b7d_4_k_cu_main4cuda3std6ranges3__45__cpo4prevE,@object
	.size		_ZN30_INTERNAL_15e80b7d_4_k_cu_main4cuda3std6ranges3__45__cpo4prevE,(_ZN30_INTERNAL_15e80b7d_4_k_cu_main4cuda3std6ranges3__45__cpo9iter_moveE - _ZN30_INTERNAL_15e80b7d_4_k_cu_main4cuda3std6ranges3__45__cpo4prevE)
_ZN30_INTERNAL_15e80b7d_4_k_cu_main4cuda3std6ranges3__45__cpo4prevE:
	.zero		1
	.type		_ZN30_INTERNAL_15e80b7d_4_k_cu_main4cuda3std6ranges3__45__cpo9iter_moveE,@object
	.size		_ZN30_INTERNAL_15e80b7d_4_k_cu_main4cuda3std6ranges3__45__cpo9iter_moveE,(_ZN30_INTERNAL_15e80b7d_4_k_cu_main6thrust24THRUST_300001_SM_1000_NS12placeholders2_2E - _ZN30_INTERNAL_15e80b7d_4_k_cu_main4cuda3std6ranges3__45__cpo9iter_moveE)
_ZN30_INTERNAL_15e80b7d_4_k_cu_main4cuda3std6ranges3__45__cpo9iter_moveE:
	.zero		1
	.type		_ZN30_INTERNAL_15e80b7d_4_k_cu_main6thrust24THRUST_300001_SM_1000_NS12placeholders2_2E,@object
	.size		_ZN30_INTERNAL_15e80b7d_4_k_cu_main6thrust24THRUST_300001_SM_1000_NS12placeholders2_2E,(_ZN30_INTERNAL_15e80b7d_4_k_cu_main6thrust24THRUST_300001_SM_1000_NS12placeholders2_4E - _ZN30_INTERNAL_15e80b7d_4_k_cu_main6thrust24THRUST_300001_SM_1000_NS12placeholders2_2E)
_ZN30_INTERNAL_15e80b7d_4_k_cu_main6thrust24THRUST_300001_SM_1000_NS12placeholders2_2E:
	.zero		1
	.type		_ZN30_INTERNAL_15e80b7d_4_k_cu_main6thrust24THRUST_300001_SM_1000_NS12placeholders2_4E,@object
	.size		_ZN30_INTERNAL_15e80b7d_4_k_cu_main6thrust24THRUST_300001_SM_1000_NS12placeholders2_4E,(_ZN30_INTERNAL_15e80b7d_4_k_cu_main4cuda3std3__45__cpo5beginE - _ZN30_INTERNAL_15e80b7d_4_k_cu_main6thrust24THRUST_300001_SM_1000_NS12placeholders2_4E)
_ZN30_INTERNAL_15e80b7d_4_k_cu_main6thrust24THRUST_300001_SM_1000_NS12placeholders2_4E:
	.zero		1
	.type		_ZN30_INTERNAL_15e80b7d_4_k_cu_main4cuda3std3__45__cpo5beginE,@object
	.size		_ZN30_INTERNAL_15e80b7d_4_k_cu_main4cuda3std3__45__cpo5beginE,(_ZN30_INTERNAL_15e80b7d_4_k_cu_main4cuda3std6ranges3__45__cpo3endE - _ZN30_INTERNAL_15e80b7d_4_k_cu_main4cuda3std3__45__cpo5beginE)
_ZN30_INTERNAL_15e80b7d_4_k_cu_main4cuda3std3__45__cpo5beginE:
	.zero		1
	.type		_ZN30_INTERNAL_15e80b7d_4_k_cu_main4cuda3std6ranges3__45__cpo3endE,@object
	.size		_ZN30_INTERNAL_15e80b7d_4_k_cu_main4cuda3std6ranges3__45__cpo3endE,(_ZN30_INTERNAL_15e80b7d_4_k_cu_main4cuda3std3__432_GLOBAL__N__15e80b7d_4_k_cu_main6ignoreE - _ZN30_INTERNAL_15e80b7d_4_k_cu_main4cuda3std6ranges3__45__cpo3endE)
_ZN30_INTERNAL_15e80b7d_4_k_cu_main4cuda3std6ranges3__45__cpo3endE:
	.zero		1
	.type		_ZN30_INTERNAL_15e80b7d_4_k_cu_main4cuda3std3__432_GLOBAL__N__15e80b7d_4_k_cu_main6ignoreE,@object
	.size		_ZN30_INTERNAL_15e80b7d_4_k_cu_main4cuda3std3__432_GLOBAL__N__15e80b7d_4_k_cu_main6ignoreE,(_ZN30_INTERNAL_15e80b7d_4_k_cu_main4cuda3std6ranges3__45__cpo5cdataE - _ZN30_INTERNAL_15e80b7d_4_k_cu_main4cuda3std3__432_GLOBAL__N__15e80b7d_4_k_cu_main6ignoreE)
_ZN30_INTERNAL_15e80b7d_4_k_cu_main4cuda3std3__432_GLOBAL__N__15e80b7d_4_k_cu_main6ignoreE:
	.zero		1
	.type		_ZN30_INTERNAL_15e80b7d_4_k_cu_main4cuda3std6ranges3__45__cpo5cdataE,@object
	.size		_ZN30_INTERNAL_15e80b7d_4_k_cu_main4cuda3std6ranges3__45__cpo5cdataE,(_ZN30_INTERNAL_15e80b7d_4_k_cu_main6thrust24THRUST_300001_SM_1000_NS12placeholders2_8E - _ZN30_INTERNAL_15e80b7d_4_k_cu_main4cuda3std6ranges3__45__cpo5cdataE)
_ZN30_INTERNAL_15e80b7d_4_k_cu_main4cuda3std6ranges3__45__cpo5cdataE:
	.zero		1
	.type		_ZN30_INTERNAL_15e80b7d_4_k_cu_main6thrust24THRUST_300001_SM_1000_NS12placeholders2_8E,@object
	.size		_ZN30_INTERNAL_15e80b7d_4_k_cu_main6thrust24THRUST_300001_SM_1000_NS12placeholders2_8E,(_ZN30_INTERNAL_15e80b7d_4_k_cu_main4cuda3std3__45__cpo6rbeginE - _ZN30_INTERNAL_15e80b7d_4_k_cu_main6thrust24THRUST_300001_SM_1000_NS12placeholders2_8E)
_ZN30_INTERNAL_15e80b7d_4_k_cu_main6thrust24THRUST_300001_SM_1000_NS12placeholders2_8E:
	.zero		1
	.type		_ZN30_INTERNAL_15e80b7d_4_k_cu_main4cuda3std3__45__cpo6rbeginE,@object
	.size		_ZN30_INTERNAL_15e80b7d_4_k_cu_main4cuda3std3__45__cpo6rbeginE,(_ZN30_INTERNAL_15e80b7d_4_k_cu_main4cuda3std6ranges3__45__cpo9iter_swapE - _ZN30_INTERNAL_15e80b7d_4_k_cu_main4cuda3std3__45__cpo6rbeginE)
_ZN30_INTERNAL_15e80b7d_4_k_cu_main4cuda3std3__45__cpo6rbeginE:
	.zero		1
	.type		_ZN30_INTERNAL_15e80b7d_4_k_cu_main4cuda3std6ranges3__45__cpo9iter_swapE,@object
	.size		_ZN30_INTERNAL_15e80b7d_4_k_cu_main4cuda3std6ranges3__45__cpo9iter_swapE,(_ZN30_INTERNAL_15e80b7d_4_k_cu_main4cuda3std3__47nulloptE - _ZN30_INTERNAL_15e80b7d_4_k_cu_main4cuda3std6ranges3__45__cpo9iter_swapE)
_ZN30_INTERNAL_15e80b7d_4_k_cu_main4cuda3std6ranges3__45__cpo9iter_swapE:
	.zero		1
	.type		_ZN30_INTERNAL_15e80b7d_4_k_cu_main4cuda3std3__47nulloptE,@object
	.size		_ZN30_INTERNAL_15e80b7d_4_k_cu_main4cuda3std3__47nulloptE,(_ZN30_INTERNAL_15e80b7d_4_k_cu_main6thrust24THRUST_300001_SM_1000_NS6system6detail10sequential3seqE - _ZN30_INTERNAL_15e80b7d_4_k_cu_main4cuda3std3__47nulloptE)
_ZN30_INTERNAL_15e80b7d_4_k_cu_main4cuda3std3__47nulloptE:
	.zero		1
	.type		_ZN30_INTERNAL_15e80b7d_4_k_cu_main6thrust24THRUST_300001_SM_1000_NS6system6detail10sequential3seqE,@object
	.size		_ZN30_INTERNAL_15e80b7d_4_k_cu_main6thrust24THRUST_300001_SM_1000_NS6system6detail10sequential3seqE,(_ZN30_INTERNAL_15e80b7d_4_k_cu_main6thrust24THRUST_300001_SM_1000_NS12placeholders2_5E - _ZN30_INTERNAL_15e80b7d_4_k_cu_main6thrust24THRUST_300001_SM_1000_NS6system6detail10sequential3seqE)
_ZN30_INTERNAL_15e80b7d_4_k_cu_main6thrust24THRUST_300001_SM_1000_NS6system6detail10sequential3seqE:
	.zero		1
	.type		_ZN30_INTERNAL_15e80b7d_4_k_cu_main6thrust24THRUST_300001_SM_1000_NS12placeholders2_5E,@object
	.size		_ZN30_INTERNAL_15e80b7d_4_k_cu_main6thrust24THRUST_300001_SM_1000_NS12placeholders2_5E,(_ZN30_INTERNAL_15e80b7d_4_k_cu_main4cuda3std3__45__cpo3endE - _ZN30_INTERNAL_15e80b7d_4_k_cu_main6thrust24THRUST_300001_SM_1000_NS12placeholders2_5E)
_ZN30_INTERNAL_15e80b7d_4_k_cu_main6thrust24THRUST_300001_SM_1000_NS12placeholders2_5E:
	.zero		1
	.type		_ZN30_INTERNAL_15e80b7d_4_k_cu_main4cuda3std3__45__cpo3endE,@object
	.size		_ZN30_INTERNAL_15e80b7d_4_k_cu_main4cuda3std3__45__cpo3endE,(_ZN30_INTERNAL_15e80b7d_4_k_cu_main4cuda3std6ranges3__45__cpo6cbeginE - _ZN30_INTERNAL_15e80b7d_4_k_cu_main4cuda3std3__45__cpo3endE)
_ZN30_INTERNAL_15e80b7d_4_k_cu_main4cuda3std3__45__cpo3endE:
	.zero		1
	.type		_ZN30_INTERNAL_15e80b7d_4_k_cu_main4cuda3std6ranges3__45__cpo6cbeginE,@object
	.size		_ZN30_INTERNAL_15e80b7d_4_k_cu_main4cuda3std6ranges3__45__cpo6cbeginE,(_ZN30_INTERNAL_15e80b7d_4_k_cu_main4cuda3std3__419piecewise_constructE - _ZN30_INTERNAL_15e80b7d_4_k_cu_main4cuda3std6ranges3__45__cpo6cbeginE)
_ZN30_INTERNAL_15e80b7d_4_k_cu_main4cuda3std6ranges3__45__cpo6cbeginE:
	.zero		1
	.type		_ZN30_INTERNAL_15e80b7d_4_k_cu_main4cuda3std3__419piecewise_constructE,@object
	.size		_ZN30_INTERNAL_15e80b7d_4_k_cu_main4cuda3std3__419piecewise_constructE,(_ZN30_INTERNAL_15e80b7d_4_k_cu_main4cuda3std6ranges3__45__cpo4sizeE - _ZN30_INTERNAL_15e80b7d_4_k_cu_main4cuda3std3__419piecewise_constructE)
_ZN30_INTERNAL_15e80b7d_4_k_cu_main4cuda3std3__419piecewise_constructE:
	.zero		1
	.type		_ZN30_INTERNAL_15e80b7d_4_k_cu_main4cuda3std6ranges3__45__cpo4sizeE,@object
	.size		_ZN30_INTERNAL_15e80b7d_4_k_cu_main4cuda3std6ranges3__45__cpo4sizeE,(_ZN30_INTERNAL_15e80b7d_4_k_cu_main6thrust24THRUST_300001_SM_1000_NS12placeholders2_9E - _ZN30_INTERNAL_15e80b7d_4_k_cu_main4cuda3std6ranges3__45__cpo4sizeE)
_ZN30_INTERNAL_15e80b7d_4_k_cu_main4cuda3std6ranges3__45__cpo4sizeE:
	.zero		1
	.type		_ZN30_INTERNAL_15e80b7d_4_k_cu_main6thrust24THRUST_300001_SM_1000_NS12placeholders2_9E,@object
	.size		_ZN30_INTERNAL_15e80b7d_4_k_cu_main6thrust24THRUST_300001_SM_1000_NS12placeholders2_9E,(_ZN30_INTERNAL_15e80b7d_4_k_cu_main4cuda3std3__45__cpo4rendE - _ZN30_INTERNAL_15e80b7d_4_k_cu_main6thrust24THRUST_300001_SM_1000_NS12placeholders2_9E)
_ZN30_INTERNAL_15e80b7d_4_k_cu_main6thrust24THRUST_300001_SM_1000_NS12placeholders2_9E:
	.zero		1
	.type		_ZN30_INTERNAL_15e80b7d_4_k_cu_main4cuda3std3__45__cpo4rendE,@object
	.size		_ZN30_INTERNAL_15e80b7d_4_k_cu_main4cuda3std3__45__cpo4rendE,(_ZN30_INTERNAL_15e80b7d_4_k_cu_main4cuda3std6ranges3__45__cpo4nextE - _ZN30_INTERNAL_15e80b7d_4_k_cu_main4cuda3std3__45__cpo4rendE)
_ZN30_INTERNAL_15e80b7d_4_k_cu_main4cuda3std3__45__cpo4rendE:
	.zero		1
	.type		_ZN30_INTERNAL_15e80b7d_4_k_cu_main4cuda3std6ranges3__45__cpo4nextE,@object
	.size		_ZN30_INTERNAL_15e80b7d_4_k_cu_main4cuda3std6ranges3__45__cpo4nextE,(_ZN30_INTERNAL_15e80b7d_4_k_cu_main4cuda3std6ranges3__45__cpo4swapE - _ZN30_INTERNAL_15e80b7d_4_k_cu_main4cuda3std6ranges3__45__cpo4nextE)
_ZN30_INTERNAL_15e80b7d_4_k_cu_main4cuda3std6ranges3__45__cpo4nextE:
	.zero		1
	.type		_ZN30_INTERNAL_15e80b7d_4_k_cu_main4cuda3std6ranges3__45__cpo4swapE,@object
	.size		_ZN30_INTERNAL_15e80b7d_4_k_cu_main4cuda3std6ranges3__45__cpo4swapE,(_ZN30_INTERNAL_15e80b7d_4_k_cu_main6thrust24THRUST_300001_SM_1000_NS12placeholders2_1E - _ZN30_INTERNAL_15e80b7d_4_k_cu_main4cuda3std6ranges3__45__cpo4swapE)
_ZN30_INTERNAL_15e80b7d_4_k_cu_main4cuda3std6ranges3__45__cpo4swapE:
	.zero		1
	.type		_ZN30_INTERNAL_15e80b7d_4_k_cu_main6thrust24THRUST_300001_SM_1000_NS12placeholders2_1E,@object
	.size		_ZN30_INTERNAL_15e80b7d_4_k_cu_main6thrust24THRUST_300001_SM_1000_NS12placeholders2_1E,(_ZN30_INTERNAL_15e80b7d_4_k_cu_main6thrust24THRUST_300001_SM_1000_NS12placeholders2_7E - _ZN30_INTERNAL_15e80b7d_4_k_cu_main6thrust24THRUST_300001_SM_1000_NS12placeholders2_1E)
_ZN30_INTERNAL_15e80b7d_4_k_cu_main6thrust24THRUST_300001_SM_1000_NS12placeholders2_1E:
	.zero		1
	.type		_ZN30_INTERNAL_15e80b7d_4_k_cu_main6thrust24THRUST_300001_SM_1000_NS12placeholders2_7E,@object
	.size		_ZN30_INTERNAL_15e80b7d_4_k_cu_main6thrust24THRUST_300001_SM_1000_NS12placeholders2_7E,(_ZN30_INTERNAL_15e80b7d_4_k_cu_main4cuda3std3__45__cpo4cendE - _ZN30_INTERNAL_15e80b7d_4_k_cu_main6thrust24THRUST_300001_SM_1000_NS12placeholders2_7E)
_ZN30_INTERNAL_15e80b7d_4_k_cu_main6thrust24THRUST_300001_SM_1000_NS12placeholders2_7E:
	.zero		1
	.type		_ZN30_INTERNAL_15e80b7d_4_k_cu_main4cuda3std3__45__cpo4cendE,@object
	.size		_ZN30_INTERNAL_15e80b7d_4_k_cu_main4cuda3std3__45__cpo4cendE,(_ZN30_INTERNAL_15e80b7d_4_k_cu_main4cuda3std6ranges3__45__cpo7advanceE - _ZN30_INTERNAL_15e80b7d_4_k_cu_main4cuda3std3__45__cpo4cendE)
_ZN30_INTERNAL_15e80b7d_4_k_cu_main4cuda3std3__45__cpo4cendE:
	.zero		1
	.type		_ZN30_INTERNAL_15e80b7d_4_k_cu_main4cuda3std6ranges3__45__cpo7advanceE,@object
	.size		_ZN30_INTERNAL_15e80b7d_4_k_cu_main4cuda3std6ranges3__45__cpo7advanceE,(_ZN30_INTERNAL_15e80b7d_4_k_cu_main4cuda3std3__420unreachable_sentinelE - _ZN30_INTERNAL_15e80b7d_4_k_cu_main4cuda3std6ranges3__45__cpo7advanceE)
_ZN30_INTERNAL_15e80b7d_4_k_cu_main4cuda3std6ranges3__45__cpo7advanceE:
	.zero		1
	.type		_ZN30_INTERNAL_15e80b7d_4_k_cu_main4cuda3std3__420unreachable_sentinelE,@object
	.size		_ZN30_INTERNAL_15e80b7d_4_k_cu_main4cuda3std3__420unreachable_sentinelE,(_ZN30_INTERNAL_15e80b7d_4_k_cu_main4cuda3std6ranges3__45__cpo8distanceE - _ZN30_INTERNAL_15e80b7d_4_k_cu_main4cuda3std3__420unreachable_sentinelE)
_ZN30_INTERNAL_15e80b7d_4_k_cu_main4cuda3std3__420unreachable_sentinelE:
	.zero		1
	.type		_ZN30_INTERNAL_15e80b7d_4_k_cu_main4cuda3std6ranges3__45__cpo8distanceE,@object
	.size		_ZN30_INTERNAL_15e80b7d_4_k_cu_main4cuda3std6ranges3__45__cpo8distanceE,(_ZN30_INTERNAL_15e80b7d_4_k_cu_main4cuda3std6ranges3__45__cpo5beginE - _ZN30_INTERNAL_15e80b7d_4_k_cu_main4cuda3std6ranges3__45__cpo8distanceE)
_ZN30_INTERNAL_15e80b7d_4_k_cu_main4cuda3std6ranges3__45__cpo8distanceE:
	.zero		1
	.type		_ZN30_INTERNAL_15e80b7d_4_k_cu_main4cuda3std6ranges3__45__cpo5beginE,@object
	.size		_ZN30_INTERNAL_15e80b7d_4_k_cu_main4cuda3std6ranges3__45__cpo5beginE,(_ZN30_INTERNAL_15e80b7d_4_k_cu_main6thrust24THRUST_300001_SM_1000_NS12placeholders2_3E - _ZN30_INTERNAL_15e80b7d_4_k_cu_main4cuda3std6ranges3__45__cpo5beginE)
_ZN30_INTERNAL_15e80b7d_4_k_cu_main4cuda3std6ranges3__45__cpo5beginE:
	.zero		1
	.type		_ZN30_INTERNAL_15e80b7d_4_k_cu_main6thrust24THRUST_300001_SM_1000_NS12placeholders2_3E,@object
	.size		_ZN30_INTERNAL_15e80b7d_4_k_cu_main6thrust24THRUST_300001_SM_1000_NS12placeholders2_3E,(_ZN30_INTERNAL_15e80b7d_4_k_cu_main4cuda3std3__45__cpo5crendE - _ZN30_INTERNAL_15e80b7d_4_k_cu_main6thrust24THRUST_300001_SM_1000_NS12placeholders2_3E)
_ZN30_INTERNAL_15e80b7d_4_k_cu_main6thrust24THRUST_300001_SM_1000_NS12placeholders2_3E:
	.zero		1
	.type		_ZN30_INTERNAL_15e80b7d_4_k_cu_main4cuda3std3__45__cpo5crendE,@object
	.size		_ZN30_INTERNAL_15e80b7d_4_k_cu_main4cuda3std3__45__cpo5crendE,(_ZN30_INTERNAL_15e80b7d_4_k_cu_main4cuda3std6ranges3__45__cpo4dataE - _ZN30_INTERNAL_15e80b7d_4_k_cu_main4cuda3std3__45__cpo5crendE)
_ZN30_INTERNAL_15e80b7d_4_k_cu_main4cuda3std3__45__cpo5crendE:
	.zero		1
	.type		_ZN30_INTERNAL_15e80b7d_4_k_cu_main4cuda3std6ranges3__45__cpo4dataE,@object
	.size		_ZN30_INTERNAL_15e80b7d_4_k_cu_main4cuda3std6ranges3__45__cpo4dataE,(.L_32 - _ZN30_INTERNAL_15e80b7d_4_k_cu_main4cuda3std6ranges3__45__cpo4dataE)
_ZN30_INTERNAL_15e80b7d_4_k_cu_main4cuda3std6ranges3__45__cpo4dataE:
	.zero		1
.L_32:


//--------------------- .nv.constant0._ZN3cub18CUB_300001_SM_10006detail8for_each13static_kernelINS2_12policy_hub_t12policy_500_tElNS2_12op_wrapper_tIl13curand_printfIyEN6thrust24THRUST_300001_SM_1000_NS17counting_iteratorIiNSA_11use_defaultESC_SC_EEEEEEvT0_T1_ --------------------------
	.section	.nv.constant0._ZN3cub18CUB_300001_SM_10006detail8for_each13static_kernelINS2_12policy_hub_t12policy_500_tElNS2_12op_wrapper_tIl13curand_printfIyEN6thrust24THRUST_300001_SM_1000_NS17counting_iteratorIiNSA_11use_defaultESC_SC_EEEEEEvT0_T1_,"a",@progbits
	.sectionflags	@""
	.align	4
.nv.constant0._ZN3cub18CUB_300001_SM_10006detail8for_each13static_kernelINS2_12policy_hub_t12policy_500_tElNS2_12op_wrapper_tIl13curand_printfIyEN6thrust24THRUST_300001_SM_1000_NS17counting_iteratorIiNSA_11use_defaultESC_SC_EEEEEEvT0_T1_:
	.zero		952


//--------------------- .nv.constant0._ZN3cub18CUB_300001_SM_10006detail11EmptyKernelIvEEvv --------------------------
	.section	.nv.constant0._ZN3cub18CUB_300001_SM_10006detail11EmptyKernelIvEEvv,"a",@progbits
	.sectionflags	@""
	.align	4
.nv.constant0._ZN3cub18CUB_300001_SM_10006detail11EmptyKernelIvEEvv:
	.zero		896


//--------------------- SYMBOLS --------------------------

	.type		.nv.reservedSmem.offset0,@object
	.size		.nv.reservedSmem.offset0,0x4
	.type		vprintf,@function
